	.target	sm_103a

	.elftype	@"ET_EXEC"


//--------------------- .note.nv.tkinfo           --------------------------
	.section	.note.nv.tkinfo,"",@"SHT_NOTE"
	.sectionflags	@"SHF_NOTE_NV_TKINFO"
	.tkinfo
        /*0018*/ 	.word	0x00000002
        /*0030*/ 	.string	""
        /*0030*/ 	.string	"ptxas"
        /*0030*/ 	.string	"Cuda compilation tools, release 13.0, V13.0.88"
        /*0030*/ 	.string	"Build cuda_13.0.r13.0/compiler.36424714_0"
        /*0030*/ 	.string	"-arch sm_103a -m 64 "



//--------------------- .note.nv.cuinfo           --------------------------
	.section	.note.nv.cuinfo,"",@"SHT_NOTE"
	.sectionflags	@"SHF_NOTE_NV_CUINFO"
        /*0018*/ 	.short	0x0002
        /*001a*/ 	.short	0x0067
        /*001c*/ 	.short	0x0082
	.zero		2


//--------------------- .nv.info                  --------------------------
	.section	.nv.info,"",@"SHT_CUDA_INFO"
	.align	4


	//----- nvinfo : EIATTR_REGCOUNT
	.align		4
        /*0000*/ 	.byte	0x04, 0x2f
        /*0002*/ 	.short	(.L_39 - .L_38)
	.align		4
.L_38:
        /*0004*/ 	.word	index@(_ZN2at6native51_GLOBAL__N__eebb21b7_18_MultiMarginLoss_cu_b86932df30MultiMarginLoss_forward_kernelILi1EdEEvPT0_PKS3_PKlS6_iibS3_)
        /*0008*/ 	.word	0x00000020


	//----- nvinfo : EIATTR_FRAME_SIZE
	.align		4
.L_39:
        /*000c*/ 	.byte	0x04, 0x11
        /*000e*/ 	.short	(.L_41 - .L_40)
	.align		4
.L_40:
        /*0010*/ 	.word	index@($__internal_3_$__cuda_sm20_div_rn_f64_full)
        /*0014*/ 	.word	0x00000000


	//----- nvinfo : EIATTR_FRAME_SIZE
	.align		4
.L_41:
        /*0018*/ 	.byte	0x04, 0x11
        /*001a*/ 	.short	(.L_43 - .L_42)
	.align		4
.L_42:
        /*001c*/ 	.word	index@(_ZN2at6native51_GLOBAL__N__eebb21b7_18_MultiMarginLoss_cu_b86932df30MultiMarginLoss_forward_kernelILi1EdEEvPT0_PKS3_PKlS6_iibS3_)
        /*0020*/ 	.word	0x00000000


	//----- nvinfo : EIATTR_REGCOUNT
	.align		4
.L_43:
        /*0024*/ 	.byte	0x04, 0x2f
        /*0026*/ 	.short	(.L_45 - .L_44)
	.align		4
.L_44:
        /*0028*/ 	.word	index@(_ZN2at6native51_GLOBAL__N__eebb21b7_18_MultiMarginLoss_cu_b86932df30MultiMarginLoss_forward_kernelILi2EdEEvPT0_PKS3_PKlS6_iibS3_)
        /*002c*/ 	.word	0x00000020


	//----- nvinfo : EIATTR_FRAME_SIZE
	.align		4
.L_45:
        /*0030*/ 	.byte	0x04, 0x11
        /*0032*/ 	.short	(.L_47 - .L_46)
	.align		4
.L_46:
        /*0034*/ 	.word	index@($__internal_2_$__cuda_sm20_div_rn_f64_full)
        /*0038*/ 	.word	0x00000000


	//----- nvinfo : EIATTR_FRAME_SIZE
	.align		4
.L_47:
        /*003c*/ 	.byte	0x04, 0x11
        /*003e*/ 	.short	(.L_49 - .L_48)
	.align		4
.L_48:
        /*0040*/ 	.word	index@(_ZN2at6native51_GLOBAL__N__eebb21b7_18_MultiMarginLoss_cu_b86932df30MultiMarginLoss_forward_kernelILi2EdEEvPT0_PKS3_PKlS6_iibS3_)
        /*0044*/ 	.word	0x00000000


	//----- nvinfo : EIATTR_REGCOUNT
	.align		4
.L_49:
        /*0048*/ 	.byte	0x04, 0x2f
        /*004a*/ 	.short	(.L_51 - .L_50)
	.align		4
.L_50:
        /*004c*/ 	.word	index@(_ZN2at6native51_GLOBAL__N__eebb21b7_18_MultiMarginLoss_cu_b86932df30MultiMarginLoss_forward_kernelILi1EfEEvPT0_PKS3_PKlS6_iibS3_)
        /*0050*/ 	.word	0x00000020


	//----- nvinfo : EIATTR_FRAME_SIZE
	.align		4
.L_51:
        /*0054*/ 	.byte	0x04, 0x11
        /*0056*/ 	.short	(.L_53 - .L_52)
	.align		4
.L_52:
        /*0058*/ 	.word	index@(_ZN2at6native51_GLOBAL__N__eebb21b7_18_MultiMarginLoss_cu_b86932df30MultiMarginLoss_forward_kernelILi1EfEEvPT0_PKS3_PKlS6_iibS3_)
        /*005c*/ 	.word	0x00000000


	//----- nvinfo : EIATTR_REGCOUNT
	.align		4
.L_53:
        /*0060*/ 	.byte	0x04, 0x2f
        /*0062*/ 	.short	(.L_55 - .L_54)
	.align		4
.L_54:
        /*0064*/ 	.word	index@(_ZN2at6native51_GLOBAL__N__eebb21b7_18_MultiMarginLoss_cu_b86932df30MultiMarginLoss_forward_kernelILi2EfEEvPT0_PKS3_PKlS6_iibS3_)
        /*0068*/ 	.word	0x00000020


	//----- nvinfo : EIATTR_FRAME_SIZE
	.align		4
.L_55:
        /*006c*/ 	.byte	0x04, 0x11
        /*006e*/ 	.short	(.L_57 - .L_56)
	.align		4
.L_56:
        /*0070*/ 	.word	index@(_ZN2at6native51_GLOBAL__N__eebb21b7_18_MultiMarginLoss_cu_b86932df30MultiMarginLoss_forward_kernelILi2EfEEvPT0_PKS3_PKlS6_iibS3_)
        /*0074*/ 	.word	0x00000000


	//----- nvinfo : EIATTR_REGCOUNT
	.align		4
.L_57:
        /*0078*/ 	.byte	0x04, 0x2f
        /*007a*/ 	.short	(.L_59 - .L_58)
	.align		4
.L_58:
        /*007c*/ 	.word	index@(_ZN2at6native51_GLOBAL__N__eebb21b7_18_MultiMarginLoss_cu_b86932df30MultiMarginLoss_forward_kernelILi1EN3c104HalfEEEvPT0_PKS5_PKlS8_iibS5_)
        /*0080*/ 	.word	0x0000001a


	//----- nvinfo : EIATTR_FRAME_SIZE
	.align		4
.L_59:
        /*0084*/ 	.byte	0x04, 0x11
        /*0086*/ 	.short	(.L_61 - .L_60)
	.align		4
.L_60:
        /*0088*/ 	.word	index@(_ZN2at6native51_GLOBAL__N__eebb21b7_18_MultiMarginLoss_cu_b86932df30MultiMarginLoss_forward_kernelILi1EN3c104HalfEEEvPT0_PKS5_PKlS8_iibS5_)
        /*008c*/ 	.word	0x00000000


	//----- nvinfo : EIATTR_REGCOUNT
	.align		4
.L_61:
        /*0090*/ 	.byte	0x04, 0x2f
        /*0092*/ 	.short	(.L_63 - .L_62)
	.align		4
.L_62:
        /*0094*/ 	.word	index@(_ZN2at6native51_GLOBAL__N__eebb21b7_18_MultiMarginLoss_cu_b86932df30MultiMarginLoss_forward_kernelILi2EN3c104HalfEEEvPT0_PKS5_PKlS8_iibS5_)
        /*0098*/ 	.word	0x0000001a


	//----- nvinfo : EIATTR_FRAME_SIZE
	.align		4
.L_63:
        /*009c*/ 	.byte	0x04, 0x11
        /*009e*/ 	.short	(.L_65 - .L_64)
	.align		4
.L_64:
        /*00a0*/ 	.word	index@(_ZN2at6native51_GLOBAL__N__eebb21b7_18_MultiMarginLoss_cu_b86932df30MultiMarginLoss_forward_kernelILi2EN3c104HalfEEEvPT0_PKS5_PKlS8_iibS5_)
        /*00a4*/ 	.word	0x00000000


	//----- nvinfo : EIATTR_REGCOUNT
	.align		4
.L_65:
        /*00a8*/ 	.byte	0x04, 0x2f
        /*00aa*/ 	.short	(.L_67 - .L_66)
	.align		4
.L_66:
        /*00ac*/ 	.word	index@(_ZN2at6native51_GLOBAL__N__eebb21b7_18_MultiMarginLoss_cu_b86932df30MultiMarginLoss_forward_kernelILi1EN3c108BFloat16EEEvPT0_PKS5_PKlS8_iibS5_)
        /*00b0*/ 	.word	0x0000001a


	//----- nvinfo : EIATTR_FRAME_SIZE
	.align		4
.L_67:
        /*00b4*/ 	.byte	0x04, 0x11
        /*00b6*/ 	.short	(.L_69 - .L_68)
	.align		4
.L_68:
        /*00b8*/ 	.word	index@(_ZN2at6native51_GLOBAL__N__eebb21b7_18_MultiMarginLoss_cu_b86932df30MultiMarginLoss_forward_kernelILi1EN3c108BFloat16EEEvPT0_PKS5_PKlS8_iibS5_)
        /*00bc*/ 	.word	0x00000000


	//----- nvinfo : EIATTR_REGCOUNT
	.align		4
.L_69:
        /*00c0*/ 	.byte	0x04, 0x2f
        /*00c2*/ 	.short	(.L_71 - .L_70)
	.align		4
.L_70:
        /*00c4*/ 	.word	index@(_ZN2at6native51_GLOBAL__N__eebb21b7_18_MultiMarginLoss_cu_b86932df30MultiMarginLoss_forward_kernelILi2EN3c108BFloat16EEEvPT0_PKS5_PKlS8_iibS5_)
        /*00c8*/ 	.word	0x0000001a


	//----- nvinfo : EIATTR_FRAME_SIZE
	.align		4
.L_71:
        /*00cc*/ 	.byte	0x04, 0x11
        /*00ce*/ 	.short	(.L_73 - .L_72)
	.align		4
.L_72:
        /*00d0*/ 	.word	index@(_ZN2at6native51_GLOBAL__N__eebb21b7_18_MultiMarginLoss_cu_b86932df30MultiMarginLoss_forward_kernelILi2EN3c108BFloat16EEEvPT0_PKS5_PKlS8_iibS5_)
        /*00d4*/ 	.word	0x00000000


	//----- nvinfo : EIATTR_REGCOUNT
	.align		4
.L_73:
        /*00d8*/ 	.byte	0x04, 0x2f
        /*00da*/ 	.short	(.L_75 - .L_74)
	.align		4
.L_74:
        /*00dc*/ 	.word	index@(_ZN2at6native51_GLOBAL__N__eebb21b7_18_MultiMarginLoss_cu_b86932df31MultiMarginLoss_backward_kernelILi1EdEEvPT0_PKS3_S6_PKlS6_iibS3_b)
        /*00e0*/ 	.word	0x0000001c


	//----- nvinfo : EIATTR_FRAME_SIZE
	.align		4
.L_75:
        /*00e4*/ 	.byte	0x04, 0x11
        /*00e6*/ 	.short	(.L_77 - .L_76)
	.align		4
.L_76:
        /*00e8*/ 	.word	index@($__internal_1_$__cuda_sm20_dblrcp_rn_slowpath_v3)
        /*00ec*/ 	.word	0x00000000


	//----- nvinfo : EIATTR_FRAME_SIZE
	.align		4
.L_77:
        /*00f0*/ 	.byte	0x04, 0x11
        /*00f2*/ 	.short	(.L_79 - .L_78)
	.align		4
.L_78:
        /*00f4*/ 	.word	index@(_ZN2at6native51_GLOBAL__N__eebb21b7_18_MultiMarginLoss_cu_b86932df31MultiMarginLoss_backward_kernelILi1EdEEvPT0_PKS3_S6_PKlS6_iibS3_b)
        /*00f8*/ 	.word	0x00000000


	//----- nvinfo : EIATTR_REGCOUNT
	.align		4
.L_79:
        /*00fc*/ 	.byte	0x04, 0x2f
        /*00fe*/ 	.short	(.L_81 - .L_80)
	.align		4
.L_80:
        /*0100*/ 	.word	index@(_ZN2at6native51_GLOBAL__N__eebb21b7_18_MultiMarginLoss_cu_b86932df31MultiMarginLoss_backward_kernelILi2EdEEvPT0_PKS3_S6_PKlS6_iibS3_b)
        /*0104*/ 	.word	0x0000001e


	//----- nvinfo : EIATTR_FRAME_SIZE
	.align		4
.L_81:
        /*0108*/ 	.byte	0x04, 0x11
        /*010a*/ 	.short	(.L_83 - .L_82)
	.align		4
.L_82:
        /*010c*/ 	.word	index@($__internal_0_$__cuda_sm20_dblrcp_rn_slowpath_v3)
        /*0110*/ 	.word	0x00000000


	//----- nvinfo : EIATTR_FRAME_SIZE
	.align		4
.L_83:
        /*0114*/ 	.byte	0x04, 0x11
        /*0116*/ 	.short	(.L_85 - .L_84)
	.align		4
.L_84:
        /*0118*/ 	.word	index@(_ZN2at6native51_GLOBAL__N__eebb21b7_18_MultiMarginLoss_cu_b86932df31MultiMarginLoss_backward_kernelILi2EdEEvPT0_PKS3_S6_PKlS6_iibS3_b)
        /*011c*/ 	.word	0x00000000


	//----- nvinfo : EIATTR_REGCOUNT
	.align		4
.L_85:
        /*0120*/ 	.byte	0x04, 0x2f
        /*0122*/ 	.short	(.L_87 - .L_86)
	.align		4
.L_86:
        /*0124*/ 	.word	index@(_ZN2at6native51_GLOBAL__N__eebb21b7_18_MultiMarginLoss_cu_b86932df31MultiMarginLoss_backward_kernelILi1EfEEvPT0_PKS3_S6_PKlS6_iibS3_b)
        /*0128*/ 	.word	0x0000001a


	//----- nvinfo : EIATTR_FRAME_SIZE
	.align		4
.L_87:
        /*012c*/ 	.byte	0x04, 0x11
        /*012e*/ 	.short	(.L_89 - .L_88)
	.align		4
.L_88:
        /*0130*/ 	.word	index@(_ZN2at6native51_GLOBAL__N__eebb21b7_18_MultiMarginLoss_cu_b86932df31MultiMarginLoss_backward_kernelILi1EfEEvPT0_PKS3_S6_PKlS6_iibS3_b)
        /*0134*/ 	.word	0x00000000


	//----- nvinfo : EIATTR_REGCOUNT
	.align		4
.L_89:
        /*0138*/ 	.byte	0x04, 0x2f
        /*013a*/ 	.short	(.L_91 - .L_90)
	.align		4
.L_90:
        /*013c*/ 	.word	index@(_ZN2at6native51_GLOBAL__N__eebb21b7_18_MultiMarginLoss_cu_b86932df31MultiMarginLoss_backward_kernelILi2EfEEvPT0_PKS3_S6_PKlS6_iibS3_b)
        /*0140*/ 	.word	0x00000020


	//----- nvinfo : EIATTR_FRAME_SIZE
	.align		4
.L_91:
        /*0144*/ 	.byte	0x04, 0x11
        /*0146*/ 	.short	(.L_93 - .L_92)
	.align		4
.L_92:
        /*0148*/ 	.word	index@(_ZN2at6native51_GLOBAL__N__eebb21b7_18_MultiMarginLoss_cu_b86932df31MultiMarginLoss_backward_kernelILi2EfEEvPT0_PKS3_S6_PKlS6_iibS3_b)
        /*014c*/ 	.word	0x00000000


	//----- nvinfo : EIATTR_REGCOUNT
	.align		4
.L_93:
        /*0150*/ 	.byte	0x04, 0x2f
        /*0152*/ 	.short	(.L_95 - .L_94)
	.align		4
.L_94:
        /*0154*/ 	.word	index@(_ZN2at6native51_GLOBAL__N__eebb21b7_18_MultiMarginLoss_cu_b86932df31MultiMarginLoss_backward_kernelILi1EN3c104HalfEEEvPT0_PKS5_S8_PKlS8_iibS5_b)
        /*0158*/ 	.word	0x0000001a


	//----- nvinfo : EIATTR_FRAME_SIZE
	.align		4
.L_95:
        /*015c*/ 	.byte	0x04, 0x11
        /*015e*/ 	.short	(.L_97 - .L_96)
	.align		4
.L_96:
        /*0160*/ 	.word	index@(_ZN2at6native51_GLOBAL__N__eebb21b7_18_MultiMarginLoss_cu_b86932df31MultiMarginLoss_backward_kernelILi1EN3c104HalfEEEvPT0_PKS5_S8_PKlS8_iibS5_b)
        /*0164*/ 	.word	0x00000000


	//----- nvinfo : EIATTR_REGCOUNT
	.align		4
.L_97:
        /*0168*/ 	.byte	0x04, 0x2f
        /*016a*/ 	.short	(.L_99 - .L_98)
	.align		4
.L_98:
        /*016c*/ 	.word	index@(_ZN2at6native51_GLOBAL__N__eebb21b7_18_MultiMarginLoss_cu_b86932df31MultiMarginLoss_backward_kernelILi2EN3c104HalfEEEvPT0_PKS5_S8_PKlS8_iibS5_b)
        /*0170*/ 	.word	0x00000020


	//----- nvinfo : EIATTR_FRAME_SIZE
	.align		4
.L_99:
        /*0174*/ 	.byte	0x04, 0x11
        /*0176*/ 	.short	(.L_101 - .L_100)
	.align		4
.L_100:
        /*0178*/ 	.word	index@(_ZN2at6native51_GLOBAL__N__eebb21b7_18_MultiMarginLoss_cu_b86932df31MultiMarginLoss_backward_kernelILi2EN3c104HalfEEEvPT0_PKS5_S8_PKlS8_iibS5_b)
        /*017c*/ 	.word	0x00000000


	//----- nvinfo : EIATTR_REGCOUNT
	.align		4
.L_101:
        /*0180*/ 	.byte	0x04, 0x2f
        /*0182*/ 	.short	(.L_103 - .L_102)
	.align		4
.L_102:
        /*0184*/ 	.word	index@(_ZN2at6native51_GLOBAL__N__eebb21b7_18_MultiMarginLoss_cu_b86932df31MultiMarginLoss_backward_kernelILi1EN3c108BFloat16EEEvPT0_PKS5_S8_PKlS8_iibS5_b)
        /*0188*/ 	.word	0x0000001a


	//----- nvinfo : EIATTR_FRAME_SIZE
	.align		4
.L_103:
        /*018c*/ 	.byte	0x04, 0x11
        /*018e*/ 	.short	(.L_105 - .L_104)
	.align		4
.L_104:
        /*0190*/ 	.word	index@(_ZN2at6native51_GLOBAL__N__eebb21b7_18_MultiMarginLoss_cu_b86932df31MultiMarginLoss_backward_kernelILi1EN3c108BFloat16EEEvPT0_PKS5_S8_PKlS8_iibS5_b)
        /*0194*/ 	.word	0x00000000


	//----- nvinfo : EIATTR_REGCOUNT
	.align		4
.L_105:
        /*0198*/ 	.byte	0x04, 0x2f
        /*019a*/ 	.short	(.L_107 - .L_106)
	.align		4
.L_106:
        /*019c*/ 	.word	index@(_ZN2at6native51_GLOBAL__N__eebb21b7_18_MultiMarginLoss_cu_b86932df31MultiMarginLoss_backward_kernelILi2EN3c108BFloat16EEEvPT0_PKS5_S8_PKlS8_iibS5_b)
        /*01a0*/ 	.word	0x00000020


	//----- nvinfo : EIATTR_FRAME_SIZE
	.align		4
.L_107:
        /*01a4*/ 	.byte	0x04, 0x11
        /*01a6*/ 	.short	(.L_109 - .L_108)
	.align		4
.L_108:
        /*01a8*/ 	.word	index@(_ZN2at6native51_GLOBAL__N__eebb21b7_18_MultiMarginLoss_cu_b86932df31MultiMarginLoss_backward_kernelILi2EN3c108BFloat16EEEvPT0_PKS5_S8_PKlS8_iibS5_b)
        /*01ac*/ 	.word	0x00000000


	//----- nvinfo : EIATTR_MIN_STACK_SIZE
	.align		4
.L_109:
        /*01b0*/ 	.byte	0x04, 0x12
        /*01b2*/ 	.short	(.L_111 - .L_110)
	.align		4
.L_110:
        /*01b4*/ 	.word	index@(_ZN2at6native51_GLOBAL__N__eebb21b7_18_MultiMarginLoss_cu_b86932df31MultiMarginLoss_backward_kernelILi2EN3c108BFloat16EEEvPT0_PKS5_S8_PKlS8_iibS5_b)
        /*01b8*/ 	.word	0x00000000


	//----- nvinfo : EIATTR_MIN_STACK_SIZE
	.align		4
.L_111:
        /*01bc*/ 	.byte	0x04, 0x12
        /*01be*/ 	.short	(.L_113 - .L_112)
	.align		4
.L_112:
        /*01c0*/ 	.word	index@(_ZN2at6native51_GLOBAL__N__eebb21b7_18_MultiMarginLoss_cu_b86932df31MultiMarginLoss_backward_kernelILi1EN3c108BFloat16EEEvPT0_PKS5_S8_PKlS8_iibS5_b)
        /*01c4*/ 	.word	0x00000000


	//----- nvinfo : EIATTR_MIN_STACK_SIZE
	.align		4
.L_113:
        /*01c8*/ 	.byte	0x04, 0x12
        /*01ca*/ 	.short	(.L_115 - .L_114)
	.align		4
.L_114:
        /*01cc*/ 	.word	index@(_ZN2at6native51_GLOBAL__N__eebb21b7_18_MultiMarginLoss_cu_b86932df31MultiMarginLoss_backward_kernelILi2EN3c104HalfEEEvPT0_PKS5_S8_PKlS8_iibS5_b)
        /*01d0*/ 	.word	0x00000000


	//----- nvinfo : EIATTR_MIN_STACK_SIZE
	.align		4
.L_115:
        /*01d4*/ 	.byte	0x04, 0x12
        /*01d6*/ 	.short	(.L_117 - .L_116)
	.align		4
.L_116:
        /*01d8*/ 	.word	index@(_ZN2at6native51_GLOBAL__N__eebb21b7_18_MultiMarginLoss_cu_b86932df31MultiMarginLoss_backward_kernelILi1EN3c104HalfEEEvPT0_PKS5_S8_PKlS8_iibS5_b)
        /*01dc*/ 	.word	0x00000000


	//----- nvinfo : EIATTR_MIN_STACK_SIZE
	.align		4
.L_117:
        /*01e0*/ 	.byte	0x04, 0x12
        /*01e2*/ 	.short	(.L_119 - .L_118)
	.align		4
.L_118:
        /*01e4*/ 	.word	index@(_ZN2at6native51_GLOBAL__N__eebb21b7_18_MultiMarginLoss_cu_b86932df31MultiMarginLoss_backward_kernelILi2EfEEvPT0_PKS3_S6_PKlS6_iibS3_b)
        /*01e8*/ 	.word	0x00000000


	//----- nvinfo : EIATTR_MIN_STACK_SIZE
	.align		4
.L_119:
        /*01ec*/ 	.byte	0x04, 0x12
        /*01ee*/ 	.short	(.L_121 - .L_120)
	.align		4
.L_120:
        /*01f0*/ 	.word	index@(_ZN2at6native51_GLOBAL__N__eebb21b7_18_MultiMarginLoss_cu_b86932df31MultiMarginLoss_backward_kernelILi1EfEEvPT0_PKS3_S6_PKlS6_iibS3_b)
        /*01f4*/ 	.word	0x00000000


	//----- nvinfo : EIATTR_MIN_STACK_SIZE
	.align		4
.L_121:
        /*01f8*/ 	.byte	0x04, 0x12
        /*01fa*/ 	.short	(.L_123 - .L_122)
	.align		4
.L_122:
        /*01fc*/ 	.word	index@(_ZN2at6native51_GLOBAL__N__eebb21b7_18_MultiMarginLoss_cu_b86932df31MultiMarginLoss_backward_kernelILi2EdEEvPT0_PKS3_S6_PKlS6_iibS3_b)
        /*0200*/ 	.word	0x00000000


	//----- nvinfo : EIATTR_MIN_STACK_SIZE
	.align		4
.L_123:
        /*0204*/ 	.byte	0x04, 0x12
        /*0206*/ 	.short	(.L_125 - .L_124)
	.align		4
.L_124:
        /*0208*/ 	.word	index@(_ZN2at6native51_GLOBAL__N__eebb21b7_18_MultiMarginLoss_cu_b86932df31MultiMarginLoss_backward_kernelILi1EdEEvPT0_PKS3_S6_PKlS6_iibS3_b)
        /*020c*/ 	.word	0x00000000


	//----- nvinfo : EIATTR_MIN_STACK_SIZE
	.align		4
.L_125:
        /*0210*/ 	.byte	0x04, 0x12
        /*0212*/ 	.short	(.L_127 - .L_126)
	.align		4
.L_126:
        /*0214*/ 	.word	index@(_ZN2at6native51_GLOBAL__N__eebb21b7_18_MultiMarginLoss_cu_b86932df30MultiMarginLoss_forward_kernelILi2EN3c108BFloat16EEEvPT0_PKS5_PKlS8_iibS5_)
        /*0218*/ 	.word	0x00000000


	//----- nvinfo : EIATTR_MIN_STACK_SIZE
	.align		4
.L_127:
        /*021c*/ 	.byte	0x04, 0x12
        /*021e*/ 	.short	(.L_129 - .L_128)
	.align		4
.L_128:
        /*0220*/ 	.word	index@(_ZN2at6native51_GLOBAL__N__eebb21b7_18_MultiMarginLoss_cu_b86932df30MultiMarginLoss_forward_kernelILi1EN3c108BFloat16EEEvPT0_PKS5_PKlS8_iibS5_)
        /*0224*/ 	.word	0x00000000


	//----- nvinfo : EIATTR_MIN_STACK_SIZE
	.align		4
.L_129:
        /*0228*/ 	.byte	0x04, 0x12
        /*022a*/ 	.short	(.L_131 - .L_130)
	.align		4
.L_130:
        /*022c*/ 	.word	index@(_ZN2at6native51_GLOBAL__N__eebb21b7_18_MultiMarginLoss_cu_b86932df30MultiMarginLoss_forward_kernelILi2EN3c104HalfEEEvPT0_PKS5_PKlS8_iibS5_)
        /*0230*/ 	.word	0x00000000


	//----- nvinfo : EIATTR_MIN_STACK_SIZE
	.align		4
.L_131:
        /*0234*/ 	.byte	0x04, 0x12
        /*0236*/ 	.short	(.L_133 - .L_132)
	.align		4
.L_132:
        /*0238*/ 	.word	index@(_ZN2at6native51_GLOBAL__N__eebb21b7_18_MultiMarginLoss_cu_b86932df30MultiMarginLoss_forward_kernelILi1EN3c104HalfEEEvPT0_PKS5_PKlS8_iibS5_)
        /*023c*/ 	.word	0x00000000


	//----- nvinfo : EIATTR_MIN_STACK_SIZE
	.align		4
.L_133:
        /*0240*/ 	.byte	0x04, 0x12
        /*0242*/ 	.short	(.L_135 - .L_134)
	.align		4
.L_134:
        /*0244*/ 	.word	index@(_ZN2at6native51_GLOBAL__N__eebb21b7_18_MultiMarginLoss_cu_b86932df30MultiMarginLoss_forward_kernelILi2EfEEvPT0_PKS3_PKlS6_iibS3_)
        /*0248*/ 	.word	0x00000000


	//----- nvinfo : EIATTR_MIN_STACK_SIZE
	.align		4
.L_135:
        /*024c*/ 	.byte	0x04, 0x12
        /*024e*/ 	.short	(.L_137 - .L_136)
	.align		4
.L_136:
        /*0250*/ 	.word	index@(_ZN2at6native51_GLOBAL__N__eebb21b7_18_MultiMarginLoss_cu_b86932df30MultiMarginLoss_forward_kernelILi1EfEEvPT0_PKS3_PKlS6_iibS3_)
        /*0254*/ 	.word	0x00000000


	//----- nvinfo : EIATTR_MIN_STACK_SIZE
	.align		4
.L_137:
        /*0258*/ 	.byte	0x04, 0x12
        /*025a*/ 	.short	(.L_139 - .L_138)
	.align		4
.L_138:
        /*025c*/ 	.word	index@(_ZN2at6native51_GLOBAL__N__eebb21b7_18_MultiMarginLoss_cu_b86932df30MultiMarginLoss_forward_kernelILi2EdEEvPT0_PKS3_PKlS6_iibS3_)
        /*0260*/ 	.word	0x00000000


	//----- nvinfo : EIATTR_MIN_STACK_SIZE
	.align		4
.L_139:
        /*0264*/ 	.byte	0x04, 0x12
        /*0266*/ 	.short	(.L_141 - .L_140)
	.align		4
.L_140:
        /*0268*/ 	.word	index@(_ZN2at6native51_GLOBAL__N__eebb21b7_18_MultiMarginLoss_cu_b86932df30MultiMarginLoss_forward_kernelILi1EdEEvPT0_PKS3_PKlS6_iibS3_)
        /*026c*/ 	.word	0x00000000
.L_141:


//--------------------- .nv.compat                --------------------------
	.section	.nv.compat,"",@"SHT_CUDA_COMPAT_INFO"
	.align	4
        /*0000*/ 	.byte	0x02, 0x09, 0x01, 0x00, 0x02, 0x02, 0x01, 0x00, 0x02, 0x05, 0x05, 0x00, 0x03, 0x07, 0x01, 0x01
        /*0010*/ 	.byte	0x02, 0x03, 0x00, 0x00, 0x02, 0x06, 0x01, 0x00, 0x04, 0x0b, 0x08, 0x00, 0x00, 0x00, 0x00, 0x00
        /*0020*/ 	.byte	0x00, 0x00, 0x00, 0x00


//--------------------- .nv.info._ZN2at6native51_GLOBAL__N__eebb21b7_18_MultiMarginLoss_cu_b86932df31MultiMarginLoss_backward_kernelILi2EN3c108BFloat16EEEvPT0_PKS5_S8_PKlS8_iibS5_b --------------------------
	.section	.nv.info._ZN2at6native51_GLOBAL__N__eebb21b7_18_MultiMarginLoss_cu_b86932df31MultiMarginLoss_backward_kernelILi2EN3c108BFloat16EEEvPT0_PKS5_S8_PKlS8_iibS5_b,"",@"SHT_CUDA_INFO"
	.sectionflags	@""
	.align	4


	//----- nvinfo : EIATTR_CUDA_API_VERSION
	.align		4
        /*0000*/ 	.byte	0x04, 0x37
        /*0002*/ 	.short	(.L_143 - .L_142)
.L_142:
        /*0004*/ 	.word	0x00000082


	//----- nvinfo : EIATTR_KPARAM_INFO
	.align		4
.L_143:
        /*0008*/ 	.byte	0x04, 0x17
        /*000a*/ 	.short	(.L_145 - .L_144)
.L_144:
        /*000c*/ 	.word	0x00000000
        /*0010*/ 	.short	0x0009
        /*0012*/ 	.short	0x0034
        /*0014*/ 	.byte	0x00, 0xf0, 0x05, 0x00


	//----- nvinfo : EIATTR_KPARAM_INFO
	.align		4
.L_145:
        /*0018*/ 	.byte	0x04, 0x17
        /*001a*/ 	.short	(.L_147 - .L_146)
.L_146:
        /*001c*/ 	.word	0x00000000
        /*0020*/ 	.short	0x0008
        /*0022*/ 	.short	0x0032
        /*0024*/ 	.byte	0x00, 0xf0, 0x09, 0x00


	//----- nvinfo : EIATTR_KPARAM_INFO
	.align		4
.L_147:
        /*0028*/ 	.byte	0x04, 0x17
        /*002a*/ 	.short	(.L_149 - .L_148)
.L_148:
        /*002c*/ 	.word	0x00000000
        /*0030*/ 	.short	0x0007
        /*0032*/ 	.short	0x0030
        /*0034*/ 	.byte	0x00, 0xf0, 0x05, 0x00


	//----- nvinfo : EIATTR_KPARAM_INFO
	.align		4
.L_149:
        /*0038*/ 	.byte	0x04, 0x17
        /*003a*/ 	.short	(.L_151 - .L_150)
.L_150:
        /*003c*/ 	.word	0x00000000
        /*0040*/ 	.short	0x0006
        /*0042*/ 	.short	0x002c
        /*0044*/ 	.byte	0x00, 0xf0, 0x11, 0x00


	//----- nvinfo : EIATTR_KPARAM_INFO
	.align		4
.L_151:
        /*0048*/ 	.byte	0x04, 0x17
        /*004a*/ 	.short	(.L_153 - .L_152)
.L_152:
        /*004c*/ 	.word	0x00000000
        /*0050*/ 	.short	0x0005
        /*0052*/ 	.short	0x0028
        /*0054*/ 	.byte	0x00, 0xf0, 0x11, 0x00


	//----- nvinfo : EIATTR_KPARAM_INFO
	.align		4
.L_153:
        /*0058*/ 	.byte	0x04, 0x17
        /*005a*/ 	.short	(.L_155 - .L_154)
.L_154:
        /*005c*/ 	.word	0x00000000
        /*0060*/ 	.short	0x0004
        /*0062*/ 	.short	0x0020
        /*0064*/ 	.byte	0x00, 0xf5, 0x21, 0x00


	//----- nvinfo : EIATTR_KPARAM_INFO
	.align		4
.L_155:
        /*0068*/ 	.byte	0x04, 0x17
        /*006a*/ 	.short	(.L_157 - .L_156)
.L_156:
        /*006c*/ 	.word	0x00000000
        /*0070*/ 	.short	0x0003
        /*0072*/ 	.short	0x0018
        /*0074*/ 	.byte	0x00, 0xf5, 0x21, 0x00


	//----- nvinfo : EIATTR_KPARAM_INFO
	.align		4
.L_157:
        /*0078*/ 	.byte	0x04, 0x17
        /*007a*/ 	.short	(.L_159 - .L_158)
.L_158:
        /*007c*/ 	.word	0x00000000
        /*0080*/ 	.short	0x0002
        /*0082*/ 	.short	0x0010
        /*0084*/ 	.byte	0x00, 0xf5, 0x21, 0x00


	//----- nvinfo : EIATTR_KPARAM_INFO
	.align		4
.L_159:
        /*0088*/ 	.byte	0x04, 0x17
        /*008a*/ 	.short	(.L_161 - .L_160)
.L_160:
        /*008c*/ 	.word	0x00000000
        /*0090*/ 	.short	0x0001
        /*0092*/ 	.short	0x0008
        /*0094*/ 	.byte	0x00, 0xf5, 0x21, 0x00


	//----- nvinfo : EIATTR_KPARAM_INFO
	.align		4
.L_161:
        /*0098*/ 	.byte	0x04, 0x17
        /*009a*/ 	.short	(.L_163 - .L_162)
.L_162:
        /*009c*/ 	.word	0x00000000
        /*00a0*/ 	.short	0x0000
        /*00a2*/ 	.short	0x0000
        /*00a4*/ 	.byte	0x00, 0xf5, 0x21, 0x00


	//----- nvinfo : EIATTR_SPARSE_MMA_MASK
	.align		4
.L_163:
        /*00a8*/ 	.byte	0x03, 0x50
        /*00aa*/ 	.short	0x0000


	//----- nvinfo : EIATTR_MAXREG_COUNT
	.align		4
        /*00ac*/ 	.byte	0x03, 0x1b
        /*00ae*/ 	.short	0x00ff


	//----- nvinfo : EIATTR_NUM_BARRIERS
	.align		4
        /*00b0*/ 	.byte	0x02, 0x4c
        /*00b2*/ 	.byte	0x01
	.zero		1


	//----- nvinfo : EIATTR_MERCURY_ISA_VERSION
	.align		4
        /*00b4*/ 	.byte	0x03, 0x5f
        /*00b6*/ 	.short	0x0101


	//----- nvinfo : EIATTR_VRC_CTA_INIT_COUNT
	.align		4
        /*00b8*/ 	.byte	0x02, 0x4a
	.zero		1
	.zero		1


	//----- nvinfo : EIATTR_EXIT_INSTR_OFFSETS
	.align		4
        /*00bc*/ 	.byte	0x04, 0x1c
        /*00be*/ 	.short	(.L_165 - .L_164)


	//   ....[0]....
.L_164:
        /*00c0*/ 	.word	0x00001ee0


	//   ....[1]....
        /*00c4*/ 	.word	0x00002220


	//   ....[2]....
        /*00c8*/ 	.word	0x000024c0


	//----- nvinfo : EIATTR_CRS_STACK_SIZE
	.align		4
.L_165:
        /*00cc*/ 	.byte	0x04, 0x1e
        /*00ce*/ 	.short	(.L_167 - .L_166)
.L_166:
        /*00d0*/ 	.word	0x00000000


	//----- nvinfo : EIATTR_CBANK_PARAM_SIZE
	.align		4
.L_167:
        /*00d4*/ 	.byte	0x03, 0x19
        /*00d6*/ 	.short	0x0035


	//----- nvinfo : EIATTR_PARAM_CBANK
	.align		4
        /*00d8*/ 	.byte	0x04, 0x0a
        /*00da*/ 	.short	(.L_169 - .L_168)
	.align		4
.L_168:
        /*00dc*/ 	.word	index@(.nv.constant0._ZN2at6native51_GLOBAL__N__eebb21b7_18_MultiMarginLoss_cu_b86932df31MultiMarginLoss_backward_kernelILi2EN3c108BFloat16EEEvPT0_PKS5_S8_PKlS8_iibS5_b)
        /*00e0*/ 	.short	0x0380
        /*00e2*/ 	.short	0x0035


	//----- nvinfo : EIATTR_SW_WAR
	.align		4
.L_169:
        /*00e4*/ 	.byte	0x04, 0x36
        /*00e6*/ 	.short	(.L_171 - .L_170)
.L_170:
        /*00e8*/ 	.word	0x00000008
.L_171:


//--------------------- .nv.info._ZN2at6native51_GLOBAL__N__eebb21b7_18_MultiMarginLoss_cu_b86932df31MultiMarginLoss_backward_kernelILi1EN3c108BFloat16EEEvPT0_PKS5_S8_PKlS8_iibS5_b --------------------------
	.section	.nv.info._ZN2at6native51_GLOBAL__N__eebb21b7_18_MultiMarginLoss_cu_b86932df31MultiMarginLoss_backward_kernelILi1EN3c108BFloat16EEEvPT0_PKS5_S8_PKlS8_iibS5_b,"",@"SHT_CUDA_INFO"
	.sectionflags	@""
	.align	4


	//----- nvinfo : EIATTR_CUDA_API_VERSION
	.align		4
        /*0000*/ 	.byte	0x04, 0x37
        /*0002*/ 	.short	(.L_173 - .L_172)
.L_172:
        /*0004*/ 	.word	0x00000082


	//----- nvinfo : EIATTR_KPARAM_INFO
	.align		4
.L_173:
        /*0008*/ 	.byte	0x04, 0x17
        /*000a*/ 	.short	(.L_175 - .L_174)
.L_174:
        /*000c*/ 	.word	0x00000000
        /*0010*/ 	.short	0x0009
        /*0012*/ 	.short	0x0034
        /*0014*/ 	.byte	0x00, 0xf0, 0x05, 0x00


	//----- nvinfo : EIATTR_KPARAM_INFO
	.align		4
.L_175:
        /*0018*/ 	.byte	0x04, 0x17
        /*001a*/ 	.short	(.L_177 - .L_176)
.L_176:
        /*001c*/ 	.word	0x00000000
        /*0020*/ 	.short	0x0008
        /*0022*/ 	.short	0x0032
        /*0024*/ 	.byte	0x00, 0xf0, 0x09, 0x00


	//----- nvinfo : EIATTR_KPARAM_INFO
	.align		4
.L_177:
        /*0028*/ 	.byte	0x04, 0x17
        /*002a*/ 	.short	(.L_179 - .L_178)
.L_178:
        /*002c*/ 	.word	0x00000000
        /*0030*/ 	.short	0x0007
        /*0032*/ 	.short	0x0030
        /*0034*/ 	.byte	0x00, 0xf0, 0x05, 0x00


	//----- nvinfo : EIATTR_KPARAM_INFO
	.align		4
.L_179:
        /*0038*/ 	.byte	0x04, 0x17
        /*003a*/ 	.short	(.L_181 - .L_180)
.L_180:
        /*003c*/ 	.word	0x00000000
        /*0040*/ 	.short	0x0006
        /*0042*/ 	.short	0x002c
        /*0044*/ 	.byte	0x00, 0xf0, 0x11, 0x00


	//----- nvinfo : EIATTR_KPARAM_INFO
	.align		4
.L_181:
        /*0048*/ 	.byte	0x04, 0x17
        /*004a*/ 	.short	(.L_183 - .L_182)
.L_182:
        /*004c*/ 	.word	0x00000000
        /*0050*/ 	.short	0x0005
        /*0052*/ 	.short	0x0028
        /*0054*/ 	.byte	0x00, 0xf0, 0x11, 0x00


	//----- nvinfo : EIATTR_KPARAM_INFO
	.align		4
.L_183:
        /*0058*/ 	.byte	0x04, 0x17
        /*005a*/ 	.short	(.L_185 - .L_184)
.L_184:
        /*005c*/ 	.word	0x00000000
        /*0060*/ 	.short	0x0004
        /*0062*/ 	.short	0x0020
        /*0064*/ 	.byte	0x00, 0xf5, 0x21, 0x00


	//----- nvinfo : EIATTR_KPARAM_INFO
	.align		4
.L_185:
        /*0068*/ 	.byte	0x04, 0x17
        /*006a*/ 	.short	(.L_187 - .L_186)
.L_186:
        /*006c*/ 	.word	0x00000000
        /*0070*/ 	.short	0x0003
        /*0072*/ 	.short	0x0018
        /*0074*/ 	.byte	0x00, 0xf5, 0x21, 0x00


	//----- nvinfo : EIATTR_KPARAM_INFO
	.align		4
.L_187:
        /*0078*/ 	.byte	0x04, 0x17
        /*007a*/ 	.short	(.L_189 - .L_188)
.L_188:
        /*007c*/ 	.word	0x00000000
        /*0080*/ 	.short	0x0002
        /*0082*/ 	.short	0x0010
        /*0084*/ 	.byte	0x00, 0xf5, 0x21, 0x00


	//----- nvinfo : EIATTR_KPARAM_INFO
	.align		4
.L_189:
        /*0088*/ 	.byte	0x04, 0x17
        /*008a*/ 	.short	(.L_191 - .L_190)
.L_190:
        /*008c*/ 	.word	0x00000000
        /*0090*/ 	.short	0x0001
        /*0092*/ 	.short	0x0008
        /*0094*/ 	.byte	0x00, 0xf5, 0x21, 0x00


	//----- nvinfo : EIATTR_KPARAM_INFO
	.align		4
.L_191:
        /*0098*/ 	.byte	0x04, 0x17
        /*009a*/ 	.short	(.L_193 - .L_192)
.L_192:
        /*009c*/ 	.word	0x00000000
        /*00a0*/ 	.short	0x0000
        /*00a2*/ 	.short	0x0000
        /*00a4*/ 	.byte	0x00, 0xf5, 0x21, 0x00


	//----- nvinfo : EIATTR_SPARSE_MMA_MASK
	.align		4
.L_193:
        /*00a8*/ 	.byte	0x03, 0x50
        /*00aa*/ 	.short	0x0000


	//----- nvinfo : EIATTR_MAXREG_COUNT
	.align		4
        /*00ac*/ 	.byte	0x03, 0x1b
        /*00ae*/ 	.short	0x00ff


	//----- nvinfo : EIATTR_NUM_BARRIERS
	.align		4
        /*00b0*/ 	.byte	0x02, 0x4c
        /*00b2*/ 	.byte	0x01
	.zero		1


	//----- nvinfo : EIATTR_MERCURY_ISA_VERSION
	.align		4
        /*00b4*/ 	.byte	0x03, 0x5f
        /*00b6*/ 	.short	0x0101


	//----- nvinfo : EIATTR_VRC_CTA_INIT_COUNT
	.align		4
        /*00b8*/ 	.byte	0x02, 0x4a
	.zero		1
	.zero		1


	//----- nvinfo : EIATTR_EXIT_INSTR_OFFSETS
	.align		4
        /*00bc*/ 	.byte	0x04, 0x1c
        /*00be*/ 	.short	(.L_195 - .L_194)


	//   ....[0]....
.L_194:
        /*00c0*/ 	.word	0x00001f90


	//   ....[1]....
        /*00c4*/ 	.word	0x00002310


	//   ....[2]....
        /*00c8*/ 	.word	0x00002630


	//----- nvinfo : EIATTR_CRS_STACK_SIZE
	.align		4
.L_195:
        /*00cc*/ 	.byte	0x04, 0x1e
        /*00ce*/ 	.short	(.L_197 - .L_196)
.L_196:
        /*00d0*/ 	.word	0x00000000


	//----- nvinfo : EIATTR_CBANK_PARAM_SIZE
	.align		4
.L_197:
        /*00d4*/ 	.byte	0x03, 0x19
        /*00d6*/ 	.short	0x0035


	//----- nvinfo : EIATTR_PARAM_CBANK
	.align		4
        /*00d8*/ 	.byte	0x04, 0x0a
        /*00da*/ 	.short	(.L_199 - .L_198)
	.align		4
.L_198:
        /*00dc*/ 	.word	index@(.nv.constant0._ZN2at6native51_GLOBAL__N__eebb21b7_18_MultiMarginLoss_cu_b86932df31MultiMarginLoss_backward_kernelILi1EN3c108BFloat16EEEvPT0_PKS5_S8_PKlS8_iibS5_b)
        /*00e0*/ 	.short	0x0380
        /*00e2*/ 	.short	0x0035


	//----- nvinfo : EIATTR_SW_WAR
	.align		4
.L_199:
        /*00e4*/ 	.byte	0x04, 0x36
        /*00e6*/ 	.short	(.L_201 - .L_200)
.L_200:
        /*00e8*/ 	.word	0x00000008
.L_201:


//--------------------- .nv.info._ZN2at6native51_GLOBAL__N__eebb21b7_18_MultiMarginLoss_cu_b86932df31MultiMarginLoss_backward_kernelILi2EN3c104HalfEEEvPT0_PKS5_S8_PKlS8_iibS5_b --------------------------
	.section	.nv.info._ZN2at6native51_GLOBAL__N__eebb21b7_18_MultiMarginLoss_cu_b86932df31MultiMarginLoss_backward_kernelILi2EN3c104HalfEEEvPT0_PKS5_S8_PKlS8_iibS5_b,"",@"SHT_CUDA_INFO"
	.sectionflags	@""
	.align	4


	//----- nvinfo : EIATTR_CUDA_API_VERSION
	.align		4
        /*0000*/ 	.byte	0x04, 0x37
        /*0002*/ 	.short	(.L_203 - .L_202)
.L_202:
        /*0004*/ 	.word	0x00000082


	//----- nvinfo : EIATTR_KPARAM_INFO
	.align		4
.L_203:
        /*0008*/ 	.byte	0x04, 0x17
        /*000a*/ 	.short	(.L_205 - .L_204)
.L_204:
        /*000c*/ 	.word	0x00000000
        /*0010*/ 	.short	0x0009
        /*0012*/ 	.short	0x0034
        /*0014*/ 	.byte	0x00, 0xf0, 0x05, 0x00


	//----- nvinfo : EIATTR_KPARAM_INFO
	.align		4
.L_205:
        /*0018*/ 	.byte	0x04, 0x17
        /*001a*/ 	.short	(.L_207 - .L_206)
.L_206:
        /*001c*/ 	.word	0x00000000
        /*0020*/ 	.short	0x0008
        /*0022*/ 	.short	0x0032
        /*0024*/ 	.byte	0x00, 0xf0, 0x09, 0x00


	//----- nvinfo : EIATTR_KPARAM_INFO
	.align		4
.L_207:
        /*0028*/ 	.byte	0x04, 0x17
        /*002a*/ 	.short	(.L_209 - .L_208)
.L_208:
        /*002c*/ 	.word	0x00000000
        /*0030*/ 	.short	0x0007
        /*0032*/ 	.short	0x0030
        /*0034*/ 	.byte	0x00, 0xf0, 0x05, 0x00


	//----- nvinfo : EIATTR_KPARAM_INFO
	.align		4
.L_209:
        /*0038*/ 	.byte	0x04, 0x17
        /*003a*/ 	.short	(.L_211 - .L_210)
.L_210:
        /*003c*/ 	.word	0x00000000
        /*0040*/ 	.short	0x0006
        /*0042*/ 	.short	0x002c
        /*0044*/ 	.byte	0x00, 0xf0, 0x11, 0x00


	//----- nvinfo : EIATTR_KPARAM_INFO
	.align		4
.L_211:
        /*0048*/ 	.byte	0x04, 0x17
        /*004a*/ 	.short	(.L_213 - .L_212)
.L_212:
        /*004c*/ 	.word	0x00000000
        /*0050*/ 	.short	0x0005
        /*0052*/ 	.short	0x0028
        /*0054*/ 	.byte	0x00, 0xf0, 0x11, 0x00


	//----- nvinfo : EIATTR_KPARAM_INFO
	.align		4
.L_213:
        /*0058*/ 	.byte	0x04, 0x17
        /*005a*/ 	.short	(.L_215 - .L_214)
.L_214:
        /*005c*/ 	.word	0x00000000
        /*0060*/ 	.short	0x0004
        /*0062*/ 	.short	0x0020
        /*0064*/ 	.byte	0x00, 0xf5, 0x21, 0x00


	//----- nvinfo : EIATTR_KPARAM_INFO
	.align		4
.L_215:
        /*0068*/ 	.byte	0x04, 0x17
        /*006a*/ 	.short	(.L_217 - .L_216)
.L_216:
        /*006c*/ 	.word	0x00000000
        /*0070*/ 	.short	0x0003
        /*0072*/ 	.short	0x0018
        /*0074*/ 	.byte	0x00, 0xf5, 0x21, 0x00


	//----- nvinfo : EIATTR_KPARAM_INFO
	.align		4
.L_217:
        /*0078*/ 	.byte	0x04, 0x17
        /*007a*/ 	.short	(.L_219 - .L_218)
.L_218:
        /*007c*/ 	.word	0x00000000
        /*0080*/ 	.short	0x0002
        /*0082*/ 	.short	0x0010
        /*0084*/ 	.byte	0x00, 0xf5, 0x21, 0x00


	//----- nvinfo : EIATTR_KPARAM_INFO
	.align		4
.L_219:
        /*0088*/ 	.byte	0x04, 0x17
        /*008a*/ 	.short	(.L_221 - .L_220)
.L_220:
        /*008c*/ 	.word	0x00000000
        /*0090*/ 	.short	0x0001
        /*0092*/ 	.short	0x0008
        /*0094*/ 	.byte	0x00, 0xf5, 0x21, 0x00


	//----- nvinfo : EIATTR_KPARAM_INFO
	.align		4
.L_221:
        /*0098*/ 	.byte	0x04, 0x17
        /*009a*/ 	.short	(.L_223 - .L_222)
.L_222:
        /*009c*/ 	.word	0x00000000
        /*00a0*/ 	.short	0x0000
        /*00a2*/ 	.short	0x0000
        /*00a4*/ 	.byte	0x00, 0xf5, 0x21, 0x00


	//----- nvinfo : EIATTR_SPARSE_MMA_MASK
	.align		4
.L_223:
        /*00a8*/ 	.byte	0x03, 0x50
        /*00aa*/ 	.short	0x0000


	//----- nvinfo : EIATTR_MAXREG_COUNT
	.align		4
        /*00ac*/ 	.byte	0x03, 0x1b
        /*00ae*/ 	.short	0x00ff


	//----- nvinfo : EIATTR_NUM_BARRIERS
	.align		4
        /*00b0*/ 	.byte	0x02, 0x4c
        /*00b2*/ 	.byte	0x01
	.zero		1


	//----- nvinfo : EIATTR_MERCURY_ISA_VERSION
	.align		4
        /*00b4*/ 	.byte	0x03, 0x5f
        /*00b6*/ 	.short	0x0101


	//----- nvinfo : EIATTR_VRC_CTA_INIT_COUNT
	.align		4
        /*00b8*/ 	.byte	0x02, 0x4a
	.zero		1
	.zero		1


	//----- nvinfo : EIATTR_EXIT_INSTR_OFFSETS
	.align		4
        /*00bc*/ 	.byte	0x04, 0x1c
        /*00be*/ 	.short	(.L_225 - .L_224)


	//   ....[0]....
.L_224:
        /*00c0*/ 	.word	0x00001ef0


	//   ....[1]....
        /*00c4*/ 	.word	0x00002230


	//   ....[2]....
        /*00c8*/ 	.word	0x000024d0


	//----- nvinfo : EIATTR_CRS_STACK_SIZE
	.align		4
.L_225:
        /*00cc*/ 	.byte	0x04, 0x1e
        /*00ce*/ 	.short	(.L_227 - .L_226)
.L_226:
        /*00d0*/ 	.word	0x00000000


	//----- nvinfo : EIATTR_CBANK_PARAM_SIZE
	.align		4
.L_227:
        /*00d4*/ 	.byte	0x03, 0x19
        /*00d6*/ 	.short	0x0035


	//----- nvinfo : EIATTR_PARAM_CBANK
	.align		4
        /*00d8*/ 	.byte	0x04, 0x0a
        /*00da*/ 	.short	(.L_229 - .L_228)
	.align		4
.L_228:
        /*00dc*/ 	.word	index@(.nv.constant0._ZN2at6native51_GLOBAL__N__eebb21b7_18_MultiMarginLoss_cu_b86932df31MultiMarginLoss_backward_kernelILi2EN3c104HalfEEEvPT0_PKS5_S8_PKlS8_iibS5_b)
        /*00e0*/ 	.short	0x0380
        /*00e2*/ 	.short	0x0035


	//----- nvinfo : EIATTR_SW_WAR
	.align		4
.L_229:
        /*00e4*/ 	.byte	0x04, 0x36
        /*00e6*/ 	.short	(.L_231 - .L_230)
.L_230:
        /*00e8*/ 	.word	0x00000008
.L_231:


//--------------------- .nv.info._ZN2at6native51_GLOBAL__N__eebb21b7_18_MultiMarginLoss_cu_b86932df31MultiMarginLoss_backward_kernelILi1EN3c104HalfEEEvPT0_PKS5_S8_PKlS8_iibS5_b --------------------------
	.section	.nv.info._ZN2at6native51_GLOBAL__N__eebb21b7_18_MultiMarginLoss_cu_b86932df31MultiMarginLoss_backward_kernelILi1EN3c104HalfEEEvPT0_PKS5_S8_PKlS8_iibS5_b,"",@"SHT_CUDA_INFO"
	.sectionflags	@""
	.align	4


	//----- nvinfo : EIATTR_CUDA_API_VERSION
	.align		4
        /*0000*/ 	.byte	0x04, 0x37
        /*0002*/ 	.short	(.L_233 - .L_232)
.L_232:
        /*0004*/ 	.word	0x00000082


	//----- nvinfo : EIATTR_KPARAM_INFO
	.align		4
.L_233:
        /*0008*/ 	.byte	0x04, 0x17
        /*000a*/ 	.short	(.L_235 - .L_234)
.L_234:
        /*000c*/ 	.word	0x00000000
        /*0010*/ 	.short	0x0009
        /*0012*/ 	.short	0x0034
        /*0014*/ 	.byte	0x00, 0xf0, 0x05, 0x00


	//----- nvinfo : EIATTR_KPARAM_INFO
	.align		4
.L_235:
        /*0018*/ 	.byte	0x04, 0x17
        /*001a*/ 	.short	(.L_237 - .L_236)
.L_236:
        /*001c*/ 	.word	0x00000000
        /*0020*/ 	.short	0x0008
        /*0022*/ 	.short	0x0032
        /*0024*/ 	.byte	0x00, 0xf0, 0x09, 0x00


	//----- nvinfo : EIATTR_KPARAM_INFO
	.align		4
.L_237:
        /*0028*/ 	.byte	0x04, 0x17
        /*002a*/ 	.short	(.L_239 - .L_238)
.L_238:
        /*002c*/ 	.word	0x00000000
        /*0030*/ 	.short	0x0007
        /*0032*/ 	.short	0x0030
        /*0034*/ 	.byte	0x00, 0xf0, 0x05, 0x00


	//----- nvinfo : EIATTR_KPARAM_INFO
	.align		4
.L_239:
        /*0038*/ 	.byte	0x04, 0x17
        /*003a*/ 	.short	(.L_241 - .L_240)
.L_240:
        /*003c*/ 	.word	0x00000000
        /*0040*/ 	.short	0x0006
        /*0042*/ 	.short	0x002c
        /*0044*/ 	.byte	0x00, 0xf0, 0x11, 0x00


	//----- nvinfo : EIATTR_KPARAM_INFO
	.align		4
.L_241:
        /*0048*/ 	.byte	0x04, 0x17
        /*004a*/ 	.short	(.L_243 - .L_242)
.L_242:
        /*004c*/ 	.word	0x00000000
        /*0050*/ 	.short	0x0005
        /*0052*/ 	.short	0x0028
        /*0054*/ 	.byte	0x00, 0xf0, 0x11, 0x00


	//----- nvinfo : EIATTR_KPARAM_INFO
	.align		4
.L_243:
        /*0058*/ 	.byte	0x04, 0x17
        /*005a*/ 	.short	(.L_245 - .L_244)
.L_244:
        /*005c*/ 	.word	0x00000000
        /*0060*/ 	.short	0x0004
        /*0062*/ 	.short	0x0020
        /*0064*/ 	.byte	0x00, 0xf5, 0x21, 0x00


	//----- nvinfo : EIATTR_KPARAM_INFO
	.align		4
.L_245:
        /*0068*/ 	.byte	0x04, 0x17
        /*006a*/ 	.short	(.L_247 - .L_246)
.L_246:
        /*006c*/ 	.word	0x00000000
        /*0070*/ 	.short	0x0003
        /*0072*/ 	.short	0x0018
        /*0074*/ 	.byte	0x00, 0xf5, 0x21, 0x00


	//----- nvinfo : EIATTR_KPARAM_INFO
	.align		4
.L_247:
        /*0078*/ 	.byte	0x04, 0x17
        /*007a*/ 	.short	(.L_249 - .L_248)
.L_248:
        /*007c*/ 	.word	0x00000000
        /*0080*/ 	.short	0x0002
        /*0082*/ 	.short	0x0010
        /*0084*/ 	.byte	0x00, 0xf5, 0x21, 0x00


	//----- nvinfo : EIATTR_KPARAM_INFO
	.align		4
.L_249:
        /*0088*/ 	.byte	0x04, 0x17
        /*008a*/ 	.short	(.L_251 - .L_250)
.L_250:
        /*008c*/ 	.word	0x00000000
        /*0090*/ 	.short	0x0001
        /*0092*/ 	.short	0x0008
        /*0094*/ 	.byte	0x00, 0xf5, 0x21, 0x00


	//----- nvinfo : EIATTR_KPARAM_INFO
	.align		4
.L_251:
        /*0098*/ 	.byte	0x04, 0x17
        /*009a*/ 	.short	(.L_253 - .L_252)
.L_252:
        /*009c*/ 	.word	0x00000000
        /*00a0*/ 	.short	0x0000
        /*00a2*/ 	.short	0x0000
        /*00a4*/ 	.byte	0x00, 0xf5, 0x21, 0x00


	//----- nvinfo : EIATTR_SPARSE_MMA_MASK
	.align		4
.L_253:
        /*00a8*/ 	.byte	0x03, 0x50
        /*00aa*/ 	.short	0x0000


	//----- nvinfo : EIATTR_MAXREG_COUNT
	.align		4
        /*00ac*/ 	.byte	0x03, 0x1b
        /*00ae*/ 	.short	0x00ff


	//----- nvinfo : EIATTR_NUM_BARRIERS
	.align		4
        /*00b0*/ 	.byte	0x02, 0x4c
        /*00b2*/ 	.byte	0x01
	.zero		1


	//----- nvinfo : EIATTR_MERCURY_ISA_VERSION
	.align		4
        /*00b4*/ 	.byte	0x03, 0x5f
        /*00b6*/ 	.short	0x0101


	//----- nvinfo : EIATTR_VRC_CTA_INIT_COUNT
	.align		4
        /*00b8*/ 	.byte	0x02, 0x4a
	.zero		1
	.zero		1


	//----- nvinfo : EIATTR_EXIT_INSTR_OFFSETS
	.align		4
        /*00bc*/ 	.byte	0x04, 0x1c
        /*00be*/ 	.short	(.L_255 - .L_254)


	//   ....[0]....
.L_254:
        /*00c0*/ 	.word	0x00001f90


	//   ....[1]....
        /*00c4*/ 	.word	0x00002310


	//   ....[2]....
        /*00c8*/ 	.word	0x00002630


	//----- nvinfo : EIATTR_CRS_STACK_SIZE
	.align		4
.L_255:
        /*00cc*/ 	.byte	0x04, 0x1e
        /*00ce*/ 	.short	(.L_257 - .L_256)
.L_256:
        /*00d0*/ 	.word	0x00000000


	//----- nvinfo : EIATTR_CBANK_PARAM_SIZE
	.align		4
.L_257:
        /*00d4*/ 	.byte	0x03, 0x19
        /*00d6*/ 	.short	0x0035


	//----- nvinfo : EIATTR_PARAM_CBANK
	.align		4
        /*00d8*/ 	.byte	0x04, 0x0a
        /*00da*/ 	.short	(.L_259 - .L_258)
	.align		4
.L_258:
        /*00dc*/ 	.word	index@(.nv.constant0._ZN2at6native51_GLOBAL__N__eebb21b7_18_MultiMarginLoss_cu_b86932df31MultiMarginLoss_backward_kernelILi1EN3c104HalfEEEvPT0_PKS5_S8_PKlS8_iibS5_b)
        /*00e0*/ 	.short	0x0380
        /*00e2*/ 	.short	0x0035


	//----- nvinfo : EIATTR_SW_WAR
	.align		4
.L_259:
        /*00e4*/ 	.byte	0x04, 0x36
        /*00e6*/ 	.short	(.L_261 - .L_260)
.L_260:
        /*00e8*/ 	.word	0x00000008
.L_261:


//--------------------- .nv.info._ZN2at6native51_GLOBAL__N__eebb21b7_18_MultiMarginLoss_cu_b86932df31MultiMarginLoss_backward_kernelILi2EfEEvPT0_PKS3_S6_PKlS6_iibS3_b --------------------------
	.section	.nv.info._ZN2at6native51_GLOBAL__N__eebb21b7_18_MultiMarginLoss_cu_b86932df31MultiMarginLoss_backward_kernelILi2EfEEvPT0_PKS3_S6_PKlS6_iibS3_b,"",@"SHT_CUDA_INFO"
	.sectionflags	@""
	.align	4


	//----- nvinfo : EIATTR_CUDA_API_VERSION
	.align		4
        /*0000*/ 	.byte	0x04, 0x37
        /*0002*/ 	.short	(.L_263 - .L_262)
.L_262:
        /*0004*/ 	.word	0x00000082


	//----- nvinfo : EIATTR_KPARAM_INFO
	.align		4
.L_263:
        /*0008*/ 	.byte	0x04, 0x17
        /*000a*/ 	.short	(.L_265 - .L_264)
.L_264:
        /*000c*/ 	.word	0x00000000
        /*0010*/ 	.short	0x0009
        /*0012*/ 	.short	0x0038
        /*0014*/ 	.byte	0x00, 0xf0, 0x05, 0x00


	//----- nvinfo : EIATTR_KPARAM_INFO
	.align		4
.L_265:
        /*0018*/ 	.byte	0x04, 0x17
        /*001a*/ 	.short	(.L_267 - .L_266)
.L_266:
        /*001c*/ 	.word	0x00000000
        /*0020*/ 	.short	0x0008
        /*0022*/ 	.short	0x0034
        /*0024*/ 	.byte	0x00, 0xf0, 0x11, 0x00


	//----- nvinfo : EIATTR_KPARAM_INFO
	.align		4
.L_267:
        /*0028*/ 	.byte	0x04, 0x17
        /*002a*/ 	.short	(.L_269 - .L_268)
.L_268:
        /*002c*/ 	.word	0x00000000
        /*0030*/ 	.short	0x0007
        /*0032*/ 	.short	0x0030
        /*0034*/ 	.byte	0x00, 0xf0, 0x05, 0x00


	//----- nvinfo : EIATTR_KPARAM_INFO
	.align		4
.L_269:
        /*0038*/ 	.byte	0x04, 0x17
        /*003a*/ 	.short	(.L_271 - .L_270)
.L_270:
        /*003c*/ 	.word	0x00000000
        /*0040*/ 	.short	0x0006
        /*0042*/ 	.short	0x002c
        /*0044*/ 	.byte	0x00, 0xf0, 0x11, 0x00


	//----- nvinfo : EIATTR_KPARAM_INFO
	.align		4
.L_271:
        /*0048*/ 	.byte	0x04, 0x17
        /*004a*/ 	.short	(.L_273 - .L_272)
.L_272:
        /*004c*/ 	.word	0x00000000
        /*0050*/ 	.short	0x0005
        /*0052*/ 	.short	0x0028
        /*0054*/ 	.byte	0x00, 0xf0, 0x11, 0x00


	//----- nvinfo : EIATTR_KPARAM_INFO
	.align		4
.L_273:
        /*0058*/ 	.byte	0x04, 0x17
        /*005a*/ 	.short	(.L_275 - .L_274)
.L_274:
        /*005c*/ 	.word	0x00000000
        /*0060*/ 	.short	0x0004
        /*0062*/ 	.short	0x0020
        /*0064*/ 	.byte	0x00, 0xf5, 0x21, 0x00


	//----- nvinfo : EIATTR_KPARAM_INFO
	.align		4
.L_275:
        /*0068*/ 	.byte	0x04, 0x17
        /*006a*/ 	.short	(.L_277 - .L_276)
.L_276:
        /*006c*/ 	.word	0x00000000
        /*0070*/ 	.short	0x0003
        /*0072*/ 	.short	0x0018
        /*0074*/ 	.byte	0x00, 0xf5, 0x21, 0x00


	//----- nvinfo : EIATTR_KPARAM_INFO
	.align		4
.L_277:
        /*0078*/ 	.byte	0x04, 0x17
        /*007a*/ 	.short	(.L_279 - .L_278)
.L_278:
        /*007c*/ 	.word	0x00000000
        /*0080*/ 	.short	0x0002
        /*0082*/ 	.short	0x0010
        /*0084*/ 	.byte	0x00, 0xf5, 0x21, 0x00


	//----- nvinfo : EIATTR_KPARAM_INFO
	.align		4
.L_279:
        /*0088*/ 	.byte	0x04, 0x17
        /*008a*/ 	.short	(.L_281 - .L_280)
.L_280:
        /*008c*/ 	.word	0x00000000
        /*0090*/ 	.short	0x0001
        /*0092*/ 	.short	0x0008
        /*0094*/ 	.byte	0x00, 0xf5, 0x21, 0x00


	//----- nvinfo : EIATTR_KPARAM_INFO
	.align		4
.L_281:
        /*0098*/ 	.byte	0x04, 0x17
        /*009a*/ 	.short	(.L_283 - .L_282)
.L_282:
        /*009c*/ 	.word	0x00000000
        /*00a0*/ 	.short	0x0000
        /*00a2*/ 	.short	0x0000
        /*00a4*/ 	.byte	0x00, 0xf5, 0x21, 0x00


	//----- nvinfo : EIATTR_SPARSE_MMA_MASK
	.align		4
.L_283:
        /*00a8*/ 	.byte	0x03, 0x50
        /*00aa*/ 	.short	0x0000


	//----- nvinfo : EIATTR_MAXREG_COUNT
	.align		4
        /*00ac*/ 	.byte	0x03, 0x1b
        /*00ae*/ 	.short	0x00ff


	//----- nvinfo : EIATTR_NUM_BARRIERS
	.align		4
        /*00b0*/ 	.byte	0x02, 0x4c
        /*00b2*/ 	.byte	0x01
	.zero		1


	//----- nvinfo : EIATTR_MERCURY_ISA_VERSION
	.align		4
        /*00b4*/ 	.byte	0x03, 0x5f
        /*00b6*/ 	.short	0x0101


	//----- nvinfo : EIATTR_VRC_CTA_INIT_COUNT
	.align		4
        /*00b8*/ 	.byte	0x02, 0x4a
	.zero		1
	.zero		1


	//----- nvinfo : EIATTR_EXIT_INSTR_OFFSETS
	.align		4
        /*00bc*/ 	.byte	0x04, 0x1c
        /*00be*/ 	.short	(.L_285 - .L_284)


	//   ....[0]....
.L_284:
        /*00c0*/ 	.word	0x00001ae0


	//   ....[1]....
        /*00c4*/ 	.word	0x00001df0


	//   ....[2]....
        /*00c8*/ 	.word	0x00001fa0


	//----- nvinfo : EIATTR_CRS_STACK_SIZE
	.align		4
.L_285:
        /*00cc*/ 	.byte	0x04, 0x1e
        /*00ce*/ 	.short	(.L_287 - .L_286)
.L_286:
        /*00d0*/ 	.word	0x00000000


	//----- nvinfo : EIATTR_CBANK_PARAM_SIZE
	.align		4
.L_287:
        /*00d4*/ 	.byte	0x03, 0x19
        /*00d6*/ 	.short	0x0039


	//----- nvinfo : EIATTR_PARAM_CBANK
	.align		4
        /*00d8*/ 	.byte	0x04, 0x0a
        /*00da*/ 	.short	(.L_289 - .L_288)
	.align		4
.L_288:
        /*00dc*/ 	.word	index@(.nv.constant0._ZN2at6native51_GLOBAL__N__eebb21b7_18_MultiMarginLoss_cu_b86932df31MultiMarginLoss_backward_kernelILi2EfEEvPT0_PKS3_S6_PKlS6_iibS3_b)
        /*00e0*/ 	.short	0x0380
        /*00e2*/ 	.short	0x0039


	//----- nvinfo : EIATTR_SW_WAR
	.align		4
.L_289:
        /*00e4*/ 	.byte	0x04, 0x36
        /*00e6*/ 	.short	(.L_291 - .L_290)
.L_290:
        /*00e8*/ 	.word	0x00000008
.L_291:


//--------------------- .nv.info._ZN2at6native51_GLOBAL__N__eebb21b7_18_MultiMarginLoss_cu_b86932df31MultiMarginLoss_backward_kernelILi1EfEEvPT0_PKS3_S6_PKlS6_iibS3_b --------------------------
	.section	.nv.info._ZN2at6native51_GLOBAL__N__eebb21b7_18_MultiMarginLoss_cu_b86932df31MultiMarginLoss_backward_kernelILi1EfEEvPT0_PKS3_S6_PKlS6_iibS3_b,"",@"SHT_CUDA_INFO"
	.sectionflags	@""
	.align	4


	//----- nvinfo : EIATTR_CUDA_API_VERSION
	.align		4
        /*0000*/ 	.byte	0x04, 0x37
        /*0002*/ 	.short	(.L_293 - .L_292)
.L_292:
        /*0004*/ 	.word	0x00000082


	//----- nvinfo : EIATTR_KPARAM_INFO
	.align		4
.L_293:
        /*0008*/ 	.byte	0x04, 0x17
        /*000a*/ 	.short	(.L_295 - .L_294)
.L_294:
        /*000c*/ 	.word	0x00000000
        /*0010*/ 	.short	0x0009
        /*0012*/ 	.short	0x0038
        /*0014*/ 	.byte	0x00, 0xf0, 0x05, 0x00


	//----- nvinfo : EIATTR_KPARAM_INFO
	.align		4
.L_295:
        /*0018*/ 	.byte	0x04, 0x17
        /*001a*/ 	.short	(.L_297 - .L_296)
.L_296:
        /*001c*/ 	.word	0x00000000
        /*0020*/ 	.short	0x0008
        /*0022*/ 	.short	0x0034
        /*0024*/ 	.byte	0x00, 0xf0, 0x11, 0x00


	//----- nvinfo : EIATTR_KPARAM_INFO
	.align		4
.L_297:
        /*0028*/ 	.byte	0x04, 0x17
        /*002a*/ 	.short	(.L_299 - .L_298)
.L_298:
        /*002c*/ 	.word	0x00000000
        /*0030*/ 	.short	0x0007
        /*0032*/ 	.short	0x0030
        /*0034*/ 	.byte	0x00, 0xf0, 0x05, 0x00


	//----- nvinfo : EIATTR_KPARAM_INFO
	.align		4
.L_299:
        /*0038*/ 	.byte	0x04, 0x17
        /*003a*/ 	.short	(.L_301 - .L_300)
.L_300:
        /*003c*/ 	.word	0x00000000
        /*0040*/ 	.short	0x0006
        /*0042*/ 	.short	0x002c
        /*0044*/ 	.byte	0x00, 0xf0, 0x11, 0x00


	//----- nvinfo : EIATTR_KPARAM_INFO
	.align		4
.L_301:
        /*0048*/ 	.byte	0x04, 0x17
        /*004a*/ 	.short	(.L_303 - .L_302)
.L_302:
        /*004c*/ 	.word	0x00000000
        /*0050*/ 	.short	0x0005
        /*0052*/ 	.short	0x0028
        /*0054*/ 	.byte	0x00, 0xf0, 0x11, 0x00


	//----- nvinfo : EIATTR_KPARAM_INFO
	.align		4
.L_303:
        /*0058*/ 	.byte	0x04, 0x17
        /*005a*/ 	.short	(.L_305 - .L_304)
.L_304:
        /*005c*/ 	.word	0x00000000
        /*0060*/ 	.short	0x0004
        /*0062*/ 	.short	0x0020
        /*0064*/ 	.byte	0x00, 0xf5, 0x21, 0x00


	//----- nvinfo : EIATTR_KPARAM_INFO
	.align		4
.L_305:
        /*0068*/ 	.byte	0x04, 0x17
        /*006a*/ 	.short	(.L_307 - .L_306)
.L_306:
        /*006c*/ 	.word	0x00000000
        /*0070*/ 	.short	0x0003
        /*0072*/ 	.short	0x0018
        /*0074*/ 	.byte	0x00, 0xf5, 0x21, 0x00


	//----- nvinfo : EIATTR_KPARAM_INFO
	.align		4
.L_307:
        /*0078*/ 	.byte	0x04, 0x17
        /*007a*/ 	.short	(.L_309 - .L_308)
.L_308:
        /*007c*/ 	.word	0x00000000
        /*0080*/ 	.short	0x0002
        /*0082*/ 	.short	0x0010
        /*0084*/ 	.byte	0x00, 0xf5, 0x21, 0x00


	//----- nvinfo : EIATTR_KPARAM_INFO
	.align		4
.L_309:
        /*0088*/ 	.byte	0x04, 0x17
        /*008a*/ 	.short	(.L_311 - .L_310)
.L_310:
        /*008c*/ 	.word	0x00000000
        /*0090*/ 	.short	0x0001
        /*0092*/ 	.short	0x0008
        /*0094*/ 	.byte	0x00, 0xf5, 0x21, 0x00


	//----- nvinfo : EIATTR_KPARAM_INFO
	.align		4
.L_311:
        /*0098*/ 	.byte	0x04, 0x17
        /*009a*/ 	.short	(.L_313 - .L_312)
.L_312:
        /*009c*/ 	.word	0x00000000
        /*00a0*/ 	.short	0x0000
        /*00a2*/ 	.short	0x0000
        /*00a4*/ 	.byte	0x00, 0xf5, 0x21, 0x00


	//----- nvinfo : EIATTR_SPARSE_MMA_MASK
	.align		4
.L_313:
        /*00a8*/ 	.byte	0x03, 0x50
        /*00aa*/ 	.short	0x0000


	//----- nvinfo : EIATTR_MAXREG_COUNT
	.align		4
        /*00ac*/ 	.byte	0x03, 0x1b
        /*00ae*/ 	.short	0x00ff


	//----- nvinfo : EIATTR_NUM_BARRIERS
	.align		4
        /*00b0*/ 	.byte	0x02, 0x4c
        /*00b2*/ 	.byte	0x01
	.zero		1


	//----- nvinfo : EIATTR_MERCURY_ISA_VERSION
	.align		4
        /*00b4*/ 	.byte	0x03, 0x5f
        /*00b6*/ 	.short	0x0101


	//----- nvinfo : EIATTR_VRC_CTA_INIT_COUNT
	.align		4
        /*00b8*/ 	.byte	0x02, 0x4a
	.zero		1
	.zero		1


	//----- nvinfo : EIATTR_EXIT_INSTR_OFFSETS
	.align		4
        /*00bc*/ 	.byte	0x04, 0x1c
        /*00be*/ 	.short	(.L_315 - .L_314)


	//   ....[0]....
.L_314:
        /*00c0*/ 	.word	0x00001b90


	//   ....[1]....
        /*00c4*/ 	.word	0x00001ee0


	//   ....[2]....
        /*00c8*/ 	.word	0x00002100


	//----- nvinfo : EIATTR_CRS_STACK_SIZE
	.align		4
.L_315:
        /*00cc*/ 	.byte	0x04, 0x1e
        /*00ce*/ 	.short	(.L_317 - .L_316)
.L_316:
        /*00d0*/ 	.word	0x00000000


	//----- nvinfo : EIATTR_CBANK_PARAM_SIZE
	.align		4
.L_317:
        /*00d4*/ 	.byte	0x03, 0x19
        /*00d6*/ 	.short	0x0039


	//----- nvinfo : EIATTR_PARAM_CBANK
	.align		4
        /*00d8*/ 	.byte	0x04, 0x0a
        /*00da*/ 	.short	(.L_319 - .L_318)
	.align		4
.L_318:
        /*00dc*/ 	.word	index@(.nv.constant0._ZN2at6native51_GLOBAL__N__eebb21b7_18_MultiMarginLoss_cu_b86932df31MultiMarginLoss_backward_kernelILi1EfEEvPT0_PKS3_S6_PKlS6_iibS3_b)
        /*00e0*/ 	.short	0x0380
        /*00e2*/ 	.short	0x0039


	//----- nvinfo : EIATTR_SW_WAR
	.align		4
.L_319:
        /*00e4*/ 	.byte	0x04, 0x36
        /*00e6*/ 	.short	(.L_321 - .L_320)
.L_320:
        /*00e8*/ 	.word	0x00000008
.L_321:


//--------------------- .nv.info._ZN2at6native51_GLOBAL__N__eebb21b7_18_MultiMarginLoss_cu_b86932df31MultiMarginLoss_backward_kernelILi2EdEEvPT0_PKS3_S6_PKlS6_iibS3_b --------------------------
	.section	.nv.info._ZN2at6native51_GLOBAL__N__eebb21b7_18_MultiMarginLoss_cu_b86932df31MultiMarginLoss_backward_kernelILi2EdEEvPT0_PKS3_S6_PKlS6_iibS3_b,"",@"SHT_CUDA_INFO"
	.sectionflags	@""
	.align	4


	//----- nvinfo : EIATTR_CUDA_API_VERSION
	.align		4
        /*0000*/ 	.byte	0x04, 0x37
        /*0002*/ 	.short	(.L_323 - .L_322)
.L_322:
        /*0004*/ 	.word	0x00000082


	//----- nvinfo : EIATTR_KPARAM_INFO
	.align		4
.L_323:
        /*0008*/ 	.byte	0x04, 0x17
        /*000a*/ 	.short	(.L_325 - .L_324)
.L_324:
        /*000c*/ 	.word	0x00000000
        /*0010*/ 	.short	0x0009
        /*0012*/ 	.short	0x0040
        /*0014*/ 	.byte	0x00, 0xf0, 0x05, 0x00


	//----- nvinfo : EIATTR_KPARAM_INFO
	.align		4
.L_325:
        /*0018*/ 	.byte	0x04, 0x17
        /*001a*/ 	.short	(.L_327 - .L_326)
.L_326:
        /*001c*/ 	.word	0x00000000
        /*0020*/ 	.short	0x0008
        /*0022*/ 	.short	0x0038
        /*0024*/ 	.byte	0x00, 0xf0, 0x21, 0x00


	//----- nvinfo : EIATTR_KPARAM_INFO
	.align		4
.L_327:
        /*0028*/ 	.byte	0x04, 0x17
        /*002a*/ 	.short	(.L_329 - .L_328)
.L_328:
        /*002c*/ 	.word	0x00000000
        /*0030*/ 	.short	0x0007
        /*0032*/ 	.short	0x0030
        /*0034*/ 	.byte	0x00, 0xf0, 0x05, 0x00


	//----- nvinfo : EIATTR_KPARAM_INFO
	.align		4
.L_329:
        /*0038*/ 	.byte	0x04, 0x17
        /*003a*/ 	.short	(.L_331 - .L_330)
.L_330:
        /*003c*/ 	.word	0x00000000
        /*0040*/ 	.short	0x0006
        /*0042*/ 	.short	0x002c
        /*0044*/ 	.byte	0x00, 0xf0, 0x11, 0x00


	//----- nvinfo : EIATTR_KPARAM_INFO
	.align		4
.L_331:
        /*0048*/ 	.byte	0x04, 0x17
        /*004a*/ 	.short	(.L_333 - .L_332)
.L_332:
        /*004c*/ 	.word	0x00000000
        /*0050*/ 	.short	0x0005
        /*0052*/ 	.short	0x0028
        /*0054*/ 	.byte	0x00, 0xf0, 0x11, 0x00


	//----- nvinfo : EIATTR_KPARAM_INFO
	.align		4
.L_333:
        /*0058*/ 	.byte	0x04, 0x17
        /*005a*/ 	.short	(.L_335 - .L_334)
.L_334:
        /*005c*/ 	.word	0x00000000
        /*0060*/ 	.short	0x0004
        /*0062*/ 	.short	0x0020
        /*0064*/ 	.byte	0x00, 0xf5, 0x21, 0x00


	//----- nvinfo : EIATTR_KPARAM_INFO
	.align		4
.L_335:
        /*0068*/ 	.byte	0x04, 0x17
        /*006a*/ 	.short	(.L_337 - .L_336)
.L_336:
        /*006c*/ 	.word	0x00000000
        /*0070*/ 	.short	0x0003
        /*0072*/ 	.short	0x0018
        /*0074*/ 	.byte	0x00, 0xf5, 0x21, 0x00


	//----- nvinfo : EIATTR_KPARAM_INFO
	.align		4
.L_337:
        /*0078*/ 	.byte	0x04, 0x17
        /*007a*/ 	.short	(.L_339 - .L_338)
.L_338:
        /*007c*/ 	.word	0x00000000
        /*0080*/ 	.short	0x0002
        /*0082*/ 	.short	0x0010
        /*0084*/ 	.byte	0x00, 0xf5, 0x21, 0x00


	//----- nvinfo : EIATTR_KPARAM_INFO
	.align		4
.L_339:
        /*0088*/ 	.byte	0x04, 0x17
        /*008a*/ 	.short	(.L_341 - .L_340)
.L_340:
        /*008c*/ 	.word	0x00000000
        /*0090*/ 	.short	0x0001
        /*0092*/ 	.short	0x0008
        /*0094*/ 	.byte	0x00, 0xf5, 0x21, 0x00


	//----- nvinfo : EIATTR_KPARAM_INFO
	.align		4
.L_341:
        /*0098*/ 	.byte	0x04, 0x17
        /*009a*/ 	.short	(.L_343 - .L_342)
.L_342:
        /*009c*/ 	.word	0x00000000
        /*00a0*/ 	.short	0x0000
        /*00a2*/ 	.short	0x0000
        /*00a4*/ 	.byte	0x00, 0xf5, 0x21, 0x00


	//----- nvinfo : EIATTR_SPARSE_MMA_MASK
	.align		4
.L_343:
        /*00a8*/ 	.byte	0x03, 0x50
        /*00aa*/ 	.short	0x0000


	//----- nvinfo : EIATTR_MAXREG_COUNT
	.align		4
        /*00ac*/ 	.byte	0x03, 0x1b
        /*00ae*/ 	.short	0x00ff


	//----- nvinfo : EIATTR_NUM_BARRIERS
	.align		4
        /*00b0*/ 	.byte	0x02, 0x4c
        /*00b2*/ 	.byte	0x01
	.zero		1


	//----- nvinfo : EIATTR_MERCURY_ISA_VERSION
	.align		4
        /*00b4*/ 	.byte	0x03, 0x5f
        /*00b6*/ 	.short	0x0101


	//----- nvinfo : EIATTR_VRC_CTA_INIT_COUNT
	.align		4
        /*00b8*/ 	.byte	0x02, 0x4a
	.zero		1
	.zero		1


	//----- nvinfo : EIATTR_EXIT_INSTR_OFFSETS
	.align		4
        /*00bc*/ 	.byte	0x04, 0x1c
        /*00be*/ 	.short	(.L_345 - .L_344)


	//   ....[0]....
.L_344:
        /*00c0*/ 	.word	0x00002ce0


	//   ....[1]....
        /*00c4*/ 	.word	0x000030b0


	//   ....[2]....
        /*00c8*/ 	.word	0x000032f0


	//----- nvinfo : EIATTR_CRS_STACK_SIZE
	.align		4
.L_345:
        /*00cc*/ 	.byte	0x04, 0x1e
        /*00ce*/ 	.short	(.L_347 - .L_346)
.L_346:
        /*00d0*/ 	.word	0x00000000


	//----- nvinfo : EIATTR_CBANK_PARAM_SIZE
	.align		4
.L_347:
        /*00d4*/ 	.byte	0x03, 0x19
        /*00d6*/ 	.short	0x0041


	//----- nvinfo : EIATTR_PARAM_CBANK
	.align		4
        /*00d8*/ 	.byte	0x04, 0x0a
        /*00da*/ 	.short	(.L_349 - .L_348)
	.align		4
.L_348:
        /*00dc*/ 	.word	index@(.nv.constant0._ZN2at6native51_GLOBAL__N__eebb21b7_18_MultiMarginLoss_cu_b86932df31MultiMarginLoss_backward_kernelILi2EdEEvPT0_PKS3_S6_PKlS6_iibS3_b)
        /*00e0*/ 	.short	0x0380
        /*00e2*/ 	.short	0x0041


	//----- nvinfo : EIATTR_SW_WAR
	.align		4
.L_349:
        /*00e4*/ 	.byte	0x04, 0x36
        /*00e6*/ 	.short	(.L_351 - .L_350)
.L_350:
        /*00e8*/ 	.word	0x00000008
.L_351:


//--------------------- .nv.info._ZN2at6native51_GLOBAL__N__eebb21b7_18_MultiMarginLoss_cu_b86932df31MultiMarginLoss_backward_kernelILi1EdEEvPT0_PKS3_S6_PKlS6_iibS3_b --------------------------
	.section	.nv.info._ZN2at6native51_GLOBAL__N__eebb21b7_18_MultiMarginLoss_cu_b86932df31MultiMarginLoss_backward_kernelILi1EdEEvPT0_PKS3_S6_PKlS6_iibS3_b,"",@"SHT_CUDA_INFO"
	.sectionflags	@""
	.align	4


	//----- nvinfo : EIATTR_CUDA_API_VERSION
	.align		4
        /*0000*/ 	.byte	0x04, 0x37
        /*0002*/ 	.short	(.L_353 - .L_352)
.L_352:
        /*0004*/ 	.word	0x00000082


	//----- nvinfo : EIATTR_KPARAM_INFO
	.align		4
.L_353:
        /*0008*/ 	.byte	0x04, 0x17
        /*000a*/ 	.short	(.L_355 - .L_354)
.L_354:
        /*000c*/ 	.word	0x00000000
        /*0010*/ 	.short	0x0009
        /*0012*/ 	.short	0x0040
        /*0014*/ 	.byte	0x00, 0xf0, 0x05, 0x00


	//----- nvinfo : EIATTR_KPARAM_INFO
	.align		4
.L_355:
        /*0018*/ 	.byte	0x04, 0x17
        /*001a*/ 	.short	(.L_357 - .L_356)
.L_356:
        /*001c*/ 	.word	0x00000000
        /*0020*/ 	.short	0x0008
        /*0022*/ 	.short	0x0038
        /*0024*/ 	.byte	0x00, 0xf0, 0x21, 0x00


	//----- nvinfo : EIATTR_KPARAM_INFO
	.align		4
.L_357:
        /*0028*/ 	.byte	0x04, 0x17
        /*002a*/ 	.short	(.L_359 - .L_358)
.L_358:
        /*002c*/ 	.word	0x00000000
        /*0030*/ 	.short	0x0007
        /*0032*/ 	.short	0x0030
        /*0034*/ 	.byte	0x00, 0xf0, 0x05, 0x00


	//----- nvinfo : EIATTR_KPARAM_INFO
	.align		4
.L_359:
        /*0038*/ 	.byte	0x04, 0x17
        /*003a*/ 	.short	(.L_361 - .L_360)
.L_360:
        /*003c*/ 	.word	0x00000000
        /*0040*/ 	.short	0x0006
        /*0042*/ 	.short	0x002c
        /*0044*/ 	.byte	0x00, 0xf0, 0x11, 0x00


	//----- nvinfo : EIATTR_KPARAM_INFO
	.align		4
.L_361:
        /*0048*/ 	.byte	0x04, 0x17
        /*004a*/ 	.short	(.L_363 - .L_362)
.L_362:
        /*004c*/ 	.word	0x00000000
        /*0050*/ 	.short	0x0005
        /*0052*/ 	.short	0x0028
        /*0054*/ 	.byte	0x00, 0xf0, 0x11, 0x00


	//----- nvinfo : EIATTR_KPARAM_INFO
	.align		4
.L_363:
        /*0058*/ 	.byte	0x04, 0x17
        /*005a*/ 	.short	(.L_365 - .L_364)
.L_364:
        /*005c*/ 	.word	0x00000000
        /*0060*/ 	.short	0x0004
        /*0062*/ 	.short	0x0020
        /*0064*/ 	.byte	0x00, 0xf5, 0x21, 0x00


	//----- nvinfo : EIATTR_KPARAM_INFO
	.align		4
.L_365:
        /*0068*/ 	.byte	0x04, 0x17
        /*006a*/ 	.short	(.L_367 - .L_366)
.L_366:
        /*006c*/ 	.word	0x00000000
        /*0070*/ 	.short	0x0003
        /*0072*/ 	.short	0x0018
        /*0074*/ 	.byte	0x00, 0xf5, 0x21, 0x00


	//----- nvinfo : EIATTR_KPARAM_INFO
	.align		4
.L_367:
        /*0078*/ 	.byte	0x04, 0x17
        /*007a*/ 	.short	(.L_369 - .L_368)
.L_368:
        /*007c*/ 	.word	0x00000000
        /*0080*/ 	.short	0x0002
        /*0082*/ 	.short	0x0010
        /*0084*/ 	.byte	0x00, 0xf5, 0x21, 0x00


	//----- nvinfo : EIATTR_KPARAM_INFO
	.align		4
.L_369:
        /*0088*/ 	.byte	0x04, 0x17
        /*008a*/ 	.short	(.L_371 - .L_370)
.L_370:
        /*008c*/ 	.word	0x00000000
        /*0090*/ 	.short	0x0001
        /*0092*/ 	.short	0x0008
        /*0094*/ 	.byte	0x00, 0xf5, 0x21, 0x00


	//----- nvinfo : EIATTR_KPARAM_INFO
	.align		4
.L_371:
        /*0098*/ 	.byte	0x04, 0x17
        /*009a*/ 	.short	(.L_373 - .L_372)
.L_372:
        /*009c*/ 	.word	0x00000000
        /*00a0*/ 	.short	0x0000
        /*00a2*/ 	.short	0x0000
        /*00a4*/ 	.byte	0x00, 0xf5, 0x21, 0x00


	//----- nvinfo : EIATTR_SPARSE_MMA_MASK
	.align		4
.L_373:
        /*00a8*/ 	.byte	0x03, 0x50
        /*00aa*/ 	.short	0x0000


	//----- nvinfo : EIATTR_MAXREG_COUNT
	.align		4
        /*00ac*/ 	.byte	0x03, 0x1b
        /*00ae*/ 	.short	0x00ff


	//----- nvinfo : EIATTR_NUM_BARRIERS
	.align		4
        /*00b0*/ 	.byte	0x02, 0x4c
        /*00b2*/ 	.byte	0x01
	.zero		1


	//----- nvinfo : EIATTR_MERCURY_ISA_VERSION
	.align		4
        /*00b4*/ 	.byte	0x03, 0x5f
        /*00b6*/ 	.short	0x0101


	//----- nvinfo : EIATTR_VRC_CTA_INIT_COUNT
	.align		4
        /*00b8*/ 	.byte	0x02, 0x4a
	.zero		1
	.zero		1


	//----- nvinfo : EIATTR_EXIT_INSTR_OFFSETS
	.align		4
        /*00bc*/ 	.byte	0x04, 0x1c
        /*00be*/ 	.short	(.L_375 - .L_374)


	//   ....[0]....
.L_374:
        /*00c0*/ 	.word	0x00002800


	//   ....[1]....
        /*00c4*/ 	.word	0x00002b60


	//   ....[2]....
        /*00c8*/ 	.word	0x00002e20


	//----- nvinfo : EIATTR_CRS_STACK_SIZE
	.align		4
.L_375:
        /*00cc*/ 	.byte	0x04, 0x1e
        /*00ce*/ 	.short	(.L_377 - .L_376)
.L_376:
        /*00d0*/ 	.word	0x00000000


	//----- nvinfo : EIATTR_CBANK_PARAM_SIZE
	.align		4
.L_377:
        /*00d4*/ 	.byte	0x03, 0x19
        /*00d6*/ 	.short	0x0041


	//----- nvinfo : EIATTR_PARAM_CBANK
	.align		4
        /*00d8*/ 	.byte	0x04, 0x0a
        /*00da*/ 	.short	(.L_379 - .L_378)
	.align		4
.L_378:
        /*00dc*/ 	.word	index@(.nv.constant0._ZN2at6native51_GLOBAL__N__eebb21b7_18_MultiMarginLoss_cu_b86932df31MultiMarginLoss_backward_kernelILi1EdEEvPT0_PKS3_S6_PKlS6_iibS3_b)
        /*00e0*/ 	.short	0x0380
        /*00e2*/ 	.short	0x0041


	//----- nvinfo : EIATTR_SW_WAR
	.align		4
.L_379:
        /*00e4*/ 	.byte	0x04, 0x36
        /*00e6*/ 	.short	(.L_381 - .L_380)
.L_380:
        /*00e8*/ 	.word	0x00000008
.L_381:


//--------------------- .nv.info._ZN2at6native51_GLOBAL__N__eebb21b7_18_MultiMarginLoss_cu_b86932df30MultiMarginLoss_forward_kernelILi2EN3c108BFloat16EEEvPT0_PKS5_PKlS8_iibS5_ --------------------------
	.section	.nv.info._ZN2at6native51_GLOBAL__N__eebb21b7_18_MultiMarginLoss_cu_b86932df30MultiMarginLoss_forward_kernelILi2EN3c108BFloat16EEEvPT0_PKS5_PKlS8_iibS5_,"",@"SHT_CUDA_INFO"
	.sectionflags	@""
	.align	4


	//----- nvinfo : EIATTR_CUDA_API_VERSION
	.align		4
        /*0000*/ 	.byte	0x04, 0x37
        /*0002*/ 	.short	(.L_383 - .L_382)
.L_382:
        /*0004*/ 	.word	0x00000082


	//----- nvinfo : EIATTR_KPARAM_INFO
	.align		4
.L_383:
        /*0008*/ 	.byte	0x04, 0x17
        /*000a*/ 	.short	(.L_385 - .L_384)
.L_384:
        /*000c*/ 	.word	0x00000000
        /*0010*/ 	.short	0x0007
        /*0012*/ 	.short	0x002a
        /*0014*/ 	.byte	0x00, 0xf0, 0x09, 0x00


	//----- nvinfo : EIATTR_KPARAM_INFO
	.align		4
.L_385:
        /*0018*/ 	.byte	0x04, 0x17
        /*001a*/ 	.short	(.L_387 - .L_386)
.L_386:
        /*001c*/ 	.word	0x00000000
        /*0020*/ 	.short	0x0006
        /*0022*/ 	.short	0x0028
        /*0024*/ 	.byte	0x00, 0xf0, 0x05, 0x00


	//----- nvinfo : EIATTR_KPARAM_INFO
	.align		4
.L_387:
        /*0028*/ 	.byte	0x04, 0x17
        /*002a*/ 	.short	(.L_389 - .L_388)
.L_388:
        /*002c*/ 	.word	0x00000000
        /*0030*/ 	.short	0x0005
        /*0032*/ 	.short	0x0024
        /*0034*/ 	.byte	0x00, 0xf0, 0x11, 0x00


	//----- nvinfo : EIATTR_KPARAM_INFO
	.align		4
.L_389:
        /*0038*/ 	.byte	0x04, 0x17
        /*003a*/ 	.short	(.L_391 - .L_390)
.L_390:
        /*003c*/ 	.word	0x00000000
        /*0040*/ 	.short	0x0004
        /*0042*/ 	.short	0x0020
        /*0044*/ 	.byte	0x00, 0xf0, 0x11, 0x00


	//----- nvinfo : EIATTR_KPARAM_INFO
	.align		4
.L_391:
        /*0048*/ 	.byte	0x04, 0x17
        /*004a*/ 	.short	(.L_393 - .L_392)
.L_392:
        /*004c*/ 	.word	0x00000000
        /*0050*/ 	.short	0x0003
        /*0052*/ 	.short	0x0018
        /*0054*/ 	.byte	0x00, 0xf5, 0x21, 0x00


	//----- nvinfo : EIATTR_KPARAM_INFO
	.align		4
.L_393:
        /*0058*/ 	.byte	0x04, 0x17
        /*005a*/ 	.short	(.L_395 - .L_394)
.L_394:
        /*005c*/ 	.word	0x00000000
        /*0060*/ 	.short	0x0002
        /*0062*/ 	.short	0x0010
        /*0064*/ 	.byte	0x00, 0xf5, 0x21, 0x00


	//----- nvinfo : EIATTR_KPARAM_INFO
	.align		4
.L_395:
        /*0068*/ 	.byte	0x04, 0x17
        /*006a*/ 	.short	(.L_397 - .L_396)
.L_396:
        /*006c*/ 	.word	0x00000000
        /*0070*/ 	.short	0x0001
        /*0072*/ 	.short	0x0008
        /*0074*/ 	.byte	0x00, 0xf5, 0x21, 0x00


	//----- nvinfo : EIATTR_KPARAM_INFO
	.align		4
.L_397:
        /*0078*/ 	.byte	0x04, 0x17
        /*007a*/ 	.short	(.L_399 - .L_398)
.L_398:
        /*007c*/ 	.word	0x00000000
        /*0080*/ 	.short	0x0000
        /*0082*/ 	.short	0x0000
        /*0084*/ 	.byte	0x00, 0xf5, 0x21, 0x00


	//----- nvinfo : EIATTR_SPARSE_MMA_MASK
	.align		4
.L_399:
        /*0088*/ 	.byte	0x03, 0x50
        /*008a*/ 	.short	0x0000


	//----- nvinfo : EIATTR_MAXREG_COUNT
	.align		4
        /*008c*/ 	.byte	0x03, 0x1b
        /*008e*/ 	.short	0x00ff


	//----- nvinfo : EIATTR_NUM_BARRIERS
	.align		4
        /*0090*/ 	.byte	0x02, 0x4c
        /*0092*/ 	.byte	0x01
	.zero		1


	//----- nvinfo : EIATTR_EXTERNS
	.align		4
        /*0094*/ 	.byte	0x04, 0x0f
        /*0096*/ 	.short	(.L_401 - .L_400)


	//   ....[0]....
	.align		4
.L_400:
        /*0098*/ 	.word	index@(__assertfail)


	//----- nvinfo : EIATTR_MERCURY_ISA_VERSION
	.align		4
.L_401:
        /*009c*/ 	.byte	0x03, 0x5f
        /*009e*/ 	.short	0x0101


	//----- nvinfo : EIATTR_VRC_CTA_INIT_COUNT
	.align		4
        /*00a0*/ 	.byte	0x02, 0x4a
	.zero		1
	.zero		1


	//----- nvinfo : EIATTR_SYSCALL_OFFSETS
	.align		4
        /*00a4*/ 	.byte	0x04, 0x46
        /*00a6*/ 	.short	(.L_403 - .L_402)


	//   ....[0]....
.L_402:
        /*00a8*/ 	.word	0x000001c0


	//----- nvinfo : EIATTR_EXIT_INSTR_OFFSETS
	.align		4
.L_403:
        /*00ac*/ 	.byte	0x04, 0x1c
        /*00ae*/ 	.short	(.L_405 - .L_404)


	//   ....[0]....
.L_404:
        /*00b0*/ 	.word	0x000016f0


	//   ....[1]....
        /*00b4*/ 	.word	0x00001c70


	//----- nvinfo : EIATTR_CRS_STACK_SIZE
	.align		4
.L_405:
        /*00b8*/ 	.byte	0x04, 0x1e
        /*00ba*/ 	.short	(.L_407 - .L_406)
.L_406:
        /*00bc*/ 	.word	0x00000000


	//----- nvinfo : EIATTR_CBANK_PARAM_SIZE
	.align		4
.L_407:
        /*00c0*/ 	.byte	0x03, 0x19
        /*00c2*/ 	.short	0x002c


	//----- nvinfo : EIATTR_PARAM_CBANK
	.align		4
        /*00c4*/ 	.byte	0x04, 0x0a
        /*00c6*/ 	.short	(.L_409 - .L_408)
	.align		4
.L_408:
        /*00c8*/ 	.word	index@(.nv.constant0._ZN2at6native51_GLOBAL__N__eebb21b7_18_MultiMarginLoss_cu_b86932df30MultiMarginLoss_forward_kernelILi2EN3c108BFloat16EEEvPT0_PKS5_PKlS8_iibS5_)
        /*00cc*/ 	.short	0x0380
        /*00ce*/ 	.short	0x002c


	//----- nvinfo : EIATTR_SW_WAR
	.align		4
.L_409:
        /*00d0*/ 	.byte	0x04, 0x36
        /*00d2*/ 	.short	(.L_411 - .L_410)
.L_410:
        /*00d4*/ 	.word	0x00000008
.L_411:


//--------------------- .nv.info._ZN2at6native51_GLOBAL__N__eebb21b7_18_MultiMarginLoss_cu_b86932df30MultiMarginLoss_forward_kernelILi1EN3c108BFloat16EEEvPT0_PKS5_PKlS8_iibS5_ --------------------------
	.section	.nv.info._ZN2at6native51_GLOBAL__N__eebb21b7_18_MultiMarginLoss_cu_b86932df30MultiMarginLoss_forward_kernelILi1EN3c108BFloat16EEEvPT0_PKS5_PKlS8_iibS5_,"",@"SHT_CUDA_INFO"
	.sectionflags	@""
	.align	4


	//----- nvinfo : EIATTR_CUDA_API_VERSION
	.align		4
        /*0000*/ 	.byte	0x04, 0x37
        /*0002*/ 	.short	(.L_413 - .L_412)
.L_412:
        /*0004*/ 	.word	0x00000082


	//----- nvinfo : EIATTR_KPARAM_INFO
	.align		4
.L_413:
        /*0008*/ 	.byte	0x04, 0x17
        /*000a*/ 	.short	(.L_415 - .L_414)
.L_414:
        /*000c*/ 	.word	0x00000000
        /*0010*/ 	.short	0x0007
        /*0012*/ 	.short	0x002a
        /*0014*/ 	.byte	0x00, 0xf0, 0x09, 0x00


	//----- nvinfo : EIATTR_KPARAM_INFO
	.align		4
.L_415:
        /*0018*/ 	.byte	0x04, 0x17
        /*001a*/ 	.short	(.L_417 - .L_416)
.L_416:
        /*001c*/ 	.word	0x00000000
        /*0020*/ 	.short	0x0006
        /*0022*/ 	.short	0x0028
        /*0024*/ 	.byte	0x00, 0xf0, 0x05, 0x00


	//----- nvinfo : EIATTR_KPARAM_INFO
	.align		4
.L_417:
        /*0028*/ 	.byte	0x04, 0x17
        /*002a*/ 	.short	(.L_419 - .L_418)
.L_418:
        /*002c*/ 	.word	0x00000000
        /*0030*/ 	.short	0x0005
        /*0032*/ 	.short	0x0024
        /*0034*/ 	.byte	0x00, 0xf0, 0x11, 0x00


	//----- nvinfo : EIATTR_KPARAM_INFO
	.align		4
.L_419:
        /*0038*/ 	.byte	0x04, 0x17
        /*003a*/ 	.short	(.L_421 - .L_420)
.L_420:
        /*003c*/ 	.word	0x00000000
        /*0040*/ 	.short	0x0004
        /*0042*/ 	.short	0x0020
        /*0044*/ 	.byte	0x00, 0xf0, 0x11, 0x00


	//----- nvinfo : EIATTR_KPARAM_INFO
	.align		4
.L_421:
        /*0048*/ 	.byte	0x04, 0x17
        /*004a*/ 	.short	(.L_423 - .L_422)
.L_422:
        /*004c*/ 	.word	0x00000000
        /*0050*/ 	.short	0x0003
        /*0052*/ 	.short	0x0018
        /*0054*/ 	.byte	0x00, 0xf5, 0x21, 0x00


	//----- nvinfo : EIATTR_KPARAM_INFO
	.align		4
.L_423:
        /*0058*/ 	.byte	0x04, 0x17
        /*005a*/ 	.short	(.L_425 - .L_424)
.L_424:
        /*005c*/ 	.word	0x00000000
        /*0060*/ 	.short	0x0002
        /*0062*/ 	.short	0x0010
        /*0064*/ 	.byte	0x00, 0xf5, 0x21, 0x00


	//----- nvinfo : EIATTR_KPARAM_INFO
	.align		4
.L_425:
        /*0068*/ 	.byte	0x04, 0x17
        /*006a*/ 	.short	(.L_427 - .L_426)
.L_426:
        /*006c*/ 	.word	0x00000000
        /*0070*/ 	.short	0x0001
        /*0072*/ 	.short	0x0008
        /*0074*/ 	.byte	0x00, 0xf5, 0x21, 0x00


	//----- nvinfo : EIATTR_KPARAM_INFO
	.align		4
.L_427:
        /*0078*/ 	.byte	0x04, 0x17
        /*007a*/ 	.short	(.L_429 - .L_428)
.L_428:
        /*007c*/ 	.word	0x00000000
        /*0080*/ 	.short	0x0000
        /*0082*/ 	.short	0x0000
        /*0084*/ 	.byte	0x00, 0xf5, 0x21, 0x00


	//----- nvinfo : EIATTR_SPARSE_MMA_MASK
	.align		4
.L_429:
        /*0088*/ 	.byte	0x03, 0x50
        /*008a*/ 	.short	0x0000


	//----- nvinfo : EIATTR_MAXREG_COUNT
	.align		4
        /*008c*/ 	.byte	0x03, 0x1b
        /*008e*/ 	.short	0x00ff


	//----- nvinfo : EIATTR_NUM_BARRIERS
	.align		4
        /*0090*/ 	.byte	0x02, 0x4c
        /*0092*/ 	.byte	0x01
	.zero		1


	//----- nvinfo : EIATTR_EXTERNS
	.align		4
        /*0094*/ 	.byte	0x04, 0x0f
        /*0096*/ 	.short	(.L_431 - .L_430)


	//   ....[0]....
	.align		4
.L_430:
        /*0098*/ 	.word	index@(__assertfail)


	//----- nvinfo : EIATTR_MERCURY_ISA_VERSION
	.align		4
.L_431:
        /*009c*/ 	.byte	0x03, 0x5f
        /*009e*/ 	.short	0x0101


	//----- nvinfo : EIATTR_VRC_CTA_INIT_COUNT
	.align		4
        /*00a0*/ 	.byte	0x02, 0x4a
	.zero		1
	.zero		1


	//----- nvinfo : EIATTR_SYSCALL_OFFSETS
	.align		4
        /*00a4*/ 	.byte	0x04, 0x46
        /*00a6*/ 	.short	(.L_433 - .L_432)


	//   ....[0]....
.L_432:
        /*00a8*/ 	.word	0x000001c0


	//----- nvinfo : EIATTR_EXIT_INSTR_OFFSETS
	.align		4
.L_433:
        /*00ac*/ 	.byte	0x04, 0x1c
        /*00ae*/ 	.short	(.L_435 - .L_434)


	//   ....[0]....
.L_434:
        /*00b0*/ 	.word	0x00001500


	//   ....[1]....
        /*00b4*/ 	.word	0x00001a80


	//----- nvinfo : EIATTR_CRS_STACK_SIZE
	.align		4
.L_435:
        /*00b8*/ 	.byte	0x04, 0x1e
        /*00ba*/ 	.short	(.L_437 - .L_436)
.L_436:
        /*00bc*/ 	.word	0x00000000


	//----- nvinfo : EIATTR_CBANK_PARAM_SIZE
	.align		4
.L_437:
        /*00c0*/ 	.byte	0x03, 0x19
        /*00c2*/ 	.short	0x002c


	//----- nvinfo : EIATTR_PARAM_CBANK
	.align		4
        /*00c4*/ 	.byte	0x04, 0x0a
        /*00c6*/ 	.short	(.L_439 - .L_438)
	.align		4
.L_438:
        /*00c8*/ 	.word	index@(.nv.constant0._ZN2at6native51_GLOBAL__N__eebb21b7_18_MultiMarginLoss_cu_b86932df30MultiMarginLoss_forward_kernelILi1EN3c108BFloat16EEEvPT0_PKS5_PKlS8_iibS5_)
        /*00cc*/ 	.short	0x0380
        /*00ce*/ 	.short	0x002c


	//----- nvinfo : EIATTR_SW_WAR
	.align		4
.L_439:
        /*00d0*/ 	.byte	0x04, 0x36
        /*00d2*/ 	.short	(.L_441 - .L_440)
.L_440:
        /*00d4*/ 	.word	0x00000008
.L_441:


//--------------------- .nv.info._ZN2at6native51_GLOBAL__N__eebb21b7_18_MultiMarginLoss_cu_b86932df30MultiMarginLoss_forward_kernelILi2EN3c104HalfEEEvPT0_PKS5_PKlS8_iibS5_ --------------------------
	.section	.nv.info._ZN2at6native51_GLOBAL__N__eebb21b7_18_MultiMarginLoss_cu_b86932df30MultiMarginLoss_forward_kernelILi2EN3c104HalfEEEvPT0_PKS5_PKlS8_iibS5_,"",@"SHT_CUDA_INFO"
	.sectionflags	@""
	.align	4


	//----- nvinfo : EIATTR_CUDA_API_VERSION
	.align		4
        /*0000*/ 	.byte	0x04, 0x37
        /*0002*/ 	.short	(.L_443 - .L_442)
.L_442:
        /*0004*/ 	.word	0x00000082


	//----- nvinfo : EIATTR_KPARAM_INFO
	.align		4
.L_443:
        /*0008*/ 	.byte	0x04, 0x17
        /*000a*/ 	.short	(.L_445 - .L_444)
.L_444:
        /*000c*/ 	.word	0x00000000
        /*0010*/ 	.short	0x0007
        /*0012*/ 	.short	0x002a
        /*0014*/ 	.byte	0x00, 0xf0, 0x09, 0x00


	//----- nvinfo : EIATTR_KPARAM_INFO
	.align		4
.L_445:
        /*0018*/ 	.byte	0x04, 0x17
        /*001a*/ 	.short	(.L_447 - .L_446)
.L_446:
        /*001c*/ 	.word	0x00000000
        /*0020*/ 	.short	0x0006
        /*0022*/ 	.short	0x0028
        /*0024*/ 	.byte	0x00, 0xf0, 0x05, 0x00


	//----- nvinfo : EIATTR_KPARAM_INFO
	.align		4
.L_447:
        /*0028*/ 	.byte	0x04, 0x17
        /*002a*/ 	.short	(.L_449 - .L_448)
.L_448:
        /*002c*/ 	.word	0x00000000
        /*0030*/ 	.short	0x0005
        /*0032*/ 	.short	0x0024
        /*0034*/ 	.byte	0x00, 0xf0, 0x11, 0x00


	//----- nvinfo : EIATTR_KPARAM_INFO
	.align		4
.L_449:
        /*0038*/ 	.byte	0x04, 0x17
        /*003a*/ 	.short	(.L_451 - .L_450)
.L_450:
        /*003c*/ 	.word	0x00000000
        /*0040*/ 	.short	0x0004
        /*0042*/ 	.short	0x0020
        /*0044*/ 	.byte	0x00, 0xf0, 0x11, 0x00


	//----- nvinfo : EIATTR_KPARAM_INFO
	.align		4
.L_451:
        /*0048*/ 	.byte	0x04, 0x17
        /*004a*/ 	.short	(.L_453 - .L_452)
.L_452:
        /*004c*/ 	.word	0x00000000
        /*0050*/ 	.short	0x0003
        /*0052*/ 	.short	0x0018
        /*0054*/ 	.byte	0x00, 0xf5, 0x21, 0x00


	//----- nvinfo : EIATTR_KPARAM_INFO
	.align		4
.L_453:
        /*0058*/ 	.byte	0x04, 0x17
        /*005a*/ 	.short	(.L_455 - .L_454)
.L_454:
        /*005c*/ 	.word	0x00000000
        /*0060*/ 	.short	0x0002
        /*0062*/ 	.short	0x0010
        /*0064*/ 	.byte	0x00, 0xf5, 0x21, 0x00


	//----- nvinfo : EIATTR_KPARAM_INFO
	.align		4
.L_455:
        /*0068*/ 	.byte	0x04, 0x17
        /*006a*/ 	.short	(.L_457 - .L_456)
.L_456:
        /*006c*/ 	.word	0x00000000
        /*0070*/ 	.short	0x0001
        /*0072*/ 	.short	0x0008
        /*0074*/ 	.byte	0x00, 0xf5, 0x21, 0x00


	//----- nvinfo : EIATTR_KPARAM_INFO
	.align		4
.L_457:
        /*0078*/ 	.byte	0x04, 0x17
        /*007a*/ 	.short	(.L_459 - .L_458)
.L_458:
        /*007c*/ 	.word	0x00000000
        /*0080*/ 	.short	0x0000
        /*0082*/ 	.short	0x0000
        /*0084*/ 	.byte	0x00, 0xf5, 0x21, 0x00


	//----- nvinfo : EIATTR_SPARSE_MMA_MASK
	.align		4
.L_459:
        /*0088*/ 	.byte	0x03, 0x50
        /*008a*/ 	.short	0x0000


	//----- nvinfo : EIATTR_MAXREG_COUNT
	.align		4
        /*008c*/ 	.byte	0x03, 0x1b
        /*008e*/ 	.short	0x00ff


	//----- nvinfo : EIATTR_NUM_BARRIERS
	.align		4
        /*0090*/ 	.byte	0x02, 0x4c
        /*0092*/ 	.byte	0x01
	.zero		1


	//----- nvinfo : EIATTR_EXTERNS
	.align		4
        /*0094*/ 	.byte	0x04, 0x0f
        /*0096*/ 	.short	(.L_461 - .L_460)


	//   ....[0]....
	.align		4
.L_460:
        /*0098*/ 	.word	index@(__assertfail)


	//----- nvinfo : EIATTR_MERCURY_ISA_VERSION
	.align		4
.L_461:
        /*009c*/ 	.byte	0x03, 0x5f
        /*009e*/ 	.short	0x0101


	//----- nvinfo : EIATTR_VRC_CTA_INIT_COUNT
	.align		4
        /*00a0*/ 	.byte	0x02, 0x4a
	.zero		1
	.zero		1


	//----- nvinfo : EIATTR_SYSCALL_OFFSETS
	.align		4
        /*00a4*/ 	.byte	0x04, 0x46
        /*00a6*/ 	.short	(.L_463 - .L_462)


	//   ....[0]....
.L_462:
        /*00a8*/ 	.word	0x000001c0


	//----- nvinfo : EIATTR_EXIT_INSTR_OFFSETS
	.align		4
.L_463:
        /*00ac*/ 	.byte	0x04, 0x1c
        /*00ae*/ 	.short	(.L_465 - .L_464)


	//   ....[0]....
.L_464:
        /*00b0*/ 	.word	0x000016f0


	//   ....[1]....
        /*00b4*/ 	.word	0x00001c70


	//----- nvinfo : EIATTR_CRS_STACK_SIZE
	.align		4
.L_465:
        /*00b8*/ 	.byte	0x04, 0x1e
        /*00ba*/ 	.short	(.L_467 - .L_466)
.L_466:
        /*00bc*/ 	.word	0x00000000


	//----- nvinfo : EIATTR_CBANK_PARAM_SIZE
	.align		4
.L_467:
        /*00c0*/ 	.byte	0x03, 0x19
        /*00c2*/ 	.short	0x002c


	//----- nvinfo : EIATTR_PARAM_CBANK
	.align		4
        /*00c4*/ 	.byte	0x04, 0x0a
        /*00c6*/ 	.short	(.L_469 - .L_468)
	.align		4
.L_468:
        /*00c8*/ 	.word	index@(.nv.constant0._ZN2at6native51_GLOBAL__N__eebb21b7_18_MultiMarginLoss_cu_b86932df30MultiMarginLoss_forward_kernelILi2EN3c104HalfEEEvPT0_PKS5_PKlS8_iibS5_)
        /*00cc*/ 	.short	0x0380
        /*00ce*/ 	.short	0x002c


	//----- nvinfo : EIATTR_SW_WAR
	.align		4
.L_469:
        /*00d0*/ 	.byte	0x04, 0x36
        /*00d2*/ 	.short	(.L_471 - .L_470)
.L_470:
        /*00d4*/ 	.word	0x00000008
.L_471:


//--------------------- .nv.info._ZN2at6native51_GLOBAL__N__eebb21b7_18_MultiMarginLoss_cu_b86932df30MultiMarginLoss_forward_kernelILi1EN3c104HalfEEEvPT0_PKS5_PKlS8_iibS5_ --------------------------
	.section	.nv.info._ZN2at6native51_GLOBAL__N__eebb21b7_18_MultiMarginLoss_cu_b86932df30MultiMarginLoss_forward_kernelILi1EN3c104HalfEEEvPT0_PKS5_PKlS8_iibS5_,"",@"SHT_CUDA_INFO"
	.sectionflags	@""
	.align	4


	//----- nvinfo : EIATTR_CUDA_API_VERSION
	.align		4
        /*0000*/ 	.byte	0x04, 0x37
        /*0002*/ 	.short	(.L_473 - .L_472)
.L_472:
        /*0004*/ 	.word	0x00000082


	//----- nvinfo : EIATTR_KPARAM_INFO
	.align		4
.L_473:
        /*0008*/ 	.byte	0x04, 0x17
        /*000a*/ 	.short	(.L_475 - .L_474)
.L_474:
        /*000c*/ 	.word	0x00000000
        /*0010*/ 	.short	0x0007
        /*0012*/ 	.short	0x002a
        /*0014*/ 	.byte	0x00, 0xf0, 0x09, 0x00


	//----- nvinfo : EIATTR_KPARAM_INFO
	.align		4
.L_475:
        /*0018*/ 	.byte	0x04, 0x17
        /*001a*/ 	.short	(.L_477 - .L_476)
.L_476:
        /*001c*/ 	.word	0x00000000
        /*0020*/ 	.short	0x0006
        /*0022*/ 	.short	0x0028
        /*0024*/ 	.byte	0x00, 0xf0, 0x05, 0x00


	//----- nvinfo : EIATTR_KPARAM_INFO
	.align		4
.L_477:
        /*0028*/ 	.byte	0x04, 0x17
        /*002a*/ 	.short	(.L_479 - .L_478)
.L_478:
        /*002c*/ 	.word	0x00000000
        /*0030*/ 	.short	0x0005
        /*0032*/ 	.short	0x0024
        /*0034*/ 	.byte	0x00, 0xf0, 0x11, 0x00


	//----- nvinfo : EIATTR_KPARAM_INFO
	.align		4
.L_479:
        /*0038*/ 	.byte	0x04, 0x17
        /*003a*/ 	.short	(.L_481 - .L_480)
.L_480:
        /*003c*/ 	.word	0x00000000
        /*0040*/ 	.short	0x0004
        /*0042*/ 	.short	0x0020
        /*0044*/ 	.byte	0x00, 0xf0, 0x11, 0x00


	//----- nvinfo : EIATTR_KPARAM_INFO
	.align		4
.L_481:
        /*0048*/ 	.byte	0x04, 0x17
        /*004a*/ 	.short	(.L_483 - .L_482)
.L_482:
        /*004c*/ 	.word	0x00000000
        /*0050*/ 	.short	0x0003
        /*0052*/ 	.short	0x0018
        /*0054*/ 	.byte	0x00, 0xf5, 0x21, 0x00


	//----- nvinfo : EIATTR_KPARAM_INFO
	.align		4
.L_483:
        /*0058*/ 	.byte	0x04, 0x17
        /*005a*/ 	.short	(.L_485 - .L_484)
.L_484:
        /*005c*/ 	.word	0x00000000
        /*0060*/ 	.short	0x0002
        /*0062*/ 	.short	0x0010
        /*0064*/ 	.byte	0x00, 0xf5, 0x21, 0x00


	//----- nvinfo : EIATTR_KPARAM_INFO
	.align		4
.L_485:
        /*0068*/ 	.byte	0x04, 0x17
        /*006a*/ 	.short	(.L_487 - .L_486)
.L_486:
        /*006c*/ 	.word	0x00000000
        /*0070*/ 	.short	0x0001
        /*0072*/ 	.short	0x0008
        /*0074*/ 	.byte	0x00, 0xf5, 0x21, 0x00


	//----- nvinfo : EIATTR_KPARAM_INFO
	.align		4
.L_487:
        /*0078*/ 	.byte	0x04, 0x17
        /*007a*/ 	.short	(.L_489 - .L_488)
.L_488:
        /*007c*/ 	.word	0x00000000
        /*0080*/ 	.short	0x0000
        /*0082*/ 	.short	0x0000
        /*0084*/ 	.byte	0x00, 0xf5, 0x21, 0x00


	//----- nvinfo : EIATTR_SPARSE_MMA_MASK
	.align		4
.L_489:
        /*0088*/ 	.byte	0x03, 0x50
        /*008a*/ 	.short	0x0000


	//----- nvinfo : EIATTR_MAXREG_COUNT
	.align		4
        /*008c*/ 	.byte	0x03, 0x1b
        /*008e*/ 	.short	0x00ff


	//----- nvinfo : EIATTR_NUM_BARRIERS
	.align		4
        /*0090*/ 	.byte	0x02, 0x4c
        /*0092*/ 	.byte	0x01
	.zero		1


	//----- nvinfo : EIATTR_EXTERNS
	.align		4
        /*0094*/ 	.byte	0x04, 0x0f
        /*0096*/ 	.short	(.L_491 - .L_490)


	//   ....[0]....
	.align		4
.L_490:
        /*0098*/ 	.word	index@(__assertfail)


	//----- nvinfo : EIATTR_MERCURY_ISA_VERSION
	.align		4
.L_491:
        /*009c*/ 	.byte	0x03, 0x5f
        /*009e*/ 	.short	0x0101


	//----- nvinfo : EIATTR_VRC_CTA_INIT_COUNT
	.align		4
        /*00a0*/ 	.byte	0x02, 0x4a
	.zero		1
	.zero		1


	//----- nvinfo : EIATTR_SYSCALL_OFFSETS
	.align		4
        /*00a4*/ 	.byte	0x04, 0x46
        /*00a6*/ 	.short	(.L_493 - .L_492)


	//   ....[0]....
.L_492:
        /*00a8*/ 	.word	0x000001c0


	//----- nvinfo : EIATTR_EXIT_INSTR_OFFSETS
	.align		4
.L_493:
        /*00ac*/ 	.byte	0x04, 0x1c
        /*00ae*/ 	.short	(.L_495 - .L_494)


	//   ....[0]....
.L_494:
        /*00b0*/ 	.word	0x00001500


	//   ....[1]....
        /*00b4*/ 	.word	0x00001a80


	//----- nvinfo : EIATTR_CRS_STACK_SIZE
	.align		4
.L_495:
        /*00b8*/ 	.byte	0x04, 0x1e
        /*00ba*/ 	.short	(.L_497 - .L_496)
.L_496:
        /*00bc*/ 	.word	0x00000000


	//----- nvinfo : EIATTR_CBANK_PARAM_SIZE
	.align		4
.L_497:
        /*00c0*/ 	.byte	0x03, 0x19
        /*00c2*/ 	.short	0x002c


	//----- nvinfo : EIATTR_PARAM_CBANK
	.align		4
        /*00c4*/ 	.byte	0x04, 0x0a
        /*00c6*/ 	.short	(.L_499 - .L_498)
	.align		4
.L_498:
        /*00c8*/ 	.word	index@(.nv.constant0._ZN2at6native51_GLOBAL__N__eebb21b7_18_MultiMarginLoss_cu_b86932df30MultiMarginLoss_forward_kernelILi1EN3c104HalfEEEvPT0_PKS5_PKlS8_iibS5_)
        /*00cc*/ 	.short	0x0380
        /*00ce*/ 	.short	0x002c


	//----- nvinfo : EIATTR_SW_WAR
	.align		4
.L_499:
        /*00d0*/ 	.byte	0x04, 0x36
        /*00d2*/ 	.short	(.L_501 - .L_500)
.L_500:
        /*00d4*/ 	.word	0x00000008
.L_501:


//--------------------- .nv.info._ZN2at6native51_GLOBAL__N__eebb21b7_18_MultiMarginLoss_cu_b86932df30MultiMarginLoss_forward_kernelILi2EfEEvPT0_PKS3_PKlS6_iibS3_ --------------------------
	.section	.nv.info._ZN2at6native51_GLOBAL__N__eebb21b7_18_MultiMarginLoss_cu_b86932df30MultiMarginLoss_forward_kernelILi2EfEEvPT0_PKS3_PKlS6_iibS3_,"",@"SHT_CUDA_INFO"
	.sectionflags	@""
	.align	4


	//----- nvinfo : EIATTR_CUDA_API_VERSION
	.align		4
        /*0000*/ 	.byte	0x04, 0x37
        /*0002*/ 	.short	(.L_503 - .L_502)
.L_502:
        /*0004*/ 	.word	0x00000082


	//----- nvinfo : EIATTR_KPARAM_INFO
	.align		4
.L_503:
        /*0008*/ 	.byte	0x04, 0x17
        /*000a*/ 	.short	(.L_505 - .L_504)
.L_504:
        /*000c*/ 	.word	0x00000000
        /*0010*/ 	.short	0x0007
        /*0012*/ 	.short	0x002c
        /*0014*/ 	.byte	0x00, 0xf0, 0x11, 0x00


	//----- nvinfo : EIATTR_KPARAM_INFO
	.align		4
.L_505:
        /*0018*/ 	.byte	0x04, 0x17
        /*001a*/ 	.short	(.L_507 - .L_506)
.L_506:
        /*001c*/ 	.word	0x00000000
        /*0020*/ 	.short	0x0006
        /*0022*/ 	.short	0x0028
        /*0024*/ 	.byte	0x00, 0xf0, 0x05, 0x00


	//----- nvinfo : EIATTR_KPARAM_INFO
	.align		4
.L_507:
        /*0028*/ 	.byte	0x04, 0x17
        /*002a*/ 	.short	(.L_509 - .L_508)
.L_508:
        /*002c*/ 	.word	0x00000000
        /*0030*/ 	.short	0x0005
        /*0032*/ 	.short	0x0024
        /*0034*/ 	.byte	0x00, 0xf0, 0x11, 0x00


	//----- nvinfo : EIATTR_KPARAM_INFO
	.align		4
.L_509:
        /*0038*/ 	.byte	0x04, 0x17
        /*003a*/ 	.short	(.L_511 - .L_510)
.L_510:
        /*003c*/ 	.word	0x00000000
        /*0040*/ 	.short	0x0004
        /*0042*/ 	.short	0x0020
        /*0044*/ 	.byte	0x00, 0xf0, 0x11, 0x00


	//----- nvinfo : EIATTR_KPARAM_INFO
	.align		4
.L_511:
        /*0048*/ 	.byte	0x04, 0x17
        /*004a*/ 	.short	(.L_513 - .L_512)
.L_512:
        /*004c*/ 	.word	0x00000000
        /*0050*/ 	.short	0x0003
        /*0052*/ 	.short	0x0018
        /*0054*/ 	.byte	0x00, 0xf5, 0x21, 0x00


	//----- nvinfo : EIATTR_KPARAM_INFO
	.align		4
.L_513:
        /*0058*/ 	.byte	0x04, 0x17
        /*005a*/ 	.short	(.L_515 - .L_514)
.L_514:
        /*005c*/ 	.word	0x00000000
        /*0060*/ 	.short	0x0002
        /*0062*/ 	.short	0x0010
        /*0064*/ 	.byte	0x00, 0xf5, 0x21, 0x00


	//----- nvinfo : EIATTR_KPARAM_INFO
	.align		4
.L_515:
        /*0068*/ 	.byte	0x04, 0x17
        /*006a*/ 	.short	(.L_517 - .L_516)
.L_516:
        /*006c*/ 	.word	0x00000000
        /*0070*/ 	.short	0x0001
        /*0072*/ 	.short	0x0008
        /*0074*/ 	.byte	0x00, 0xf5, 0x21, 0x00


	//----- nvinfo : EIATTR_KPARAM_INFO
	.align		4
.L_517:
        /*0078*/ 	.byte	0x04, 0x17
        /*007a*/ 	.short	(.L_519 - .L_518)
.L_518:
        /*007c*/ 	.word	0x00000000
        /*0080*/ 	.short	0x0000
        /*0082*/ 	.short	0x0000
        /*0084*/ 	.byte	0x00, 0xf5, 0x21, 0x00


	//----- nvinfo : EIATTR_SPARSE_MMA_MASK
	.align		4
.L_519:
        /*0088*/ 	.byte	0x03, 0x50
        /*008a*/ 	.short	0x0000


	//----- nvinfo : EIATTR_MAXREG_COUNT
	.align		4
        /*008c*/ 	.byte	0x03, 0x1b
        /*008e*/ 	.short	0x00ff


	//----- nvinfo : EIATTR_NUM_BARRIERS
	.align		4
        /*0090*/ 	.byte	0x02, 0x4c
        /*0092*/ 	.byte	0x01
	.zero		1


	//----- nvinfo : EIATTR_EXTERNS
	.align		4
        /*0094*/ 	.byte	0x04, 0x0f
        /*0096*/ 	.short	(.L_521 - .L_520)


	//   ....[0]....
	.align		4
.L_520:
        /*0098*/ 	.word	index@(__assertfail)


	//----- nvinfo : EIATTR_MERCURY_ISA_VERSION
	.align		4
.L_521:
        /*009c*/ 	.byte	0x03, 0x5f
        /*009e*/ 	.short	0x0101


	//----- nvinfo : EIATTR_VRC_CTA_INIT_COUNT
	.align		4
        /*00a0*/ 	.byte	0x02, 0x4a
	.zero		1
	.zero		1


	//----- nvinfo : EIATTR_SYSCALL_OFFSETS
	.align		4
        /*00a4*/ 	.byte	0x04, 0x46
        /*00a6*/ 	.short	(.L_523 - .L_522)


	//   ....[0]....
.L_522:
        /*00a8*/ 	.word	0x000001c0


	//----- nvinfo : EIATTR_EXIT_INSTR_OFFSETS
	.align		4
.L_523:
        /*00ac*/ 	.byte	0x04, 0x1c
        /*00ae*/ 	.short	(.L_525 - .L_524)


	//   ....[0]....
.L_524:
        /*00b0*/ 	.word	0x00000fc0


	//   ....[1]....
        /*00b4*/ 	.word	0x00001530


	//----- nvinfo : EIATTR_CRS_STACK_SIZE
	.align		4
.L_525:
        /*00b8*/ 	.byte	0x04, 0x1e
        /*00ba*/ 	.short	(.L_527 - .L_526)
.L_526:
        /*00bc*/ 	.word	0x00000000


	//----- nvinfo : EIATTR_CBANK_PARAM_SIZE
	.align		4
.L_527:
        /*00c0*/ 	.byte	0x03, 0x19
        /*00c2*/ 	.short	0x0030


	//----- nvinfo : EIATTR_PARAM_CBANK
	.align		4
        /*00c4*/ 	.byte	0x04, 0x0a
        /*00c6*/ 	.short	(.L_529 - .L_528)
	.align		4
.L_528:
        /*00c8*/ 	.word	index@(.nv.constant0._ZN2at6native51_GLOBAL__N__eebb21b7_18_MultiMarginLoss_cu_b86932df30MultiMarginLoss_forward_kernelILi2EfEEvPT0_PKS3_PKlS6_iibS3_)
        /*00cc*/ 	.short	0x0380
        /*00ce*/ 	.short	0x0030


	//----- nvinfo : EIATTR_SW_WAR
	.align		4
.L_529:
        /*00d0*/ 	.byte	0x04, 0x36
        /*00d2*/ 	.short	(.L_531 - .L_530)
.L_530:
        /*00d4*/ 	.word	0x00000008
.L_531:


//--------------------- .nv.info._ZN2at6native51_GLOBAL__N__eebb21b7_18_MultiMarginLoss_cu_b86932df30MultiMarginLoss_forward_kernelILi1EfEEvPT0_PKS3_PKlS6_iibS3_ --------------------------
	.section	.nv.info._ZN2at6native51_GLOBAL__N__eebb21b7_18_MultiMarginLoss_cu_b86932df30MultiMarginLoss_forward_kernelILi1EfEEvPT0_PKS3_PKlS6_iibS3_,"",@"SHT_CUDA_INFO"
	.sectionflags	@""
	.align	4


	//----- nvinfo : EIATTR_CUDA_API_VERSION
	.align		4
        /*0000*/ 	.byte	0x04, 0x37
        /*0002*/ 	.short	(.L_533 - .L_532)
.L_532:
        /*0004*/ 	.word	0x00000082


	//----- nvinfo : EIATTR_KPARAM_INFO
	.align		4
.L_533:
        /*0008*/ 	.byte	0x04, 0x17
        /*000a*/ 	.short	(.L_535 - .L_534)
.L_534:
        /*000c*/ 	.word	0x00000000
        /*0010*/ 	.short	0x0007
        /*0012*/ 	.short	0x002c
        /*0014*/ 	.byte	0x00, 0xf0, 0x11, 0x00


	//----- nvinfo : EIATTR_KPARAM_INFO
	.align		4
.L_535:
        /*0018*/ 	.byte	0x04, 0x17
        /*001a*/ 	.short	(.L_537 - .L_536)
.L_536:
        /*001c*/ 	.word	0x00000000
        /*0020*/ 	.short	0x0006
        /*0022*/ 	.short	0x0028
        /*0024*/ 	.byte	0x00, 0xf0, 0x05, 0x00


	//----- nvinfo : EIATTR_KPARAM_INFO
	.align		4
.L_537:
        /*0028*/ 	.byte	0x04, 0x17
        /*002a*/ 	.short	(.L_539 - .L_538)
.L_538:
        /*002c*/ 	.word	0x00000000
        /*0030*/ 	.short	0x0005
        /*0032*/ 	.short	0x0024
        /*0034*/ 	.byte	0x00, 0xf0, 0x11, 0x00


	//----- nvinfo : EIATTR_KPARAM_INFO
	.align		4
.L_539:
        /*0038*/ 	.byte	0x04, 0x17
        /*003a*/ 	.short	(.L_541 - .L_540)
.L_540:
        /*003c*/ 	.word	0x00000000
        /*0040*/ 	.short	0x0004
        /*0042*/ 	.short	0x0020
        /*0044*/ 	.byte	0x00, 0xf0, 0x11, 0x00


	//----- nvinfo : EIATTR_KPARAM_INFO
	.align		4
.L_541:
        /*0048*/ 	.byte	0x04, 0x17
        /*004a*/ 	.short	(.L_543 - .L_542)
.L_542:
        /*004c*/ 	.word	0x00000000
        /*0050*/ 	.short	0x0003
        /*0052*/ 	.short	0x0018
        /*0054*/ 	.byte	0x00, 0xf5, 0x21, 0x00


	//----- nvinfo : EIATTR_KPARAM_INFO
	.align		4
.L_543:
        /*0058*/ 	.byte	0x04, 0x17
        /*005a*/ 	.short	(.L_545 - .L_544)
.L_544:
        /*005c*/ 	.word	0x00000000
        /*0060*/ 	.short	0x0002
        /*0062*/ 	.short	0x0010
        /*0064*/ 	.byte	0x00, 0xf5, 0x21, 0x00


	//----- nvinfo : EIATTR_KPARAM_INFO
	.align		4
.L_545:
        /*0068*/ 	.byte	0x04, 0x17
        /*006a*/ 	.short	(.L_547 - .L_546)
.L_546:
        /*006c*/ 	.word	0x00000000
        /*0070*/ 	.short	0x0001
        /*0072*/ 	.short	0x0008
        /*0074*/ 	.byte	0x00, 0xf5, 0x21, 0x00


	//----- nvinfo : EIATTR_KPARAM_INFO
	.align		4
.L_547:
        /*0078*/ 	.byte	0x04, 0x17
        /*007a*/ 	.short	(.L_549 - .L_548)
.L_548:
        /*007c*/ 	.word	0x00000000
        /*0080*/ 	.short	0x0000
        /*0082*/ 	.short	0x0000
        /*0084*/ 	.byte	0x00, 0xf5, 0x21, 0x00


	//----- nvinfo : EIATTR_SPARSE_MMA_MASK
	.align		4
.L_549:
        /*0088*/ 	.byte	0x03, 0x50
        /*008a*/ 	.short	0x0000


	//----- nvinfo : EIATTR_MAXREG_COUNT
	.align		4
        /*008c*/ 	.byte	0x03, 0x1b
        /*008e*/ 	.short	0x00ff


	//----- nvinfo : EIATTR_NUM_BARRIERS
	.align		4
        /*0090*/ 	.byte	0x02, 0x4c
        /*0092*/ 	.byte	0x01
	.zero		1


	//----- nvinfo : EIATTR_EXTERNS
	.align		4
        /*0094*/ 	.byte	0x04, 0x0f
        /*0096*/ 	.short	(.L_551 - .L_550)


	//   ....[0]....
	.align		4
.L_550:
        /*0098*/ 	.word	index@(__assertfail)


	//----- nvinfo : EIATTR_MERCURY_ISA_VERSION
	.align		4
.L_551:
        /*009c*/ 	.byte	0x03, 0x5f
        /*009e*/ 	.short	0x0101


	//----- nvinfo : EIATTR_VRC_CTA_INIT_COUNT
	.align		4
        /*00a0*/ 	.byte	0x02, 0x4a
	.zero		1
	.zero		1


	//----- nvinfo : EIATTR_SYSCALL_OFFSETS
	.align		4
        /*00a4*/ 	.byte	0x04, 0x46
        /*00a6*/ 	.short	(.L_553 - .L_552)


	//   ....[0]....
.L_552:
        /*00a8*/ 	.word	0x000001c0


	//----- nvinfo : EIATTR_EXIT_INSTR_OFFSETS
	.align		4
.L_553:
        /*00ac*/ 	.byte	0x04, 0x1c
        /*00ae*/ 	.short	(.L_555 - .L_554)


	//   ....[0]....
.L_554:
        /*00b0*/ 	.word	0x00000f70


	//   ....[1]....
        /*00b4*/ 	.word	0x000014e0


	//----- nvinfo : EIATTR_CRS_STACK_SIZE
	.align		4
.L_555:
        /*00b8*/ 	.byte	0x04, 0x1e
        /*00ba*/ 	.short	(.L_557 - .L_556)
.L_556:
        /*00bc*/ 	.word	0x00000000


	//----- nvinfo : EIATTR_CBANK_PARAM_SIZE
	.align		4
.L_557:
        /*00c0*/ 	.byte	0x03, 0x19
        /*00c2*/ 	.short	0x0030


	//----- nvinfo : EIATTR_PARAM_CBANK
	.align		4
        /*00c4*/ 	.byte	0x04, 0x0a
        /*00c6*/ 	.short	(.L_559 - .L_558)
	.align		4
.L_558:
        /*00c8*/ 	.word	index@(.nv.constant0._ZN2at6native51_GLOBAL__N__eebb21b7_18_MultiMarginLoss_cu_b86932df30MultiMarginLoss_forward_kernelILi1EfEEvPT0_PKS3_PKlS6_iibS3_)
        /*00cc*/ 	.short	0x0380
        /*00ce*/ 	.short	0x0030


	//----- nvinfo : EIATTR_SW_WAR
	.align		4
.L_559:
        /*00d0*/ 	.byte	0x04, 0x36
        /*00d2*/ 	.short	(.L_561 - .L_560)
.L_560:
        /*00d4*/ 	.word	0x00000008
.L_561:


//--------------------- .nv.info._ZN2at6native51_GLOBAL__N__eebb21b7_18_MultiMarginLoss_cu_b86932df30MultiMarginLoss_forward_kernelILi2EdEEvPT0_PKS3_PKlS6_iibS3_ --------------------------
	.section	.nv.info._ZN2at6native51_GLOBAL__N__eebb21b7_18_MultiMarginLoss_cu_b86932df30MultiMarginLoss_forward_kernelILi2EdEEvPT0_PKS3_PKlS6_iibS3_,"",@"SHT_CUDA_INFO"
	.sectionflags	@""
	.align	4


	//----- nvinfo : EIATTR_CUDA_API_VERSION
	.align		4
        /*0000*/ 	.byte	0x04, 0x37
        /*0002*/ 	.short	(.L_563 - .L_562)
.L_562:
        /*0004*/ 	.word	0x00000082


	//----- nvinfo : EIATTR_KPARAM_INFO
	.align		4
.L_563:
        /*0008*/ 	.byte	0x04, 0x17
        /*000a*/ 	.short	(.L_565 - .L_564)
.L_564:
        /*000c*/ 	.word	0x00000000
        /*0010*/ 	.short	0x0007
        /*0012*/ 	.short	0x0030
        /*0014*/ 	.byte	0x00, 0xf0, 0x21, 0x00


	//----- nvinfo : EIATTR_KPARAM_INFO
	.align		4
.L_565:
        /*0018*/ 	.byte	0x04, 0x17
        /*001a*/ 	.short	(.L_567 - .L_566)
.L_566:
        /*001c*/ 	.word	0x00000000
        /*0020*/ 	.short	0x0006
        /*0022*/ 	.short	0x0028
        /*0024*/ 	.byte	0x00, 0xf0, 0x05, 0x00


	//----- nvinfo : EIATTR_KPARAM_INFO
	.align		4
.L_567:
        /*0028*/ 	.byte	0x04, 0x17
        /*002a*/ 	.short	(.L_569 - .L_568)
.L_568:
        /*002c*/ 	.word	0x00000000
        /*0030*/ 	.short	0x0005
        /*0032*/ 	.short	0x0024
        /*0034*/ 	.byte	0x00, 0xf0, 0x11, 0x00


	//----- nvinfo : EIATTR_KPARAM_INFO
	.align		4
.L_569:
        /*0038*/ 	.byte	0x04, 0x17
        /*003a*/ 	.short	(.L_571 - .L_570)
.L_570:
        /*003c*/ 	.word	0x00000000
        /*0040*/ 	.short	0x0004
        /*0042*/ 	.short	0x0020
        /*0044*/ 	.byte	0x00, 0xf0, 0x11, 0x00


	//----- nvinfo : EIATTR_KPARAM_INFO
	.align		4
.L_571:
        /*0048*/ 	.byte	0x04, 0x17
        /*004a*/ 	.short	(.L_573 - .L_572)
.L_572:
        /*004c*/ 	.word	0x00000000
        /*0050*/ 	.short	0x0003
        /*0052*/ 	.short	0x0018
        /*0054*/ 	.byte	0x00, 0xf5, 0x21, 0x00


	//----- nvinfo : EIATTR_KPARAM_INFO
	.align		4
.L_573:
        /*0058*/ 	.byte	0x04, 0x17
        /*005a*/ 	.short	(.L_575 - .L_574)
.L_574:
        /*005c*/ 	.word	0x00000000
        /*0060*/ 	.short	0x0002
        /*0062*/ 	.short	0x0010
        /*0064*/ 	.byte	0x00, 0xf5, 0x21, 0x00


	//----- nvinfo : EIATTR_KPARAM_INFO
	.align		4
.L_575:
        /*0068*/ 	.byte	0x04, 0x17
        /*006a*/ 	.short	(.L_577 - .L_576)
.L_576:
        /*006c*/ 	.word	0x00000000
        /*0070*/ 	.short	0x0001
        /*0072*/ 	.short	0x0008
        /*0074*/ 	.byte	0x00, 0xf5, 0x21, 0x00


	//----- nvinfo : EIATTR_KPARAM_INFO
	.align		4
.L_577:
        /*0078*/ 	.byte	0x04, 0x17
        /*007a*/ 	.short	(.L_579 - .L_578)
.L_578:
        /*007c*/ 	.word	0x00000000
        /*0080*/ 	.short	0x0000
        /*0082*/ 	.short	0x0000
        /*0084*/ 	.byte	0x00, 0xf5, 0x21, 0x00


	//----- nvinfo : EIATTR_SPARSE_MMA_MASK
	.align		4
.L_579:
        /*0088*/ 	.byte	0x03, 0x50
        /*008a*/ 	.short	0x0000


	//----- nvinfo : EIATTR_MAXREG_COUNT
	.align		4
        /*008c*/ 	.byte	0x03, 0x1b
        /*008e*/ 	.short	0x00ff


	//----- nvinfo : EIATTR_NUM_BARRIERS
	.align		4
        /*0090*/ 	.byte	0x02, 0x4c
        /*0092*/ 	.byte	0x01
	.zero		1


	//----- nvinfo : EIATTR_EXTERNS
	.align		4
        /*0094*/ 	.byte	0x04, 0x0f
        /*0096*/ 	.short	(.L_581 - .L_580)


	//   ....[0]....
	.align		4
.L_580:
        /*0098*/ 	.word	index@(__assertfail)


	//----- nvinfo : EIATTR_MERCURY_ISA_VERSION
	.align		4
.L_581:
        /*009c*/ 	.byte	0x03, 0x5f
        /*009e*/ 	.short	0x0101


	//----- nvinfo : EIATTR_VRC_CTA_INIT_COUNT
	.align		4
        /*00a0*/ 	.byte	0x02, 0x4a
	.zero		1
	.zero		1


	//----- nvinfo : EIATTR_SYSCALL_OFFSETS
	.align		4
        /*00a4*/ 	.byte	0x04, 0x46
        /*00a6*/ 	.short	(.L_583 - .L_582)


	//   ....[0]....
.L_582:
        /*00a8*/ 	.word	0x000001c0


	//----- nvinfo : EIATTR_EXIT_INSTR_OFFSETS
	.align		4
.L_583:
        /*00ac*/ 	.byte	0x04, 0x1c
        /*00ae*/ 	.short	(.L_585 - .L_584)


	//   ....[0]....
.L_584:
        /*00b0*/ 	.word	0x00001700


	//   ....[1]....
        /*00b4*/ 	.word	0x00002630


	//----- nvinfo : EIATTR_CRS_STACK_SIZE
	.align		4
.L_585:
        /*00b8*/ 	.byte	0x04, 0x1e
        /*00ba*/ 	.short	(.L_587 - .L_586)
.L_586:
        /*00bc*/ 	.word	0x00000000


	//----- nvinfo : EIATTR_CBANK_PARAM_SIZE
	.align		4
.L_587:
        /*00c0*/ 	.byte	0x03, 0x19
        /*00c2*/ 	.short	0x0038


	//----- nvinfo : EIATTR_PARAM_CBANK
	.align		4
        /*00c4*/ 	.byte	0x04, 0x0a
        /*00c6*/ 	.short	(.L_589 - .L_588)
	.align		4
.L_588:
        /*00c8*/ 	.word	index@(.nv.constant0._ZN2at6native51_GLOBAL__N__eebb21b7_18_MultiMarginLoss_cu_b86932df30MultiMarginLoss_forward_kernelILi2EdEEvPT0_PKS3_PKlS6_iibS3_)
        /*00cc*/ 	.short	0x0380
        /*00ce*/ 	.short	0x0038


	//----- nvinfo : EIATTR_SW_WAR
	.align		4
.L_589:
        /*00d0*/ 	.byte	0x04, 0x36
        /*00d2*/ 	.short	(.L_591 - .L_590)
.L_590:
        /*00d4*/ 	.word	0x00000008
.L_591:


//--------------------- .nv.info._ZN2at6native51_GLOBAL__N__eebb21b7_18_MultiMarginLoss_cu_b86932df30MultiMarginLoss_forward_kernelILi1EdEEvPT0_PKS3_PKlS6_iibS3_ --------------------------
	.section	.nv.info._ZN2at6native51_GLOBAL__N__eebb21b7_18_MultiMarginLoss_cu_b86932df30MultiMarginLoss_forward_kernelILi1EdEEvPT0_PKS3_PKlS6_iibS3_,"",@"SHT_CUDA_INFO"
	.sectionflags	@""
	.align	4


	//----- nvinfo : EIATTR_CUDA_API_VERSION
	.align		4
        /*0000*/ 	.byte	0x04, 0x37
        /*0002*/ 	.short	(.L_593 - .L_592)
.L_592:
        /*0004*/ 	.word	0x00000082


	//----- nvinfo : EIATTR_KPARAM_INFO
	.align		4
.L_593:
        /*0008*/ 	.byte	0x04, 0x17
        /*000a*/ 	.short	(.L_595 - .L_594)
.L_594:
        /*000c*/ 	.word	0x00000000
        /*0010*/ 	.short	0x0007
        /*0012*/ 	.short	0x0030
        /*0014*/ 	.byte	0x00, 0xf0, 0x21, 0x00


	//----- nvinfo : EIATTR_KPARAM_INFO
	.align		4
.L_595:
        /*0018*/ 	.byte	0x04, 0x17
        /*001a*/ 	.short	(.L_597 - .L_596)
.L_596:
        /*001c*/ 	.word	0x00000000
        /*0020*/ 	.short	0x0006
        /*0022*/ 	.short	0x0028
        /*0024*/ 	.byte	0x00, 0xf0, 0x05, 0x00


	//----- nvinfo : EIATTR_KPARAM_INFO
	.align		4
.L_597:
        /*0028*/ 	.byte	0x04, 0x17
        /*002a*/ 	.short	(.L_599 - .L_598)
.L_598:
        /*002c*/ 	.word	0x00000000
        /*0030*/ 	.short	0x0005
        /*0032*/ 	.short	0x0024
        /*0034*/ 	.byte	0x00, 0xf0, 0x11, 0x00


	//----- nvinfo : EIATTR_KPARAM_INFO
	.align		4
.L_599:
        /*0038*/ 	.byte	0x04, 0x17
        /*003a*/ 	.short	(.L_601 - .L_600)
.L_600:
        /*003c*/ 	.word	0x00000000
        /*0040*/ 	.short	0x0004
        /*0042*/ 	.short	0x0020
        /*0044*/ 	.byte	0x00, 0xf0, 0x11, 0x00


	//----- nvinfo : EIATTR_KPARAM_INFO
	.align		4
.L_601:
        /*0048*/ 	.byte	0x04, 0x17
        /*004a*/ 	.short	(.L_603 - .L_602)
.L_602:
        /*004c*/ 	.word	0x00000000
        /*0050*/ 	.short	0x0003
        /*0052*/ 	.short	0x0018
        /*0054*/ 	.byte	0x00, 0xf5, 0x21, 0x00


	//----- nvinfo : EIATTR_KPARAM_INFO
	.align		4
.L_603:
        /*0058*/ 	.byte	0x04, 0x17
        /*005a*/ 	.short	(.L_605 - .L_604)
.L_604:
        /*005c*/ 	.word	0x00000000
        /*0060*/ 	.short	0x0002
        /*0062*/ 	.short	0x0010
        /*0064*/ 	.byte	0x00, 0xf5, 0x21, 0x00


	//----- nvinfo : EIATTR_KPARAM_INFO
	.align		4
.L_605:
        /*0068*/ 	.byte	0x04, 0x17
        /*006a*/ 	.short	(.L_607 - .L_606)
.L_606:
        /*006c*/ 	.word	0x00000000
        /*0070*/ 	.short	0x0001
        /*0072*/ 	.short	0x0008
        /*0074*/ 	.byte	0x00, 0xf5, 0x21, 0x00


	//----- nvinfo : EIATTR_KPARAM_INFO
	.align		4
.L_607:
        /*0078*/ 	.byte	0x04, 0x17
        /*007a*/ 	.short	(.L_609 - .L_608)
.L_608:
        /*007c*/ 	.word	0x00000000
        /*0080*/ 	.short	0x0000
        /*0082*/ 	.short	0x0000
        /*0084*/ 	.byte	0x00, 0xf5, 0x21, 0x00


	//----- nvinfo : EIATTR_SPARSE_MMA_MASK
	.align		4
.L_609:
        /*0088*/ 	.byte	0x03, 0x50
        /*008a*/ 	.short	0x0000


	//----- nvinfo : EIATTR_MAXREG_COUNT
	.align		4
        /*008c*/ 	.byte	0x03, 0x1b
        /*008e*/ 	.short	0x00ff


	//----- nvinfo : EIATTR_NUM_BARRIERS
	.align		4
        /*0090*/ 	.byte	0x02, 0x4c
        /*0092*/ 	.byte	0x01
	.zero		1


	//----- nvinfo : EIATTR_EXTERNS
	.align		4
        /*0094*/ 	.byte	0x04, 0x0f
        /*0096*/ 	.short	(.L_611 - .L_610)


	//   ....[0]....
	.align		4
.L_610:
        /*0098*/ 	.word	index@(__assertfail)


	//----- nvinfo : EIATTR_MERCURY_ISA_VERSION
	.align		4
.L_611:
        /*009c*/ 	.byte	0x03, 0x5f
        /*009e*/ 	.short	0x0101


	//----- nvinfo : EIATTR_VRC_CTA_INIT_COUNT
	.align		4
        /*00a0*/ 	.byte	0x02, 0x4a
	.zero		1
	.zero		1


	//----- nvinfo : EIATTR_SYSCALL_OFFSETS
	.align		4
        /*00a4*/ 	.byte	0x04, 0x46
        /*00a6*/ 	.short	(.L_613 - .L_612)


	//   ....[0]....
.L_612:
        /*00a8*/ 	.word	0x000001c0


	//----- nvinfo : EIATTR_EXIT_INSTR_OFFSETS
	.align		4
.L_613:
        /*00ac*/ 	.byte	0x04, 0x1c
        /*00ae*/ 	.short	(.L_615 - .L_614)


	//   ....[0]....
.L_614:
        /*00b0*/ 	.word	0x00001570


	//   ....[1]....
        /*00b4*/ 	.word	0x000024a0


	//----- nvinfo : EIATTR_CRS_STACK_SIZE
	.align		4
.L_615:
        /*00b8*/ 	.byte	0x04, 0x1e
        /*00ba*/ 	.short	(.L_617 - .L_616)
.L_616:
        /*00bc*/ 	.word	0x00000000


	//----- nvinfo : EIATTR_CBANK_PARAM_SIZE
	.align		4
.L_617:
        /*00c0*/ 	.byte	0x03, 0x19
        /*00c2*/ 	.short	0x0038


	//----- nvinfo : EIATTR_PARAM_CBANK
	.align		4
        /*00c4*/ 	.byte	0x04, 0x0a
        /*00c6*/ 	.short	(.L_619 - .L_618)
	.align		4
.L_618:
        /*00c8*/ 	.word	index@(.nv.constant0._ZN2at6native51_GLOBAL__N__eebb21b7_18_MultiMarginLoss_cu_b86932df30MultiMarginLoss_forward_kernelILi1EdEEvPT0_PKS3_PKlS6_iibS3_)
        /*00cc*/ 	.short	0x0380
        /*00ce*/ 	.short	0x0038


	//----- nvinfo : EIATTR_SW_WAR
	.align		4
.L_619:
        /*00d0*/ 	.byte	0x04, 0x36
        /*00d2*/ 	.short	(.L_621 - .L_620)
.L_620:
        /*00d4*/ 	.word	0x00000008
.L_621:


//--------------------- .nv.callgraph             --------------------------
	.section	.nv.callgraph,"",@"SHT_CUDA_CALLGRAPH"
	.align	4
	.sectionentsize	8
	.align		4
        /*0000*/ 	.word	0x00000000
	.align		4
        /*0004*/ 	.word	0xffffffff
	.align		4
        /*0008*/ 	.word	index@(_ZN2at6native51_GLOBAL__N__eebb21b7_18_MultiMarginLoss_cu_b86932df30MultiMarginLoss_forward_kernelILi2EN3c108BFloat16EEEvPT0_PKS5_PKlS8_iibS5_)
	.align		4
        /*000c*/ 	.word	index@(__assertfail)
	.align		4
        /*0010*/ 	.word	index@(_ZN2at6native51_GLOBAL__N__eebb21b7_18_MultiMarginLoss_cu_b86932df30MultiMarginLoss_forward_kernelILi1EN3c108BFloat16EEEvPT0_PKS5_PKlS8_iibS5_)
	.align		4
        /*0014*/ 	.word	index@(__assertfail)
	.align		4
        /*0018*/ 	.word	index@(_ZN2at6native51_GLOBAL__N__eebb21b7_18_MultiMarginLoss_cu_b86932df30MultiMarginLoss_forward_kernelILi2EN3c104HalfEEEvPT0_PKS5_PKlS8_iibS5_)
	.align		4
        /*001c*/ 	.word	index@(__assertfail)
	.align		4
        /*0020*/ 	.word	index@(_ZN2at6native51_GLOBAL__N__eebb21b7_18_MultiMarginLoss_cu_b86932df30MultiMarginLoss_forward_kernelILi1EN3c104HalfEEEvPT0_PKS5_PKlS8_iibS5_)
	.align		4
        /*0024*/ 	.word	index@(__assertfail)
	.align		4
        /*0028*/ 	.word	index@(_ZN2at6native51_GLOBAL__N__eebb21b7_18_MultiMarginLoss_cu_b86932df30MultiMarginLoss_forward_kernelILi2EfEEvPT0_PKS3_PKlS6_iibS3_)
	.align		4
        /*002c*/ 	.word	index@(__assertfail)
	.align		4
        /*0030*/ 	.word	index@(_ZN2at6native51_GLOBAL__N__eebb21b7_18_MultiMarginLoss_cu_b86932df30MultiMarginLoss_forward_kernelILi1EfEEvPT0_PKS3_PKlS6_iibS3_)
	.align		4
        /*0034*/ 	.word	index@(__assertfail)
	.align		4
        /*0038*/ 	.word	index@(_ZN2at6native51_GLOBAL__N__eebb21b7_18_MultiMarginLoss_cu_b86932df30MultiMarginLoss_forward_kernelILi2EdEEvPT0_PKS3_PKlS6_iibS3_)
	.align		4
        /*003c*/ 	.word	index@(__assertfail)
	.align		4
        /*0040*/ 	.word	index@(_ZN2at6native51_GLOBAL__N__eebb21b7_18_MultiMarginLoss_cu_b86932df30MultiMarginLoss_forward_kernelILi1EdEEvPT0_PKS3_PKlS6_iibS3_)
	.align		4
        /*0044*/ 	.word	index@(__assertfail)
	.align		4
        /*0048*/ 	.word	0x00000000
	.align		4
        /*004c*/ 	.word	0xfffffffe
	.align		4
        /*0050*/ 	.word	0x00000000
	.align		4
        /*0054*/ 	.word	0xfffffffd
	.align		4
        /*0058*/ 	.word	0x00000000
	.align		4
        /*005c*/ 	.word	0xfffffffc


//--------------------- .nv.constant4             --------------------------
	.section	.nv.constant4,"a",@progbits
	.align	8
	.align		8
.nv.constant4:
        /*0000*/ 	.dword	__unnamed_1
	.align		8
        /*0008*/ 	.dword	__unnamed_2
	.align		8
        /*0010*/ 	.dword	__unnamed_3
	.align		8
        /*0018*/ 	.dword	__unnamed_4
	.align		8
        /*0020*/ 	.dword	__unnamed_5
	.align		8
        /*0028*/ 	.dword	__unnamed_6
	.align		8
        /*0030*/ 	.dword	__unnamed_7
	.align		8
        /*0038*/ 	.dword	__unnamed_8
	.align		8
        /*0040*/ 	.dword	_ZN49_INTERNAL_eebb21b7_18_MultiMarginLoss_cu_b86932df4cuda3std3__45__cpo5beginE
	.align		8
        /*0048*/ 	.dword	_ZN49_INTERNAL_eebb21b7_18_MultiMarginLoss_cu_b86932df4cuda3std3__45__cpo3endE
	.align		8
        /*0050*/ 	.dword	_ZN49_INTERNAL_eebb21b7_18_MultiMarginLoss_cu_b86932df4cuda3std3__45__cpo6cbeginE
	.align		8
        /*0058*/ 	.dword	_ZN49_INTERNAL_eebb21b7_18_MultiMarginLoss_cu_b86932df4cuda3std3__45__cpo4cendE
	.align		8
        /*0060*/ 	.dword	_ZN49_INTERNAL_eebb21b7_18_MultiMarginLoss_cu_b86932df4cuda3std3__45__cpo6rbeginE
	.align		8
        /*0068*/ 	.dword	_ZN49_INTERNAL_eebb21b7_18_MultiMarginLoss_cu_b86932df4cuda3std3__45__cpo4rendE
	.align		8
        /*0070*/ 	.dword	_ZN49_INTERNAL_eebb21b7_18_MultiMarginLoss_cu_b86932df4cuda3std3__45__cpo7crbeginE
	.align		8
        /*0078*/ 	.dword	_ZN49_INTERNAL_eebb21b7_18_MultiMarginLoss_cu_b86932df4cuda3std3__45__cpo5crendE
	.align		8
        /*0080*/ 	.dword	_ZN49_INTERNAL_eebb21b7_18_MultiMarginLoss_cu_b86932df4cuda3std3__451_GLOBAL__N__eebb21b7_18_MultiMarginLoss_cu_b86932df6ignoreE
	.align		8
        /*0088*/ 	.dword	_ZN49_INTERNAL_eebb21b7_18_MultiMarginLoss_cu_b86932df4cuda3std3__419piecewise_constructE
	.align		8
        /*0090*/ 	.dword	_ZN49_INTERNAL_eebb21b7_18_MultiMarginLoss_cu_b86932df4cuda3std3__48in_placeE
	.align		8
        /*0098*/ 	.dword	_ZN49_INTERNAL_eebb21b7_18_MultiMarginLoss_cu_b86932df4cuda3std3__420unreachable_sentinelE
	.align		8
        /*00a0*/ 	.dword	_ZN49_INTERNAL_eebb21b7_18_MultiMarginLoss_cu_b86932df4cuda3std6ranges3__45__cpo4swapE
	.align		8
        /*00a8*/ 	.dword	_ZN49_INTERNAL_eebb21b7_18_MultiMarginLoss_cu_b86932df4cuda3std6ranges3__45__cpo9iter_moveE
	.align		8
        /*00b0*/ 	.dword	_ZN49_INTERNAL_eebb21b7_18_MultiMarginLoss_cu_b86932df4cuda3std6ranges3__45__cpo5beginE
	.align		8
        /*00b8*/ 	.dword	_ZN49_INTERNAL_eebb21b7_18_MultiMarginLoss_cu_b86932df4cuda3std6ranges3__45__cpo3endE
	.align		8
        /*00c0*/ 	.dword	_ZN49_INTERNAL_eebb21b7_18_MultiMarginLoss_cu_b86932df4cuda3std6ranges3__45__cpo6cbeginE
	.align		8
        /*00c8*/ 	.dword	_ZN49_INTERNAL_eebb21b7_18_MultiMarginLoss_cu_b86932df4cuda3std6ranges3__45__cpo4cendE
	.align		8
        /*00d0*/ 	.dword	_ZN49_INTERNAL_eebb21b7_18_MultiMarginLoss_cu_b86932df4cuda3std6ranges3__45__cpo7advanceE
	.align		8
        /*00d8*/ 	.dword	_ZN49_INTERNAL_eebb21b7_18_MultiMarginLoss_cu_b86932df4cuda3std6ranges3__45__cpo9iter_swapE
	.align		8
        /*00e0*/ 	.dword	_ZN49_INTERNAL_eebb21b7_18_MultiMarginLoss_cu_b86932df4cuda3std6ranges3__45__cpo4nextE
	.align		8
        /*00e8*/ 	.dword	_ZN49_INTERNAL_eebb21b7_18_MultiMarginLoss_cu_b86932df4cuda3std6ranges3__45__cpo4prevE
	.align		8
        /*00f0*/ 	.dword	_ZN49_INTERNAL_eebb21b7_18_MultiMarginLoss_cu_b86932df4cuda3std6ranges3__45__cpo4dataE
	.align		8
        /*00f8*/ 	.dword	_ZN49_INTERNAL_eebb21b7_18_MultiMarginLoss_cu_b86932df4cuda3std6ranges3__45__cpo5cdataE
	.align		8
        /*0100*/ 	.dword	_ZN49_INTERNAL_eebb21b7_18_MultiMarginLoss_cu_b86932df4cuda3std6ranges3__45__cpo4sizeE
	.align		8
        /*0108*/ 	.dword	_ZN49_INTERNAL_eebb21b7_18_MultiMarginLoss_cu_b86932df4cuda3std6ranges3__45__cpo5ssizeE
	.align		8
        /*0110*/ 	.dword	_ZN49_INTERNAL_eebb21b7_18_MultiMarginLoss_cu_b86932df4cuda3std6ranges3__45__cpo8distanceE
	.align		8
        /*0118*/ 	.dword	_ZN49_INTERNAL_eebb21b7_18_MultiMarginLoss_cu_b86932df6thrust24THRUST_300001_SM_1030_NS6system6detail10sequential3seqE
	.align		8
        /*0120*/ 	.dword	$str
	.align		8
        /*0128*/ 	.dword	$str$1
	.align		8
        /*0130*/ 	.dword	__assertfail


//--------------------- .text._ZN2at6native51_GLOBAL__N__eebb21b7_18_MultiMarginLoss_cu_b86932df31MultiMarginLoss_backward_kernelILi2EN3c108BFloat16EEEvPT0_PKS5_S8_PKlS8_iibS5_b --------------------------
	.section	.text._ZN2at6native51_GLOBAL__N__eebb21b7_18_MultiMarginLoss_cu_b86932df31MultiMarginLoss_backward_kernelILi2EN3c108BFloat16EEEvPT0_PKS5_S8_PKlS8_iibS5_b,"ax",@progbits
	.align	128
.text._ZN2at6native51_GLOBAL__N__eebb21b7_18_MultiMarginLoss_cu_b86932df31MultiMarginLoss_backward_kernelILi2EN3c108BFloat16EEEvPT0_PKS5_S8_PKlS8_iibS5_b:
        .type           _ZN2at6native51_GLOBAL__N__eebb21b7_18_MultiMarginLoss_cu_b86932df31MultiMarginLoss_backward_kernelILi2EN3c108BFloat16EEEvPT0_PKS5_S8_PKlS8_iibS5_b,@function
        .size           _ZN2at6native51_GLOBAL__N__eebb21b7_18_MultiMarginLoss_cu_b86932df31MultiMarginLoss_backward_kernelILi2EN3c108BFloat16EEEvPT0_PKS5_S8_PKlS8_iibS5_b,(.L_x_628 - _ZN2at6native51_GLOBAL__N__eebb21b7_18_MultiMarginLoss_cu_b86932df31MultiMarginLoss_backward_kernelILi2EN3c108BFloat16EEEvPT0_PKS5_S8_PKlS8_iibS5_b)
        .other          _ZN2at6native51_GLOBAL__N__eebb21b7_18_MultiMarginLoss_cu_b86932df31MultiMarginLoss_backward_kernelILi2EN3c108BFloat16EEEvPT0_PKS5_S8_PKlS8_iibS5_b,@"STO_CUDA_ENTRY STV_DEFAULT"
_ZN2at6native51_GLOBAL__N__eebb21b7_18_MultiMarginLoss_cu_b86932df31MultiMarginLoss_backward_kernelILi2EN3c108BFloat16EEEvPT0_PKS5_S8_PKlS8_iibS5_b:
[----:B------:R-:W-:Y:S01]  /*0000*/  LDC R1, c[0x0][0x37c] ;  /* 0x0000df00ff017b82 */ /* 0x000fe20000000800 */
[----:B------:R-:W0:Y:S07]  /*0010*/  S2R R8, SR_CTAID.X ;  /* 0x0000000000087919 */ /* 0x000e2e0000002500 */
[----:B------:R-:W0:Y:S01]  /*0020*/  LDC.64 R6, c[0x0][0x398] ;  /* 0x0000e600ff067b82 */ /* 0x000e220000000a00 */
[----:B------:R-:W1:Y:S01]  /*0030*/  LDCU.64 UR6, c[0x0][0x358] ;  /* 0x00006b00ff0677ac */ /* 0x000e620008000a00 */
[----:B------:R-:W2:Y:S01]  /*0040*/  S2R R3, SR_TID.X ;  /* 0x0000000000037919 */ /* 0x000ea20000002100 */
[----:B------:R-:W3:Y:S05]  /*0050*/  LDCU.64 UR8, c[0x0][0x390] ;  /* 0x00007200ff0877ac */ /* 0x000eea0008000a00 */
[----:B------:R-:W4:Y:S08]  /*0060*/  S2UR UR5, SR_CgaCtaId ;  /* 0x00000000000579c3 */ /* 0x000f300000008800 */
[----:B------:R-:W5:Y:S08]  /*0070*/  LDC.64 R4, c[0x0][0x3a8] ;  /* 0x0000ea00ff047b82 */ /* 0x000f700000000a00 */
[----:B------:R-:W3:Y:S01]  /*0080*/  LDC.U8 R0, c[0x0][0x3b4] ;  /* 0x0000ed00ff007b82 */ /* 0x000ee20000000000 */
[----:B------:R-:W-:Y:S01]  /*0090*/  UMOV UR4, 0x400 ;  /* 0x0000040000047882 */ /* 0x000fe20000000000 */
[----:B------:R-:W0:Y:S01]  /*00a0*/  LDCU UR14, c[0x0][0x3ac] ;  /* 0x00007580ff0e77ac */ /* 0x000e220008000800 */
[----:B------:R-:W0:Y:S02]  /*00b0*/  LDCU UR15, c[0x0][0x3ac] ;  /* 0x00007580ff0f77ac */ /* 0x000e240008000800 */
[----:B0-----:R-:W-:-:S03]  /*00c0*/  IMAD.WIDE.U32 R6, R8, 0x8, R6 ;  /* 0x0000000808067825 */ /* 0x001fc600078e0006 */
[----:B------:R-:W0:Y:S01]  /*00d0*/  LDC.64 R24, c[0x0][0x380] ;  /* 0x0000e000ff187b82 */ /* 0x000e220000000a00 */
[----:B------:R-:W0:Y:S01]  /*00e0*/  LDCU.64 UR12, c[0x0][0x380] ;  /* 0x00007000ff0c77ac */ /* 0x000e220008000a00 */
[----:B-1----:R-:W3:Y:S01]  /*00f0*/  LDG.E R2, desc[UR6][R6.64] ;  /* 0x0000000606027981 */ /* 0x002ee2000c1e1900 */
[----:B------:R-:W-:Y:S01]  /*0100*/  BSSY.RECONVERGENT B0, `(.L_x_0) ;  /* 0x0000180000007945 */ /* 0x000fe20003800200 */
[----:B----4-:R-:W-:-:S04]  /*0110*/  ULEA UR4, UR5, UR4, 0x18 ;  /* 0x0000000405047291 */ /* 0x010fc8000f8ec0ff */
[----:B------:R-:W1:Y:S01]  /*0120*/  LDC.U8 R9, c[0x0][0x3b0] ;  /* 0x0000ec00ff097b82 */ /* 0x000e620000000000 */
[----:B-----5:R-:W-:Y:S01]  /*0130*/  IMAD R26, R8, R5, RZ ;  /* 0x00000005081a7224 */ /* 0x020fe200078e02ff */
[----:B------:R-:W4:Y:S01]  /*0140*/  LDCU.64 UR18, c[0x0][0x380] ;  /* 0x00007000ff1277ac */ /* 0x000f220008000a00 */
[----:B--2---:R-:W-:Y:S02]  /*0150*/  LEA R19, R3, UR4, 0x2 ;  /* 0x0000000403137c11 */ /* 0x004fe4000f8e10ff */
[----:B------:R-:W-:Y:S01]  /*0160*/  IMAD.WIDE R26, R26, 0x2, RZ ;  /* 0x000000021a1a7825 */ /* 0x000fe200078e02ff */
[----:B------:R-:W2:Y:S02]  /*0170*/  LDCU.64 UR16, c[0x0][0x390] ;  /* 0x00007200ff1077ac */ /* 0x000ea40008000a00 */
[----:B------:R-:W5:Y:S01]  /*0180*/  LDC.64 R22, c[0x0][0x388] ;  /* 0x0000e200ff167b82 */ /* 0x000f620000000a00 */
[----:B---3--:R-:W-:Y:S01]  /*0190*/  PRMT R0, R0, 0x8880, RZ ;  /* 0x0000888000007816 */ /* 0x008fe200000000ff */
[----:B------:R3:W-:Y:S01]  /*01a0*/  STS [R19], RZ ;  /* 0x000000ff13007388 */ /* 0x0007e20000000800 */
[----:B------:R-:W-:Y:S01]  /*01b0*/  IADD3 R10, P3, PT, R26, UR8, RZ ;  /* 0x000000081a0a7c10 */ /* 0x000fe2000ff7e0ff */
[----:B------:R-:W0:Y:S01]  /*01c0*/  LDCU.64 UR10, c[0x0][0x390] ;  /* 0x00007200ff0a77ac */ /* 0x000e220008000a00 */
[----:B------:R-:W-:-:S02]  /*01d0*/  ISETP.NE.AND P2, PT, R0, RZ, PT ;  /* 0x000000ff0000720c */ /* 0x000fc40003f45270 */
[----:B------:R-:W-:Y:S01]  /*01e0*/  IADD3.X R11, PT, PT, R27, UR9, RZ, P3, !PT ;  /* 0x000000091b0b7c10 */ /* 0x000fe20009ffe4ff */
[----:B------:R-:W2:Y:S01]  /*01f0*/  LDC R20, c[0x0][0x360] ;  /* 0x0000d800ff147b82 */ /* 0x000ea20000000800 */
[----:B------:R-:W-:Y:S02]  /*0200*/  SEL R8, R8, RZ, !P2 ;  /* 0x000000ff08087207 */ /* 0x000fe40005000000 */
[----:B------:R-:W-:Y:S02]  /*0210*/  ISETP.GE.AND P2, PT, R3, R5, PT ;  /* 0x000000050300720c */ /* 0x000fe40003f46270 */
[----:B0-----:R-:W-:Y:S02]  /*0220*/  IADD3 R24, P3, PT, R26, R24, RZ ;  /* 0x000000181a187210 */ /* 0x001fe40007f7e0ff */
[----:B------:R-:W-:Y:S02]  /*0230*/  ISETP.NE.AND P0, PT, R0, RZ, PT ;  /* 0x000000ff0000720c */ /* 0x000fe40003f05270 */
[----:B-1----:R-:W-:Y:S01]  /*0240*/  PRMT R0, R9, 0x8880, RZ ;  /* 0x0000888009007816 */ /* 0x002fe200000000ff */
[----:B------:R-:W-:Y:S01]  /*0250*/  IMAD.X R25, R27, 0x1, R25, P3 ;  /* 0x000000011b197824 */ /* 0x000fe200018e0619 */
[----:B------:R-:W-:-:S02]  /*0260*/  SEL R4, R4, 0x1, P0 ;  /* 0x0000000104047807 */ /* 0x000fc40000000000 */
[----:B------:R-:W-:Y:S02]  /*0270*/  ISETP.NE.AND P1, PT, R0, RZ, PT ;  /* 0x000000ff0000720c */ /* 0x000fe40003f25270 */
[----:B-----5:R-:W-:Y:S02]  /*0280*/  LEA R22, P4, R8, R22, 0x1 ;  /* 0x0000001608167211 */ /* 0x020fe400078808ff */
[----:B------:R-:W-:Y:S02]  /*0290*/  SEL R4, R4, 0x1, P1 ;  /* 0x0000000104047807 */ /* 0x000fe40000800000 */
[----:B------:R-:W-:Y:S02]  /*02a0*/  LEA.HI.X R23, R8, R23, RZ, 0x1, P4 ;  /* 0x0000001708177211 */ /* 0x000fe400020f0cff */
[--C-:B------:R-:W-:Y:S02]  /*02b0*/  SHF.R.S64 R7, RZ, 0x1f, R2.reuse ;  /* 0x0000001fff077819 */ /* 0x100fe40000001002 */
[----:B------:R-:W-:-:S02]  /*02c0*/  SHF.R.S32.HI R9, RZ, 0x1f, R2 ;  /* 0x0000001fff097819 */ /* 0x000fc40000011402 */
[----:B------:R-:W-:-:S05]  /*02d0*/  IADD3 R6, P3, PT, R7, R10, RZ ;  /* 0x0000000a07067210 */ /* 0x000fca0007f7e0ff */
[----:B------:R-:W-:Y:S01]  /*02e0*/  IMAD.X R7, R9, 0x1, R11, P3 ;  /* 0x0000000109077824 */ /* 0x000fe200018e060b */
[----:B--234-:R-:W-:Y:S07]  /*02f0*/  @P2 BRA `(.L_x_1) ;  /* 0x0000001400802947 */ /* 0x01cfee0003800000 */
[----:B------:R-:W2:Y:S01]  /*0300*/  LDG.E.U16 R6, desc[UR6][R6.64] ;  /* 0x0000000606067981 */ /* 0x000ea2000c1e1500 */
[----:B------:R-:W0:Y:S01]  /*0310*/  LDCU.U16 UR4, c[0x0][0x3b2] ;  /* 0x00007640ff0477ac */ /* 0x000e220008000400 */
[----:B------:R-:W-:Y:S01]  /*0320*/  IMAD R4, R4, R5, RZ ;  /* 0x0000000504047224 */ /* 0x000fe200078e02ff */
[----:B------:R-:W1:Y:S04]  /*0330*/  LDCU.64 UR8, c[0x0][0x3a0] ;  /* 0x00007400ff0877ac */ /* 0x000e680008000a00 */
[----:B------:R-:W-:-:S06]  /*0340*/  I2FP.F32.S32 R4, R4 ;  /* 0x0000000400047245 */ /* 0x000fcc0000201400 */
[----:B------:R-:W3:Y:S01]  /*0350*/  MUFU.RCP R4, R4 ;  /* 0x0000000400047308 */ /* 0x000ee20000001000 */
[----:B0-----:R-:W-:Y:S02]  /*0360*/  USHF.L.U32 UR4, UR4, 0x10, URZ ;  /* 0x0000001004047899 */ /* 0x001fe400080006ff */
[----:B-1----:R-:W-:-:S04]  /*0370*/  UISETP.NE.U32.AND UP0, UPT, UR8, URZ, UPT ;  /* 0x000000ff0800728c */ /* 0x002fc8000bf05070 */
[----:B------:R-:W-:Y:S01]  /*0380*/  UISETP.NE.AND.EX UP0, UPT, UR9, URZ, UPT, UP0 ;  /* 0x000000ff0900728c */ /* 0x000fe2000bf05300 */
[----:B---3--:R-:W-:Y:S01]  /*0390*/  FADD.FTZ R17, R4, R4 ;  /* 0x0000000404117221 */ /* 0x008fe20000010000 */
[----:B--2---:R-:W-:-:S05]  /*03a0*/  SHF.L.U32 R0, R6, 0x10, RZ ;  /* 0x0000001006007819 */ /* 0x004fca00000006ff */
[----:B------:R-:W-:-:S06]  /*03b0*/  FADD.FTZ R0, -R0, UR4 ;  /* 0x0000000400007e21 */ /* 0x000fcc0008010100 */
[----:B------:R-:W0:Y:S02]  /*03c0*/  F2F.BF16.F32 R0, R0 ;  /* 0x0000000000007304 */ /* 0x000e240000202000 */
[----:B0-----:R-:W-:Y:S01]  /*03d0*/  IMAD.U32 R16, R0, 0x10000, RZ ;  /* 0x0001000000107824 */ /* 0x001fe200078e00ff */
[----:B------:R-:W-:Y:S06]  /*03e0*/  BRA.U UP0, `(.L_x_2) ;  /* 0x0000000900707547 */ /* 0x000fec000b800000 */
[----:B------:R-:W0:Y:S01]  /*03f0*/  I2F.U32.RP R8, R20 ;  /* 0x0000001400087306 */ /* 0x000e220000209000 */
[----:B------:R-:W-:Y:S01]  /*0400*/  IMAD.IADD R0, R3, 0x1, R20 ;  /* 0x0000000103007824 */ /* 0x000fe200078e0214 */
[----:B------:R-:W-:Y:S01]  /*0410*/  ISETP.NE.U32.AND P2, PT, R20, RZ, PT ;  /* 0x000000ff1400720c */ /* 0x000fe20003f45070 */
[----:B------:R-:W-:Y:S01]  /*0420*/  BSSY.RECONVERGENT B1, `(.L_x_3) ;  /* 0x0000041000017945 */ /* 0x000fe20003800200 */
[----:B------:R-:W-:Y:S02]  /*0430*/  MOV R15, R3 ;  /* 0x00000003000f7202 */ /* 0x000fe40000000f00 */
[CC--:B------:R-:W-:Y:S02]  /*0440*/  ISETP.GE.U32.AND P0, PT, R0.reuse, R5.reuse, PT ;  /* 0x000000050000720c */ /* 0x0c0fe40003f06070 */
[----:B------:R-:W-:Y:S02]  /*0450*/  VIMNMX.U32 R5, PT, PT, R0, R5, !PT ;  /* 0x0000000500057248 */ /* 0x000fe40007fe0000 */
[----:B------:R-:W-:-:S04]  /*0460*/  SEL R4, RZ, 0x1, P0 ;  /* 0x00000001ff047807 */ /* 0x000fc80000000000 */
[----:B------:R-:W-:Y:S01]  /*0470*/  IADD3 R5, PT, PT, R5, -R0, -R4 ;  /* 0x8000000005057210 */ /* 0x000fe20007ffe804 */
[----:B0-----:R-:W0:Y:S02]  /*0480*/  MUFU.RCP R8, R8 ;  /* 0x0000000800087308 */ /* 0x001e240000001000 */
[----:B0-----:R-:W-:-:S06]  /*0490*/  VIADD R6, R8, 0xffffffe ;  /* 0x0ffffffe08067836 */ /* 0x001fcc0000000000 */
[----:B------:R0:W1:Y:S02]  /*04a0*/  F2I.FTZ.U32.TRUNC.NTZ R7, R6 ;  /* 0x0000000600077305 */ /* 0x000064000021f000 */
[----:B0-----:R-:W-:Y:S01]  /*04b0*/  IMAD.MOV.U32 R6, RZ, RZ, RZ ;  /* 0x000000ffff067224 */ /* 0x001fe200078e00ff */
[----:B-1----:R-:W-:-:S05]  /*04c0*/  IADD3 R9, PT, PT, RZ, -R7, RZ ;  /* 0x80000007ff097210 */ /* 0x002fca0007ffe0ff */
[----:B------:R-:W-:-:S04]  /*04d0*/  IMAD R9, R9, R20, RZ ;  /* 0x0000001409097224 */ /* 0x000fc800078e02ff */
[----:B------:R-:W-:-:S06]  /*04e0*/  IMAD.HI.U32 R8, R7, R9, R6 ;  /* 0x0000000907087227 */ /* 0x000fcc00078e0006 */
[----:B------:R-:W-:-:S05]  /*04f0*/  IMAD.HI.U32 R7, R8, R5, RZ ;  /* 0x0000000508077227 */ /* 0x000fca00078e00ff */
[----:B------:R-:W-:-:S05]  /*0500*/  IADD3 R0, PT, PT, -R7, RZ, RZ ;  /* 0x000000ff07007210 */ /* 0x000fca0007ffe1ff */
[----:B------:R-:W-:-:S05]  /*0510*/  IMAD R5, R20, R0, R5 ;  /* 0x0000000014057224 */ /* 0x000fca00078e0205 */
[----:B------:R-:W-:-:S13]  /*0520*/  ISETP.GE.U32.AND P0, PT, R5, R20, PT ;  /* 0x000000140500720c */ /* 0x000fda0003f06070 */
[----:B------:R-:W-:Y:S02]  /*0530*/  @P0 IMAD.IADD R5, R5, 0x1, -R20 ;  /* 0x0000000105050824 */ /* 0x000fe400078e0a14 */
[----:B------:R-:W-:-:S03]  /*0540*/  @P0 VIADD R7, R7, 0x1 ;  /* 0x0000000107070836 */ /* 0x000fc60000000000 */
[----:B------:R-:W-:-:S13]  /*0550*/  ISETP.GE.U32.AND P1, PT, R5, R20, PT ;  /* 0x000000140500720c */ /* 0x000fda0003f26070 */
[----:B------:R-:W-:Y:S02]  /*0560*/  @P1 IADD3 R7, PT, PT, R7, 0x1, RZ ;  /* 0x0000000107071810 */ /* 0x000fe40007ffe0ff */
[----:B------:R-:W-:-:S05]  /*0570*/  @!P2 LOP3.LUT R7, RZ, R20, RZ, 0x33, !PT ;  /* 0x00000014ff07a212 */ /* 0x000fca00078e33ff */
[----:B------:R-:W-:-:S05]  /*0580*/  IMAD.IADD R0, R4, 0x1, R7 ;  /* 0x0000000104007824 */ /* 0x000fca00078e0207 */
[----:B------:R-:W-:-:S04]  /*0590*/  LOP3.LUT R4, R0, 0x3, RZ, 0xc0, !PT ;  /* 0x0000000300047812 */ /* 0x000fc800078ec0ff */
[----:B------:R-:W-:Y:S01]  /*05a0*/  ISETP.NE.AND P0, PT, R4, 0x3, PT ;  /* 0x000000030400780c */ /* 0x000fe20003f05270 */
[----:B------:R-:W-:-:S12]  /*05b0*/  IMAD.MOV.U32 R4, RZ, RZ, RZ ;  /* 0x000000ffff047224 */ /* 0x000fd800078e00ff */
[----:B------:R-:W-:Y:S05]  /*05c0*/  @!P0 BRA `(.L_x_4) ;  /* 0x0000000000988947 */ /* 0x000fea0003800000 */
[----:B------:R-:W-:Y:S02]  /*05d0*/  VIADD R4, R0, 0x1 ;  /* 0x0000000100047836 */ /* 0x000fe40000000000 */
[C---:B------:R-:W-:Y:S02]  /*05e0*/  IMAD.IADD R5, R3.reuse, 0x1, -R2 ;  /* 0x0000000103057824 */ /* 0x040fe400078e0a02 */
[----:B------:R-:W-:Y:S01]  /*05f0*/  IMAD.MOV.U32 R15, RZ, RZ, R3 ;  /* 0x000000ffff0f7224 */ /* 0x000fe200078e0003 */
[----:B------:R-:W-:Y:S01]  /*0600*/  LOP3.LUT R14, R4, 0x3, RZ, 0xc0, !PT ;  /* 0x00000003040e7812 */ /* 0x000fe200078ec0ff */
[----:B------:R-:W-:Y:S02]  /*0610*/  HFMA2 R4, -RZ, RZ, 0, 0 ;  /* 0x00000000ff047431 */ /* 0x000fe400000001ff */
[----:B------:R-:W-:-:S04]  /*0620*/  IMAD.WIDE.U32 R6, R3, 0x2, R26 ;  /* 0x0000000203067825 */ /* 0x000fc800078e001a */
[----:B------:R-:W-:-:S07]  /*0630*/  IMAD.MOV R14, RZ, RZ, -R14 ;  /* 0x000000ffff0e7224 */ /* 0x000fce00078e0a0e */
.L_x_7:
[----:B------:R-:W-:Y:S01]  /*0640*/  ISETP.NE.AND P1, PT, R5, RZ, PT ;  /* 0x000000ff0500720c */ /* 0x000fe20003f25270 */
[----:B------:R-:W-:Y:S01]  /*0650*/  BSSY.RECONVERGENT B2, `(.L_x_5) ;  /* 0x000001a000027945 */ /* 0x000fe20003800200 */
[----:B------:R-:W-:Y:S01]  /*0660*/  IADD3 R14, PT, PT, R14, 0x1, RZ ;  /* 0x000000010e0e7810 */ /* 0x000fe20007ffe0ff */
[----:B------:R-:W-:Y:S01]  /*0670*/  IMAD.IADD R15, R20, 0x1, R15 ;  /* 0x00000001140f7824 */ /* 0x000fe200078e020f */
[----:B------:R-:W-:Y:S02]  /*0680*/  IADD3 R12, P2, PT, R6, UR10, RZ ;  /* 0x0000000a060c7c10 */ /* 0x000fe4000ff5e0ff */
[----:B------:R-:W-:Y:S02]  /*0690*/  ISETP.NE.AND P0, PT, R14, RZ, PT ;  /* 0x000000ff0e00720c */ /* 0x000fe40003f05270 */
[----:B-1----:R-:W-:-:S05]  /*06a0*/  IADD3.X R13, PT, PT, R7, UR11, RZ, P2, !PT ;  /* 0x0000000b070d7c10 */ /* 0x002fca00097fe4ff */
[----:B0-----:R-:W-:Y:S06]  /*06b0*/  @!P1 BRA `(.L_x_6) ;  /* 0x00000000004c9947 */ /* 0x001fec0003800000 */
[----:B------:R-:W2:Y:S02]  /*06c0*/  LDG.E.U16 R12, desc[UR6][R12.64] ;  /* 0x000000060c0c7981 */ /* 0x000ea4000c1e1500 */
[----:B--2---:R-:W-:-:S04]  /*06d0*/  IMAD.U32 R9, R12, 0x10000, RZ ;  /* 0x000100000c097824 */ /* 0x004fc800078e00ff */
[----:B------:R-:W-:-:S06]  /*06e0*/  FADD.FTZ R18, R16, R9 ;  /* 0x0000000910127221 */ /* 0x000fcc0000010000 */
[----:B------:R-:W0:Y:S02]  /*06f0*/  F2F.BF16.F32 R18, R18 ;  /* 0x0000001200127304 */ /* 0x000e240000202000 */
[----:B0-----:R-:W-:-:S04]  /*0700*/  SHF.L.U32 R28, R18, 0x10, RZ ;  /* 0x00000010121c7819 */ /* 0x001fc800000006ff */
[----:B------:R-:W-:-:S13]  /*0710*/  FSETP.GT.FTZ.AND P1, PT, R28, RZ, PT ;  /* 0x000000ff1c00720b */ /* 0x000fda0003f34000 */
[----:B------:R-:W0:Y:S02]  /*0720*/  @!P1 LDC.64 R8, c[0x0][0x380] ;  /* 0x0000e000ff089b82 */ /* 0x000e240000000a00 */
[----:B0-----:R-:W-:-:S05]  /*0730*/  @!P1 IADD3 R8, P2, PT, R6, R8, RZ ;  /* 0x0000000806089210 */ /* 0x001fca0007f5e0ff */
[----:B------:R-:W-:-:S05]  /*0740*/  @!P1 IMAD.X R9, R7, 0x1, R9, P2 ;  /* 0x0000000107099824 */ /* 0x000fca00010e0609 */
[----:B------:R0:W-:Y:S01]  /*0750*/  @!P1 STG.E.U16 desc[UR6][R8.64], RZ ;  /* 0x000000ff08009986 */ /* 0x0001e2000c101506 */
[----:B------:R-:W-:Y:S05]  /*0760*/  @!P1 BRA `(.L_x_6) ;  /* 0x0000000000209947 */ /* 0x000fea0003800000 */
[----:B------:R-:W-:Y:S01]  /*0770*/  FMUL.FTZ R12, R17, R28 ;  /* 0x0000001c110c7220 */ /* 0x000fe20000410000 */
[----:B0-----:R-:W-:-:S03]  /*0780*/  IADD3 R8, P1, PT, R6, UR12, RZ ;  /* 0x0000000c06087c10 */ /* 0x001fc6000ff3e0ff */
[----:B------:R-:W0:Y:S01]  /*0790*/  F2F.BF16.F32 R13, R12 ;  /* 0x0000000c000d7304 */ /* 0x000e220000202000 */
[----:B------:R-:W-:Y:S02]  /*07a0*/  IADD3.X R9, PT, PT, R7, UR13, RZ, P1, !PT ;  /* 0x0000000d07097c10 */ /* 0x000fe40008ffe4ff */
[----:B0-----:R-:W-:-:S03]  /*07b0*/  SHF.L.U32 R21, R13, 0x10, RZ ;  /* 0x000000100d157819 */ /* 0x001fc600000006ff */
[----:B------:R1:W-:Y:S02]  /*07c0*/  STG.E.U16 desc[UR6][R8.64], R13 ;  /* 0x0000000d08007986 */ /* 0x0003e4000c101506 */
[----:B------:R-:W-:-:S05]  /*07d0*/  FADD.FTZ R4, R4, -R21 ;  /* 0x8000001504047221 */ /* 0x000fca0000010000 */
[----:B------:R1:W-:Y:S02]  /*07e0*/  STS [R19], R4 ;  /* 0x0000000413007388 */ /* 0x0003e40000000800 */
.L_x_6:
[----:B------:R-:W-:Y:S05]  /*07f0*/  BSYNC.RECONVERGENT B2 ;  /* 0x0000000000027941 */ /* 0x000fea0003800200 */
.L_x_5:
[C---:B------:R-:W-:Y:S02]  /*0800*/  IMAD.IADD R5, R20.reuse, 0x1, R5 ;  /* 0x0000000114057824 */ /* 0x040fe400078e0205 */
[----:B------:R-:W-:Y:S01]  /*0810*/  IMAD.WIDE.U32 R6, R20, 0x2, R6 ;  /* 0x0000000214067825 */ /* 0x000fe200078e0006 */
[----:B------:R-:W-:Y:S06]  /*0820*/  @P0 BRA `(.L_x_7) ;  /* 0xfffffffc00840947 */ /* 0x000fec000383ffff */
.L_x_4:
[----:B------:R-:W-:Y:S05]  /*0830*/  BSYNC.RECONVERGENT B1 ;  /* 0x0000000000017941 */ /* 0x000fea0003800200 */
.L_x_3:
[----:B------:R-:W-:-:S13]  /*0840*/  ISETP.GE.U32.AND P0, PT, R0, 0x3, PT ;  /* 0x000000030000780c */ /* 0x000fda0003f06070 */
[----:B------:R-:W-:Y:S05]  /*0850*/  @!P0 BRA `(.L_x_1) ;  /* 0x0000001000288947 */ /* 0x000fea0003800000 */
[----:B------:R-:W-:Y:S01]  /*0860*/  BSSY.RECONVERGENT B1, `(.L_x_8) ;  /* 0x0000053000017945 */ /* 0x000fe20003800200 */
.L_x_17:
[----:B------:R-:W-:Y:S01]  /*0870*/  ISETP.NE.AND P2, PT, R15, R2, PT ;  /* 0x000000020f00720c */ /* 0x000fe20003f45270 */
[----:B------:R-:W-:Y:S01]  /*0880*/  BSSY.RECONVERGENT B2, `(.L_x_9) ;  /* 0x0000017000027945 */ /* 0x000fe20003800200 */
[----:B------:R-:W-:-:S04]  /*0890*/  IADD3 R21, PT, PT, R20, R15, RZ ;  /* 0x0000000f14157210 */ /* 0x000fc80007ffe0ff */
[C---:B------:R-:W-:Y:S01]  /*08a0*/  ISETP.NE.AND P3, PT, R21.reuse, R2, PT ;  /* 0x000000021500720c */ /* 0x040fe20003f65270 */
[----:B-1--4-:R-:W-:-:S05]  /*08b0*/  IMAD.IADD R13, R21, 0x1, R20 ;  /* 0x00000001150d7824 */ /* 0x012fca00078e0214 */
[C---:B------:R-:W-:Y:S02]  /*08c0*/  IADD3 R5, PT, PT, R13.reuse, R20, RZ ;  /* 0x000000140d057210 */ /* 0x040fe40007ffe0ff */
[-C--:B------:R-:W-:Y:S02]  /*08d0*/  ISETP.NE.AND P1, PT, R13, R2.reuse, PT ;  /* 0x000000020d00720c */ /* 0x080fe40003f25270 */
[----:B------:R-:W-:Y:S01]  /*08e0*/  ISETP.NE.AND P0, PT, R5, R2, PT ;  /* 0x000000020500720c */ /* 0x000fe20003f05270 */
[----:B------:R-:W-:-:S12]  /*08f0*/  @!P2 BRA `(.L_x_10) ;  /* 0x00000000003ca947 */ /* 0x000fd80003800000 */
[----:B------:R-:W-:-:S06]  /*0900*/  IMAD.WIDE.U32 R6, R15, 0x2, R10 ;  /* 0x000000020f067825 */ /* 0x000fcc00078e000a */
[----:B------:R-:W0:Y:S02]  /*0910*/  LDG.E.U16 R6, desc[UR6][R6.64] ;  /* 0x0000000606067981 */ /* 0x000e24000c1e1500 */
[----:B0-----:R-:W-:-:S04]  /*0920*/  IMAD.U32 R9, R6, 0x10000, RZ ;  /* 0x0001000006097824 */ /* 0x001fc800078e00ff */
[----:B------:R-:W-:Y:S01]  /*0930*/  FADD.FTZ R0, R16, R9 ;  /* 0x0000000910007221 */ /* 0x000fe20000010000 */
[----:B------:R-:W-:-:S05]  /*0940*/  IMAD.WIDE.U32 R8, R15, 0x2, R24 ;  /* 0x000000020f087825 */ /* 0x000fca00078e0018 */
[----:B------:R-:W0:Y:S02]  /*0950*/  F2F.BF16.F32 R0, R0 ;  /* 0x0000000000007304 */ /* 0x000e240000202000 */
[----:B0-----:R-:W-:-:S04]  /*0960*/  SHF.L.U32 R12, R0, 0x10, RZ ;  /* 0x00000010000c7819 */ /* 0x001fc800000006ff */
[----:B------:R-:W-:-:S13]  /*0970*/  FSETP.GT.FTZ.AND P2, PT, R12, RZ, PT ;  /* 0x000000ff0c00720b */ /* 0x000fda0003f54000 */
[----:B------:R-:W-:Y:S01]  /*0980*/  @P2 FMUL.FTZ R12, R17, R12 ;  /* 0x0000000c110c2220 */ /* 0x000fe20000410000 */
[----:B------:R1:W-:Y:S03]  /*0990*/  @!P2 STG.E.U16 desc[UR6][R8.64], RZ ;  /* 0x000000ff0800a986 */ /* 0x0003e6000c101506 */
[----:B------:R-:W0:Y:S02]  /*09a0*/  @P2 F2F.BF16.F32 R29, R12 ;  /* 0x0000000c001d2304 */ /* 0x000e240000202000 */
[----:B0-----:R-:W-:Y:S01]  /*09b0*/  @P2 IMAD.U32 R14, R29, 0x10000, RZ ;  /* 0x000100001d0e2824 */ /* 0x001fe200078e00ff */
[----:B------:R1:W-:Y:S03]  /*09c0*/  @P2 STG.E.U16 desc[UR6][R8.64], R29 ;  /* 0x0000001d08002986 */ /* 0x0003e6000c101506 */
[----:B------:R-:W-:-:S05]  /*09d0*/  @P2 FADD.FTZ R4, R4, -R14 ;  /* 0x8000000e04042221 */ /* 0x000fca0000010000 */
[----:B------:R1:W-:Y:S02]  /*09e0*/  @P2 STS [R19], R4 ;  /* 0x0000000413002388 */ /* 0x0003e40000000800 */
.L_x_10:
[----:B------:R-:W-:Y:S05]  /*09f0*/  BSYNC.RECONVERGENT B2 ;  /* 0x0000000000027941 */ /* 0x000fea0003800200 */
.L_x_9:
[----:B------:R-:W-:Y:S04]  /*0a00*/  BSSY.RECONVERGENT B2, `(.L_x_11) ;  /* 0x0000011000027945 */ /* 0x000fe80003800200 */
[----:B------:R-:W-:Y:S05]  /*0a10*/  @!P3 BRA `(.L_x_12) ;  /* 0x00000000003cb947 */ /* 0x000fea0003800000 */
[----:B------:R-:W-:-:S06]  /*0a20*/  IMAD.WIDE.U32 R6, R21, 0x2, R10 ;  /* 0x0000000215067825 */ /* 0x000fcc00078e000a */
[----:B------:R-:W0:Y:S02]  /*0a30*/  LDG.E.U16 R6, desc[UR6][R6.64] ;  /* 0x0000000606067981 */ /* 0x000e24000c1e1500 */
[----:B01----:R-:W-:-:S05]  /*0a40*/  SHF.L.U32 R9, R6, 0x10, RZ ;  /* 0x0000001006097819 */ /* 0x003fca00000006ff */
[----:B------:R-:W-:Y:S01]  /*0a50*/  FADD.FTZ R0, R16, R9 ;  /* 0x0000000910007221 */ /* 0x000fe20000010000 */
[----:B------:R-:W-:-:S05]  /*0a60*/  IMAD.WIDE.U32 R8, R21, 0x2, R24 ;  /* 0x0000000215087825 */ /* 0x000fca00078e0018 */
[----:B------:R-:W0:Y:S02]  /*0a70*/  F2F.BF16.F32 R0, R0 ;  /* 0x0000000000007304 */ /* 0x000e240000202000 */
[----:B0-----:R-:W-:-:S05]  /*0a80*/  IMAD.U32 R12, R0, 0x10000, RZ ;  /* 0x00010000000c7824 */ /* 0x001fca00078e00ff */
[----:B------:R-:W-:-:S13]  /*0a90*/  FSETP.GT.FTZ.AND P2, PT, R12, RZ, PT ;  /* 0x000000ff0c00720b */ /* 0x000fda0003f54000 */
[----:B------:R-:W-:Y:S01]  /*0aa0*/  @P2 FMUL.FTZ R12, R17, R12 ;  /* 0x0000000c110c2220 */ /* 0x000fe20000410000 */
[----:B------:R2:W-:Y:S03]  /*0ab0*/  @!P2 STG.E.U16 desc[UR6][R8.64], RZ ;  /* 0x000000ff0800a986 */ /* 0x0005e6000c101506 */
[----:B------:R-:W0:Y:S02]  /*0ac0*/  @P2 F2F.BF16.F32 R15, R12 ;  /* 0x0000000c000f2304 */ /* 0x000e240000202000 */
[----:B0-----:R-:W-:Y:S01]  /*0ad0*/  @P2 SHF.L.U32 R29, R15, 0x10, RZ ;  /* 0x000000100f1d2819 */ /* 0x001fe200000006ff */
[----:B------:R2:W-:Y:S04]  /*0ae0*/  @P2 STG.E.U16 desc[UR6][R8.64], R15 ;  /* 0x0000000f08002986 */ /* 0x0005e8000c101506 */
[----:B------:R-:W-:-:S05]  /*0af0*/  @P2 FADD.FTZ R4, R4, -R29 ;  /* 0x8000001d04042221 */ /* 0x000fca0000010000 */
[----:B------:R2:W-:Y:S02]  /*0b00*/  @P2 STS [R19], R4 ;  /* 0x0000000413002388 */ /* 0x0005e40000000800 */
.L_x_12:
[----:B------:R-:W-:Y:S05]  /*0b10*/  BSYNC.RECONVERGENT B2 ;  /* 0x0000000000027941 */ /* 0x000fea0003800200 */
.L_x_11:
[----:B------:R-:W-:Y:S04]  /*0b20*/  BSSY.RECONVERGENT B2, `(.L_x_13) ;  /* 0x0000011000027945 */ /* 0x000fe80003800200 */
[----:B------:R-:W-:Y:S05]  /*0b30*/  @!P1 BRA `(.L_x_14) ;  /* 0x00000000003c9947 */ /* 0x000fea0003800000 */
[----:B012---:R-:W-:-:S06]  /*0b40*/  IMAD.WIDE.U32 R8, R13, 0x2, R10 ;  /* 0x000000020d087825 */ /* 0x007fcc00078e000a */
[----:B------:R-:W2:Y:S02]  /*0b50*/  LDG.E.U16 R8, desc[UR6][R8.64] ;  /* 0x0000000608087981 */ /* 0x000ea4000c1e1500 */
[----:B--2---:R-:W-:-:S04]  /*0b60*/  IMAD.U32 R7, R8, 0x10000, RZ ;  /* 0x0001000008077824 */ /* 0x004fc800078e00ff */
        /* <DEDUP_REMOVED lines=12> */
.L_x_14:
[----:B------:R-:W-:Y:S05]  /*0c30*/  BSYNC.RECONVERGENT B2 ;  /* 0x0000000000027941 */ /* 0x000fea0003800200 */
.L_x_13:
[----:B------:R-:W-:Y:S04]  /*0c40*/  BSSY.RECONVERGENT B2, `(.L_x_15) ;  /* 0x0000011000027945 */ /* 0x000fe80003800200 */
[----:B------:R-:W-:Y:S05]  /*0c50*/  @!P0 BRA `(.L_x_16) ;  /* 0x00000000003c8947 */ /* 0x000fea0003800000 */
[----:B012---:R-:W-:-:S06]  /*0c60*/  IMAD.WIDE.U32 R8, R5, 0x2, R10 ;  /* 0x0000000205087825 */ /* 0x007fcc00078e000a */
[----:B------:R-:W3:Y:S02]  /*0c70*/  LDG.E.U16 R8, desc[UR6][R8.64] ;  /* 0x0000000608087981 */ /* 0x000ee4000c1e1500 */
[----:B---3--:R-:W-:-:S05]  /*0c80*/  SHF.L.U32 R7, R8, 0x10, RZ ;  /* 0x0000001008077819 */ /* 0x008fca00000006ff */
        /* <DEDUP_REMOVED lines=12> */
.L_x_16:
[----:B------:R-:W-:Y:S05]  /*0d50*/  BSYNC.RECONVERGENT B2 ;  /* 0x0000000000027941 */ /* 0x000fea0003800200 */
.L_x_15:
[----:B--23--:R-:W-:-:S05]  /*0d60*/  IMAD.IADD R15, R5, 0x1, R20 ;  /* 0x00000001050f7824 */ /* 0x00cfca00078e0214 */
[----:B------:R-:W-:-:S13]  /*0d70*/  ISETP.GE.AND P0, PT, R15, UR14, PT ;  /* 0x0000000e0f007c0c */ /* 0x000fda000bf06270 */
[----:B------:R-:W-:Y:S05]  /*0d80*/  @!P0 BRA `(.L_x_17) ;  /* 0xfffffff800b88947 */ /* 0x000fea000383ffff */
[----:B------:R-:W-:Y:S05]  /*0d90*/  BSYNC.RECONVERGENT B1 ;  /* 0x0000000000017941 */ /* 0x000fea0003800200 */
.L_x_8:
[----:B------:R-:W-:Y:S05]  /*0da0*/  BRA `(.L_x_1) ;  /* 0x0000000800d47947 */ /* 0x000fea0003800000 */
.L_x_2:
[----:B------:R-:W0:Y:S01]  /*0db0*/  I2F.U32.RP R8, R20 ;  /* 0x0000001400087306 */ /* 0x000e220000209000 */
[----:B------:R-:W-:Y:S01]  /*0dc0*/  IADD3 R0, PT, PT, R3, R20, RZ ;  /* 0x0000001403007210 */ /* 0x000fe20007ffe0ff */
[----:B------:R-:W-:Y:S01]  /*0dd0*/  BSSY.RECONVERGENT B1, `(.L_x_18) ;  /* 0x0000049000017945 */ /* 0x000fe20003800200 */
[----:B------:R-:W-:Y:S02]  /*0de0*/  ISETP.NE.U32.AND P2, PT, R20, RZ, PT ;  /* 0x000000ff1400720c */ /* 0x000fe40003f45070 */
[CC--:B------:R-:W-:Y:S02]  /*0df0*/  ISETP.GE.U32.AND P0, PT, R0.reuse, R5.reuse, PT ;  /* 0x000000050000720c */ /* 0x0c0fe40003f06070 */
[----:B------:R-:W-:Y:S02]  /*0e00*/  VIMNMX.U32 R5, PT, PT, R0, R5, !PT ;  /* 0x0000000500057248 */ /* 0x000fe40007fe0000 */
[----:B------:R-:W-:-:S04]  /*0e10*/  SEL R4, RZ, 0x1, P0 ;  /* 0x00000001ff047807 */ /* 0x000fc80000000000 */
[----:B------:R-:W-:Y:S01]  /*0e20*/  IADD3 R5, PT, PT, R5, -R0, -R4 ;  /* 0x8000000005057210 */ /* 0x000fe20007ffe804 */
[----:B0-----:R-:W0:Y:S02]  /*0e30*/  MUFU.RCP R8, R8 ;  /* 0x0000000800087308 */ /* 0x001e240000001000 */
[----:B0-----:R-:W-:-:S06]  /*0e40*/  IADD3 R6, PT, PT, R8, 0xffffffe, RZ ;  /* 0x0ffffffe08067810 */ /* 0x001fcc0007ffe0ff */
[----:B------:R0:W1:Y:S02]  /*0e50*/  F2I.FTZ.U32.TRUNC.NTZ R7, R6 ;  /* 0x0000000600077305 */ /* 0x000064000021f000 */
[----:B0-----:R-:W-:Y:S02]  /*0e60*/  IMAD.MOV.U32 R6, RZ, RZ, RZ ;  /* 0x000000ffff067224 */ /* 0x001fe400078e00ff */
[----:B-1----:R-:W-:-:S04]  /*0e70*/  IMAD.MOV R9, RZ, RZ, -R7 ;  /* 0x000000ffff097224 */ /* 0x002fc800078e0a07 */
[----:B------:R-:W-:-:S04]  /*0e80*/  IMAD R9, R9, R20, RZ ;  /* 0x0000001409097224 */ /* 0x000fc800078e02ff */
[----:B------:R-:W-:-:S06]  /*0e90*/  IMAD.HI.U32 R8, R7, R9, R6 ;  /* 0x0000000907087227 */ /* 0x000fcc00078e0006 */
[----:B------:R-:W-:Y:S01]  /*0ea0*/  IMAD.HI.U32 R7, R8, R5, RZ ;  /* 0x0000000508077227 */ /* 0x000fe200078e00ff */
[----:B------:R-:W-:-:S04]  /*0eb0*/  SHF.R.S64 R8, RZ, 0x1f, R2 ;  /* 0x0000001fff087819 */ /* 0x000fc80000001002 */
[----:B------:R-:W-:-:S05]  /*0ec0*/  IADD3 R0, PT, PT, -R7, RZ, RZ ;  /* 0x000000ff07007210 */ /* 0x000fca0007ffe1ff */
[----:B------:R-:W-:-:S05]  /*0ed0*/  IMAD R5, R20, R0, R5 ;  /* 0x0000000014057224 */ /* 0x000fca00078e0205 */
[----:B------:R-:W-:-:S13]  /*0ee0*/  ISETP.GE.U32.AND P0, PT, R5, R20, PT ;  /* 0x000000140500720c */ /* 0x000fda0003f06070 */
[----:B------:R-:W-:Y:S01]  /*0ef0*/  @P0 IMAD.IADD R5, R5, 0x1, -R20 ;  /* 0x0000000105050824 */ /* 0x000fe200078e0a14 */
[----:B------:R-:W-:-:S04]  /*0f00*/  @P0 IADD3 R7, PT, PT, R7, 0x1, RZ ;  /* 0x0000000107070810 */ /* 0x000fc80007ffe0ff */
[----:B------:R-:W-:-:S13]  /*0f10*/  ISETP.GE.U32.AND P1, PT, R5, R20, PT ;  /* 0x000000140500720c */ /* 0x000fda0003f26070 */
[----:B------:R-:W-:Y:S01]  /*0f20*/  @P1 VIADD R7, R7, 0x1 ;  /* 0x0000000107071836 */ /* 0x000fe20000000000 */
[----:B------:R-:W-:Y:S02]  /*0f30*/  @!P2 LOP3.LUT R7, RZ, R20, RZ, 0x33, !PT ;  /* 0x00000014ff07a212 */ /* 0x000fe400078e33ff */
[----:B------:R-:W-:Y:S02]  /*0f40*/  IADD3 R8, P1, PT, R8, UR8, RZ ;  /* 0x0000000808087c10 */ /* 0x000fe4000ff3e0ff */
[----:B------:R-:W-:Y:S02]  /*0f50*/  IADD3 R6, PT, PT, R4, R7, RZ ;  /* 0x0000000704067210 */ /* 0x000fe40007ffe0ff */
[----:B------:R-:W-:Y:S02]  /*0f60*/  SHF.R.S32.HI R4, RZ, 0x1f, R2 ;  /* 0x0000001fff047819 */ /* 0x000fe40000011402 */
[----:B------:R-:W-:Y:S02]  /*0f70*/  LOP3.LUT R0, R6, 0x3, RZ, 0xc0, !PT ;  /* 0x0000000306007812 */ /* 0x000fe400078ec0ff */
[----:B------:R-:W-:Y:S01]  /*0f80*/  IADD3.X R9, PT, PT, R4, UR9, RZ, P1, !PT ;  /* 0x0000000904097c10 */ /* 0x000fe20008ffe4ff */
[----:B------:R-:W-:Y:S01]  /*0f90*/  IMAD.MOV.U32 R4, RZ, RZ, RZ ;  /* 0x000000ffff047224 */ /* 0x000fe200078e00ff */
[----:B------:R-:W-:-:S02]  /*0fa0*/  ISETP.NE.AND P0, PT, R0, 0x3, PT ;  /* 0x000000030000780c */ /* 0x000fc40003f05270 */
[----:B------:R-:W-:-:S11]  /*0fb0*/  MOV R7, R3 ;  /* 0x0000000300077202 */ /* 0x000fd60000000f00 */
[----:B------:R-:W-:Y:S05]  /*0fc0*/  @!P0 BRA `(.L_x_19) ;  /* 0x0000000000a48947 */ /* 0x000fea0003800000 */
[----:B------:R-:W-:Y:S01]  /*0fd0*/  VIADD R0, R6, 0x1 ;  /* 0x0000000106007836 */ /* 0x000fe20000000000 */
[-C--:B------:R-:W-:Y:S01]  /*0fe0*/  IADD3 R5, PT, PT, -R2, R3.reuse, RZ ;  /* 0x0000000302057210 */ /* 0x080fe20007ffe1ff */
[----:B------:R-:W-:Y:S01]  /*0ff0*/  IMAD.MOV.U32 R4, RZ, RZ, RZ ;  /* 0x000000ffff047224 */ /* 0x000fe200078e00ff */
[----:B------:R-:W-:Y:S01]  /*1000*/  MOV R7, R3 ;  /* 0x0000000300077202 */ /* 0x000fe20000000f00 */
[----:B------:R-:W-:Y:S01]  /*1010*/  IMAD.WIDE.U32 R12, R3, 0x2, R26 ;  /* 0x00000002030c7825 */ /* 0x000fe200078e001a */
[----:B------:R-:W-:-:S05]  /*1020*/  LOP3.LUT R0, R0, 0x3, RZ, 0xc0, !PT ;  /* 0x0000000300007812 */ /* 0x000fca00078ec0ff */
[----:B------:R-:W-:-:S07]  /*1030*/  IMAD.MOV R0, RZ, RZ, -R0 ;  /* 0x000000ffff007224 */ /* 0x000fce00078e0a00 */
.L_x_22:
[----:B------:R-:W-:Y:S01]  /*1040*/  ISETP.NE.AND P1, PT, R5, RZ, PT ;  /* 0x000000ff0500720c */ /* 0x000fe20003f25270 */
[----:B------:R-:W-:Y:S01]  /*1050*/  BSSY.RECONVERGENT B2, `(.L_x_20) ;  /* 0x000001c000027945 */ /* 0x000fe20003800200 */
[----:B------:R-:W-:Y:S02]  /*1060*/  IADD3 R0, PT, PT, R0, 0x1, RZ ;  /* 0x0000000100007810 */ /* 0x000fe40007ffe0ff */
[----:B------:R-:W-:Y:S02]  /*1070*/  IADD3 R28, P2, PT, R12, UR16, RZ ;  /* 0x000000100c1c7c10 */ /* 0x000fe4000ff5e0ff */
[----:B------:R-:W-:Y:S02]  /*1080*/  ISETP.NE.AND P0, PT, R0, RZ, PT ;  /* 0x000000ff0000720c */ /* 0x000fe40003f05270 */
[----:B------:R-:W-:-:S05]  /*1090*/  IADD3.X R29, PT, PT, R13, UR17, RZ, P2, !PT ;  /* 0x000000110d1d7c10 */ /* 0x000fca00097fe4ff */
[----:B01----:R-:W-:Y:S06]  /*10a0*/  @!P1 BRA `(.L_x_21) ;  /* 0x0000000000589947 */ /* 0x003fec0003800000 */
[----:B------:R-:W2:Y:S02]  /*10b0*/  LDG.E.U16 R28, desc[UR6][R28.64] ;  /* 0x000000061c1c7981 */ /* 0x000ea4000c1e1500 */
[----:B--2---:R-:W-:-:S04]  /*10c0*/  IMAD.U32 R15, R28, 0x10000, RZ ;  /* 0x000100001c0f7824 */ /* 0x004fc800078e00ff */
[----:B------:R-:W-:-:S04]  /*10d0*/  FADD.FTZ R21, R16, R15 ;  /* 0x0000000f10157221 */ /* 0x000fc80000010000 */
        /* <DEDUP_REMOVED lines=8> */
[----:B0-----:R-:W2:Y:S01]  /*1160*/  LDG.E.U16 R14, desc[UR6][R8.64] ;  /* 0x00000006080e7981 */ /* 0x001ea2000c1e1500 */
[----:B------:R-:W-:Y:S01]  /*1170*/  FMUL.FTZ R18, R17, R18 ;  /* 0x0000001211127220 */ /* 0x000fe20000410000 */
[----:B--2---:R-:W-:Y:S02]  /*1180*/  SHF.L.U32 R15, R14, 0x10, RZ ;  /* 0x000000100e0f7819 */ /* 0x004fe400000006ff */
[----:B------:R-:W-:-:S03]  /*1190*/  IADD3 R14, P1, PT, R12, UR18, RZ ;  /* 0x000000120c0e7c10 */ /* 0x000fc6000ff3e0ff */
[----:B------:R-:W-:-:S04]  /*11a0*/  FMUL.FTZ R18, R18, R15 ;  /* 0x0000000f12127220 */ /* 0x000fc80000410000 */
[----:B------:R-:W0:Y:S02]  /*11b0*/  F2F.BF16.F32 R21, R18 ;  /* 0x0000001200157304 */ /* 0x000e240000202000 */
[----:B0-----:R-:W-:-:S04]  /*11c0*/  IMAD.U32 R15, R21, 0x10000, RZ ;  /* 0x00010000150f7824 */ /* 0x001fc800078e00ff */
[----:B------:R-:W-:Y:S01]  /*11d0*/  FADD.FTZ R4, R4, -R15 ;  /* 0x8000000f04047221 */ /* 0x000fe20000010000 */
[----:B------:R-:W-:-:S04]  /*11e0*/  IADD3.X R15, PT, PT, R13, UR19, RZ, P1, !PT ;  /* 0x000000130d0f7c10 */ /* 0x000fc80008ffe4ff */
[----:B------:R1:W-:Y:S04]  /*11f0*/  STS [R19], R4 ;  /* 0x0000000413007388 */ /* 0x0003e80000000800 */
[----:B------:R1:W-:Y:S02]  /*1200*/  STG.E.U16 desc[UR6][R14.64], R21 ;  /* 0x000000150e007986 */ /* 0x0003e4000c101506 */
.L_x_21:
[----:B------:R-:W-:Y:S05]  /*1210*/  BSYNC.RECONVERGENT B2 ;  /* 0x0000000000027941 */ /* 0x000fea0003800200 */
.L_x_20:
[C---:B------:R-:W-:Y:S01]  /*1220*/  IADD3 R7, PT, PT, R20.reuse, R7, RZ ;  /* 0x0000000714077210 */ /* 0x040fe20007ffe0ff */
[C---:B------:R-:W-:Y:S02]  /*1230*/  IMAD.IADD R5, R20.reuse, 0x1, R5 ;  /* 0x0000000114057824 */ /* 0x040fe400078e0205 */
[----:B------:R-:W-:Y:S01]  /*1240*/  IMAD.WIDE.U32 R12, R20, 0x2, R12 ;  /* 0x00000002140c7825 */ /* 0x000fe200078e000c */
[----:B------:R-:W-:Y:S06]  /*1250*/  @P0 BRA `(.L_x_22) ;  /* 0xfffffffc00780947 */ /* 0x000fec000383ffff */
.L_x_19:
[----:B------:R-:W-:Y:S05]  /*1260*/  BSYNC.RECONVERGENT B1 ;  /* 0x0000000000017941 */ /* 0x000fea0003800200 */
.L_x_18:
[----:B------:R-:W-:-:S13]  /*1270*/  ISETP.GE.U32.AND P0, PT, R6, 0x3, PT ;  /* 0x000000030600780c */ /* 0x000fda0003f06070 */
[----:B------:R-:W-:Y:S05]  /*1280*/  @!P0 BRA `(.L_x_1) ;  /* 0x00000004009c8947 */ /* 0x000fea0003800000 */
.L_x_32:
[----:B------:R-:W-:Y:S01]  /*1290*/  ISETP.NE.AND P0, PT, R7, R2, PT ;  /* 0x000000020700720c */ /* 0x000fe20003f05270 */
[----:B------:R-:W-:-:S12]  /*12a0*/  BSSY.RECONVERGENT B1, `(.L_x_23) ;  /* 0x0000017000017945 */ /* 0x000fd80003800200 */
[----:B--23--:R-:W-:Y:S05]  /*12b0*/  @!P0 BRA `(.L_x_24) ;  /* 0x0000000000548947 */ /* 0x00cfea0003800000 */
[----:B------:R-:W-:-:S06]  /*12c0*/  IMAD.WIDE.U32 R12, R7, 0x2, R10 ;  /* 0x00000002070c7825 */ /* 0x000fcc00078e000a */
[----:B------:R-:W2:Y:S02]  /*12d0*/  LDG.E.U16 R12, desc[UR6][R12.64] ;  /* 0x000000060c0c7981 */ /* 0x000ea4000c1e1500 */
[----:B--2---:R-:W-:-:S05]  /*12e0*/  SHF.L.U32 R5, R12, 0x10, RZ ;  /* 0x000000100c057819 */ /* 0x004fca00000006ff */
[----:B------:R-:W-:-:S06]  /*12f0*/  FADD.FTZ R5, R16, R5 ;  /* 0x0000000510057221 */ /* 0x000fcc0000010000 */
[----:B------:R-:W2:Y:S02]  /*1300*/  F2F.BF16.F32 R5, R5 ;  /* 0x0000000500057304 */ /* 0x000ea40000202000 */
[----:B--2---:R-:W-:-:S05]  /*1310*/  IMAD.U32 R6, R5, 0x10000, RZ ;  /* 0x0001000005067824 */ /* 0x004fca00078e00ff */
[----:B------:R-:W-:-:S13]  /*1320*/  FSETP.GT.FTZ.AND P0, PT, R6, RZ, PT ;  /* 0x000000ff0600720b */ /* 0x000fda0003f14000 */
[----:B------:R-:W-:Y:S05]  /*1330*/  @!P0 BRA `(.L_x_25) ;  /* 0x00000000002c8947 */ /* 0x000fea0003800000 */
[----:B------:R-:W2:Y:S01]  /*1340*/  LDG.E.U16 R0, desc[UR6][R8.64] ;  /* 0x0000000608007981 */ /* 0x000ea2000c1e1500 */
[----:B------:R-:W-:Y:S01]  /*1350*/  IMAD.WIDE.U32 R12, R7, 0x2, R24 ;  /* 0x00000002070c7825 */ /* 0x000fe200078e0018 */
[----:B--2---:R-:W-:-:S03]  /*1360*/  SHF.L.U32 R5, R0, 0x10, RZ ;  /* 0x0000001000057819 */ /* 0x004fc600000006ff */
[----:B------:R-:W-:-:S04]  /*1370*/  FMUL.FTZ R0, R17, R6 ;  /* 0x0000000611007220 */ /* 0x000fc80000410000 */
[----:B------:R-:W-:-:S04]  /*1380*/  FMUL.FTZ R0, R0, R5 ;  /* 0x0000000500007220 */ /* 0x000fc80000410000 */
[----:B------:R-:W0:Y:S02]  /*1390*/  F2F.BF16.F32 R5, R0 ;  /* 0x0000000000057304 */ /* 0x000e240000202000 */
[----:B01----:R-:W-:Y:S01]  /*13a0*/  IMAD.U32 R15, R5, 0x10000, RZ ;  /* 0x00010000050f7824 */ /* 0x003fe200078e00ff */
[----:B------:R2:W-:Y:S03]  /*13b0*/  STG.E.U16 desc[UR6][R12.64], R5 ;  /* 0x000000050c007986 */ /* 0x0005e6000c101506 */
[----:B------:R-:W-:-:S05]  /*13c0*/  FADD.FTZ R4, R4, -R15 ;  /* 0x8000000f04047221 */ /* 0x000fca0000010000 */
[----:B------:R2:W-:Y:S01]  /*13d0*/  STS [R19], R4 ;  /* 0x0000000413007388 */ /* 0x0005e20000000800 */
[----:B------:R-:W-:Y:S05]  /*13e0*/  BRA `(.L_x_24) ;  /* 0x0000000000087947 */ /* 0x000fea0003800000 */
.L_x_25:
[----:B------:R-:W-:-:S05]  /*13f0*/  IMAD.WIDE.U32 R12, R7, 0x2, R24 ;  /* 0x00000002070c7825 */ /* 0x000fca00078e0018 */
[----:B------:R3:W-:Y:S02]  /*1400*/  STG.E.U16 desc[UR6][R12.64], RZ ;  /* 0x000000ff0c007986 */ /* 0x0007e4000c101506 */
.L_x_24:
[----:B------:R-:W-:Y:S05]  /*1410*/  BSYNC.RECONVERGENT B1 ;  /* 0x0000000000017941 */ /* 0x000fea0003800200 */
.L_x_23:
[----:B-1----:R-:W-:Y:S01]  /*1420*/  IADD3 R21, PT, PT, R20, R7, RZ ;  /* 0x0000000714157210 */ /* 0x002fe20007ffe0ff */
[----:B------:R-:W-:Y:S03]  /*1430*/  BSSY.RECONVERGENT B1, `(.L_x_26) ;  /* 0x000001b000017945 */ /* 0x000fe60003800200 */
[C---:B------:R-:W-:Y:S01]  /*1440*/  ISETP.NE.AND P0, PT, R21.reuse, R2, PT ;  /* 0x000000021500720c */ /* 0x040fe20003f05270 */
[----:B--2---:R-:W-:-:S05]  /*1450*/  IMAD.IADD R5, R21, 0x1, R20 ;  /* 0x0000000115057824 */ /* 0x004fca00078e0214 */
[C---:B0-----:R-:W-:Y:S02]  /*1460*/  IADD3 R15, PT, PT, R5.reuse, R20, RZ ;  /* 0x00000014050f7210 */ /* 0x041fe40007ffe0ff */
[-C--:B------:R-:W-:Y:S02]  /*1470*/  ISETP.NE.AND P1, PT, R5, R2.reuse, PT ;  /* 0x000000020500720c */ /* 0x080fe40003f25270 */
[----:B------:R-:W-:-:S03]  /*1480*/  ISETP.NE.AND P2, PT, R15, R2, PT ;  /* 0x000000020f00720c */ /* 0x000fc60003f45270 */
[----:B------:R-:W-:Y:S10]  /*1490*/  @!P0 BRA `(.L_x_27) ;  /* 0x0000000000508947 */ /* 0x000ff40003800000 */
[----:B------:R-:W-:-:S06]  /*14a0*/  IMAD.WIDE.U32 R6, R21, 0x2, R10 ;  /* 0x0000000215067825 */ /* 0x000fcc00078e000a */
[----:B------:R-:W3:Y:S02]  /*14b0*/  LDG.E.U16 R6, desc[UR6][R6.64] ;  /* 0x0000000606067981 */ /* 0x000ee4000c1e1500 */
[----:B---3--:R-:W-:-:S04]  /*14c0*/  IMAD.U32 R13, R6, 0x10000, RZ ;  /* 0x00010000060d7824 */ /* 0x008fc800078e00ff */
[----:B------:R-:W-:-:S06]  /*14d0*/  FADD.FTZ R0, R16, R13 ;  /* 0x0000000d10007221 */ /* 0x000fcc0000010000 */
[----:B------:R-:W0:Y:S02]  /*14e0*/  F2F.BF16.F32 R0, R0 ;  /* 0x0000000000007304 */ /* 0x000e240000202000 */
[----:B0-----:R-:W-:-:S04]  /*14f0*/  SHF.L.U32 R14, R0, 0x10, RZ ;  /* 0x00000010000e7819 */ /* 0x001fc800000006ff */
[----:B------:R-:W-:-:S13]  /*1500*/  FSETP.GT.FTZ.AND P0, PT, R14, RZ, PT ;  /* 0x000000ff0e00720b */ /* 0x000fda0003f14000 */
[----:B------:R-:W-:-:S05]  /*1510*/  @!P0 IMAD.WIDE.U32 R12, R21, 0x2, R24 ;  /* 0x00000002150c8825 */ /* 0x000fca00078e0018 */
[----:B------:R0:W-:Y:S01]  /*1520*/  @!P0 STG.E.U16 desc[UR6][R12.64], RZ ;  /* 0x000000ff0c008986 */ /* 0x0001e2000c101506 */
[----:B------:R-:W-:Y:S05]  /*1530*/  @!P0 BRA `(.L_x_27) ;  /* 0x0000000000288947 */ /* 0x000fea0003800000 */
[----:B------:R-:W2:Y:S02]  /*1540*/  LDG.E.U16 R0, desc[UR6][R8.64] ;  /* 0x0000000608007981 */ /* 0x000ea4000c1e1500 */
[----:B--2---:R-:W-:Y:S02]  /*1550*/  IMAD.U32 R7, R0, 0x10000, RZ ;  /* 0x0001000000077824 */ /* 0x004fe400078e00ff */
[----:B------:R-:W-:-:S04]  /*1560*/  FMUL.FTZ R0, R17, R14 ;  /* 0x0000000e11007220 */ /* 0x000fc80000410000 */
[----:B------:R-:W-:Y:S01]  /*1570*/  FMUL.FTZ R0, R0, R7 ;  /* 0x0000000700007220 */ /* 0x000fe20000410000 */
[----:B------:R-:W-:-:S03]  /*1580*/  IMAD.WIDE.U32 R6, R21, 0x2, R24 ;  /* 0x0000000215067825 */ /* 0x000fc600078e0018 */
[----:B0-----:R-:W0:Y:S02]  /*1590*/  F2F.BF16.F32 R13, R0 ;  /* 0x00000000000d7304 */ /* 0x001e240000202000 */
[----:B0-----:R-:W-:Y:S01]  /*15a0*/  SHF.L.U32 R29, R13, 0x10, RZ ;  /* 0x000000100d1d7819 */ /* 0x001fe200000006ff */
[----:B------:R1:W-:Y:S04]  /*15b0*/  STG.E.U16 desc[UR6][R6.64], R13 ;  /* 0x0000000d06007986 */ /* 0x0003e8000c101506 */
[----:B------:R-:W-:-:S05]  /*15c0*/  FADD.FTZ R4, R4, -R29 ;  /* 0x8000001d04047221 */ /* 0x000fca0000010000 */
[----:B------:R1:W-:Y:S02]  /*15d0*/  STS [R19], R4 ;  /* 0x0000000413007388 */ /* 0x0003e40000000800 */
.L_x_27:
[----:B------:R-:W-:Y:S05]  /*15e0*/  BSYNC.RECONVERGENT B1 ;  /* 0x0000000000017941 */ /* 0x000fea0003800200 */
.L_x_26:
[----:B------:R-:W-:Y:S04]  /*15f0*/  BSSY.RECONVERGENT B1, `(.L_x_28) ;  /* 0x0000016000017945 */ /* 0x000fe80003800200 */
[----:B------:R-:W-:Y:S05]  /*1600*/  @!P1 BRA `(.L_x_29) ;  /* 0x0000000000509947 */ /* 0x000fea0003800000 */
[----:B-1----:R-:W-:-:S06]  /*1610*/  IMAD.WIDE.U32 R6, R5, 0x2, R10 ;  /* 0x0000000205067825 */ /* 0x002fcc00078e000a */
[----:B------:R-:W0:Y:S02]  /*1620*/  LDG.E.U16 R6, desc[UR6][R6.64] ;  /* 0x0000000606067981 */ /* 0x000e24000c1e1500 */
[----:B0--3--:R-:W-:-:S04]  /*1630*/  IMAD.U32 R13, R6, 0x10000, RZ ;  /* 0x00010000060d7824 */ /* 0x009fc800078e00ff */
[----:B------:R-:W-:-:S06]  /*1640*/  FADD.FTZ R0, R16, R13 ;  /* 0x0000000d10007221 */ /* 0x000fcc0000010000 */
[----:B------:R-:W0:Y:S02]  /*1650*/  F2F.BF16.F32 R0, R0 ;  /* 0x0000000000007304 */ /* 0x000e240000202000 */
[----:B0-----:R-:W-:-:S04]  /*1660*/  SHF.L.U32 R14, R0, 0x10, RZ ;  /* 0x00000010000e7819 */ /* 0x001fc800000006ff */
[----:B------:R-:W-:-:S13]  /*1670*/  FSETP.GT.FTZ.AND P0, PT, R14, RZ, PT ;  /* 0x000000ff0e00720b */ /* 0x000fda0003f14000 */
[----:B------:R-:W-:-:S05]  /*1680*/  @!P0 IMAD.WIDE.U32 R12, R5, 0x2, R24 ;  /* 0x00000002050c8825 */ /* 0x000fca00078e0018 */
[----:B------:R2:W-:Y:S01]  /*1690*/  @!P0 STG.E.U16 desc[UR6][R12.64], RZ ;  /* 0x000000ff0c008986 */ /* 0x0005e2000c101506 */
[----:B------:R-:W-:Y:S05]  /*16a0*/  @!P0 BRA `(.L_x_29) ;  /* 0x0000000000288947 */ /* 0x000fea0003800000 */
[----:B------:R-:W3:Y:S02]  /*16b0*/  LDG.E.U16 R0, desc[UR6][R8.64] ;  /* 0x0000000608007981 */ /* 0x000ee4000c1e1500 */
[----:B---3--:R-:W-:Y:S02]  /*16c0*/  IMAD.U32 R7, R0, 0x10000, RZ ;  /* 0x0001000000077824 */ /* 0x008fe400078e00ff */
[----:B------:R-:W-:-:S04]  /*16d0*/  FMUL.FTZ R0, R17, R14 ;  /* 0x0000000e11007220 */ /* 0x000fc80000410000 */
[----:B------:R-:W-:Y:S01]  /*16e0*/  FMUL.FTZ R0, R0, R7 ;  /* 0x0000000700007220 */ /* 0x000fe20000410000 */
[----:B------:R-:W-:-:S03]  /*16f0*/  IMAD.WIDE.U32 R6, R5, 0x2, R24 ;  /* 0x0000000205067825 */ /* 0x000fc600078e0018 */
[----:B--2---:R-:W0:Y:S02]  /*1700*/  F2F.BF16.F32 R13, R0 ;  /* 0x00000000000d7304 */ /* 0x004e240000202000 */
[----:B0-----:R-:W-:Y:S01]  /*1710*/  SHF.L.U32 R21, R13, 0x10, RZ ;  /* 0x000000100d157819 */ /* 0x001fe200000006ff */
[----:B------:R4:W-:Y:S04]  /*1720*/  STG.E.U16 desc[UR6][R6.64], R13 ;  /* 0x0000000d06007986 */ /* 0x0009e8000c101506 */
[----:B------:R-:W-:-:S05]  /*1730*/  FADD.FTZ R4, R4, -R21 ;  /* 0x8000001504047221 */ /* 0x000fca0000010000 */
[----:B------:R4:W-:Y:S02]  /*1740*/  STS [R19], R4 ;  /* 0x0000000413007388 */ /* 0x0009e40000000800 */
.L_x_29:
[----:B------:R-:W-:Y:S05]  /*1750*/  BSYNC.RECONVERGENT B1 ;  /* 0x0000000000017941 */ /* 0x000fea0003800200 */
.L_x_28:
[----:B------:R-:W-:Y:S04]  /*1760*/  BSSY.RECONVERGENT B1, `(.L_x_30) ;  /* 0x0000016000017945 */ /* 0x000fe80003800200 */
[----:B------:R-:W-:Y:S05]  /*1770*/  @!P2 BRA `(.L_x_31) ;  /* 0x000000000050a947 */ /* 0x000fea0003800000 */
[----:B01234-:R-:W-:-:S06]  /*1780*/  IMAD.WIDE.U32 R12, R15, 0x2, R10 ;  /* 0x000000020f0c7825 */ /* 0x01ffcc00078e000a */
[----:B------:R-:W2:Y:S02]  /*1790*/  LDG.E.U16 R12, desc[UR6][R12.64] ;  /* 0x000000060c0c7981 */ /* 0x000ea4000c1e1500 */
[----:B--2---:R-:W-:-:S04]  /*17a0*/  IMAD.U32 R5, R12, 0x10000, RZ ;  /* 0x000100000c057824 */ /* 0x004fc800078e00ff */
[----:B------:R-:W-:-:S06]  /*17b0*/  FADD.FTZ R5, R16, R5 ;  /* 0x0000000510057221 */ /* 0x000fcc0000010000 */
[----:B------:R-:W0:Y:S02]  /*17c0*/  F2F.BF16.F32 R5, R5 ;  /* 0x0000000500057304 */ /* 0x000e240000202000 */
[----:B0-----:R-:W-:-:S04]  /*17d0*/  SHF.L.U32 R14, R5, 0x10, RZ ;  /* 0x00000010050e7819 */ /* 0x001fc800000006ff */
[----:B------:R-:W-:-:S13]  /*17e0*/  FSETP.GT.FTZ.AND P0, PT, R14, RZ, PT ;  /* 0x000000ff0e00720b */ /* 0x000fda0003f14000 */
[----:B------:R-:W-:-:S05]  /*17f0*/  @!P0 IMAD.WIDE.U32 R6, R15, 0x2, R24 ;  /* 0x000000020f068825 */ /* 0x000fca00078e0018 */
[----:B------:R0:W-:Y:S01]  /*1800*/  @!P0 STG.E.U16 desc[UR6][R6.64], RZ ;  /* 0x000000ff06008986 */ /* 0x0001e2000c101506 */
[----:B------:R-:W-:Y:S05]  /*1810*/  @!P0 BRA `(.L_x_31) ;  /* 0x0000000000288947 */ /* 0x000fea0003800000 */
[----:B------:R-:W2:Y:S01]  /*1820*/  LDG.E.U16 R0, desc[UR6][R8.64] ;  /* 0x0000000608007981 */ /* 0x000ea2000c1e1500 */
[----:B0-----:R-:W-:-:S04]  /*1830*/  IMAD.WIDE.U32 R6, R15, 0x2, R24 ;  /* 0x000000020f067825 */ /* 0x001fc800078e0018 */
[----:B--2---:R-:W-:Y:S02]  /*1840*/  IMAD.U32 R5, R0, 0x10000, RZ ;  /* 0x0001000000057824 */ /* 0x004fe400078e00ff */
[----:B------:R-:W-:-:S04]  /*1850*/  FMUL.FTZ R0, R17, R14 ;  /* 0x0000000e11007220 */ /* 0x000fc80000410000 */
[----:B------:R-:W-:-:S04]  /*1860*/  FMUL.FTZ R0, R0, R5 ;  /* 0x0000000500007220 */ /* 0x000fc80000410000 */
[----:B------:R-:W0:Y:S02]  /*1870*/  F2F.BF16.F32 R5, R0 ;  /* 0x0000000000057304 */ /* 0x000e240000202000 */
[----:B0-----:R-:W-:Y:S01]  /*1880*/  SHF.L.U32 R13, R5, 0x10, RZ ;  /* 0x00000010050d7819 */ /* 0x001fe200000006ff */
[----:B------:R0:W-:Y:S04]  /*1890*/  STG.E.U16 desc[UR6][R6.64], R5 ;  /* 0x0000000506007986 */ /* 0x0001e8000c101506 */
[----:B------:R-:W-:-:S05]  /*18a0*/  FADD.FTZ R4, R4, -R13 ;  /* 0x8000000d04047221 */ /* 0x000fca0000010000 */
[----:B------:R0:W-:Y:S02]  /*18b0*/  STS [R19], R4 ;  /* 0x0000000413007388 */ /* 0x0001e40000000800 */
.L_x_31:
[----:B------:R-:W-:Y:S05]  /*18c0*/  BSYNC.RECONVERGENT B1 ;  /* 0x0000000000017941 */ /* 0x000fea0003800200 */
.L_x_30:
[----:B01--4-:R-:W-:-:S05]  /*18d0*/  IMAD.IADD R7, R15, 0x1, R20 ;  /* 0x000000010f077824 */ /* 0x013fca00078e0214 */
[----:B------:R-:W-:-:S13]  /*18e0*/  ISETP.GE.AND P0, PT, R7, UR15, PT ;  /* 0x0000000f07007c0c */ /* 0x000fda000bf06270 */
[----:B------:R-:W-:Y:S05]  /*18f0*/  @!P0 BRA `(.L_x_32) ;  /* 0xfffffff800648947 */ /* 0x000fea000383ffff */
.L_x_1:
[----:B------:R-:W-:Y:S05]  /*1900*/  BSYNC.RECONVERGENT B0 ;  /* 0x0000000000007941 */ /* 0x000fea0003800200 */
.L_x_0:
[----:B------:R-:W-:Y:S01]  /*1910*/  BAR.SYNC.DEFER_BLOCKING 0x0 ;  /* 0x0000000000007b1d */ /* 0x000fe20000010000 */
[----:B------:R-:W-:-:S05]  /*1920*/  ISETP.NE.AND P0, PT, R3, RZ, PT ;  /* 0x000000ff0300720c */ /* 0x000fca0003f05270 */
[----:B------:R-:W-:Y:S08]  /*1930*/  BSSY.RECONVERGENT B0, `(.L_x_33) ;  /* 0x0000057000007945 */ /* 0x000ff00003800200 */
[----:B------:R-:W-:Y:S05]  /*1940*/  @P0 BRA `(.L_x_34) ;  /* 0x0000000400540947 */ /* 0x000fea0003800000 */
[----:B------:R-:W5:Y:S01]  /*1950*/  S2UR UR5, SR_CgaCtaId ;  /* 0x00000000000579c3 */ /* 0x000f620000008800 */
[C---:B------:R-:W-:Y:S01]  /*1960*/  ISETP.GE.U32.AND P0, PT, R20.reuse, 0x10, PT ;  /* 0x000000101400780c */ /* 0x040fe20003f06070 */
[----:B------:R-:W-:Y:S01]  /*1970*/  UMOV UR4, 0x400 ;  /* 0x0000040000047882 */ /* 0x000fe20000000000 */
[----:B------:R-:W-:Y:S01]  /*1980*/  LOP3.LUT R28, R20, 0xf, RZ, 0xc0, !PT ;  /* 0x0000000f141c7812 */ /* 0x000fe200078ec0ff */
[----:B-1--4-:R-:W-:Y:S02]  /*1990*/  HFMA2 R19, -RZ, RZ, 0, 0 ;  /* 0x00000000ff137431 */ /* 0x012fe400000001ff */
[----:B------:R-:W-:Y:S01]  /*19a0*/  IMAD.MOV.U32 R0, RZ, RZ, RZ ;  /* 0x000000ffff007224 */ /* 0x000fe200078e00ff */
[----:B------:R-:W-:Y:S01]  /*19b0*/  ISETP.NE.AND P1, PT, R28, RZ, PT ;  /* 0x000000ff1c00720c */ /* 0x000fe20003f25270 */
[----:B-----5:R-:W-:-:S06]  /*19c0*/  ULEA UR4, UR5, UR4, 0x18 ;  /* 0x0000000405047291 */ /* 0x020fcc000f8ec0ff */
[----:B------:R-:W-:Y:S06]  /*19d0*/  @!P0 BRA `(.L_x_35) ;  /* 0x0000000000748947 */ /* 0x000fec0003800000 */
[C---:B------:R-:W-:Y:S01]  /*19e0*/  LOP3.LUT R21, R20.reuse, 0xfffffff0, RZ, 0xc0, !PT ;  /* 0xfffffff014157812 */ /* 0x040fe200078ec0ff */
[----:B------:R-:W-:Y:S01]  /*19f0*/  UIADD3 UR5, UPT, UPT, UR4, 0x20, URZ ;  /* 0x0000002004057890 */ /* 0x000fe2000fffe0ff */
[----:B------:R-:W-:Y:S02]  /*1a00*/  LOP3.LUT R0, R20, 0x7f0, RZ, 0xc0, !PT ;  /* 0x000007f014007812 */ /* 0x000fe400078ec0ff */
[----:B------:R-:W-:Y:S01]  /*1a10*/  MOV R19, RZ ;  /* 0x000000ff00137202 */ /* 0x000fe20000000f00 */
[----:B------:R-:W-:-:S08]  /*1a20*/  IMAD.MOV R21, RZ, RZ, -R21 ;  /* 0x000000ffff157224 */ /* 0x000fd000078e0a15 */
.L_x_36:
[----:B------:R-:W1:Y:S01]  /*1a30*/  LDS.128 R4, [UR5+-0x20] ;  /* 0xffffe005ff047984 */ /* 0x000e620008000c00 */
[----:B------:R-:W-:-:S03]  /*1a40*/  IADD3 R21, PT, PT, R21, 0x10, RZ ;  /* 0x0000001015157810 */ /* 0x000fc60007ffe0ff */
[----:B0-----:R-:W0:Y:S01]  /*1a50*/  LDS.128 R8, [UR5+-0x10] ;  /* 0xfffff005ff087984 */ /* 0x001e220008000c00 */
[----:B------:R-:W-:-:S03]  /*1a60*/  ISETP.NE.AND P0, PT, R21, RZ, PT ;  /* 0x000000ff1500720c */ /* 0x000fc60003f05270 */
[----:B--23--:R-:W2:Y:S01]  /*1a70*/  LDS.128 R12, [UR5] ;  /* 0x00000005ff0c7984 */ /* 0x00cea20008000c00 */
[----:B-1----:R-:W-:-:S03]  /*1a80*/  FADD.FTZ R4, R4, R19 ;  /* 0x0000001304047221 */ /* 0x002fc60000010000 */
[----:B------:R-:W1:Y:S01]  /*1a90*/  LDS.128 R16, [UR5+0x10] ;  /* 0x00001005ff107984 */ /* 0x000e620008000c00 */
[----:B------:R-:W-:Y:S01]  /*1aa0*/  UIADD3 UR5, UPT, UPT, UR5, 0x40, URZ ;  /* 0x0000004005057890 */ /* 0x000fe2000fffe0ff */
[----:B------:R-:W-:-:S04]  /*1ab0*/  FADD.FTZ R5, R4, R5 ;  /* 0x0000000504057221 */ /* 0x000fc80000010000 */
[----:B------:R-:W-:-:S04]  /*1ac0*/  FADD.FTZ R6, R5, R6 ;  /* 0x0000000605067221 */ /* 0x000fc80000010000 */
[----:B------:R-:W-:-:S04]  /*1ad0*/  FADD.FTZ R7, R6, R7 ;  /* 0x0000000706077221 */ /* 0x000fc80000010000 */
[----:B0-----:R-:W-:-:S04]  /*1ae0*/  FADD.FTZ R8, R7, R8 ;  /* 0x0000000807087221 */ /* 0x001fc80000010000 */
[----:B------:R-:W-:-:S04]  /*1af0*/  FADD.FTZ R9, R8, R9 ;  /* 0x0000000908097221 */ /* 0x000fc80000010000 */
[----:B------:R-:W-:-:S04]  /*1b00*/  FADD.FTZ R10, R9, R10 ;  /* 0x0000000a090a7221 */ /* 0x000fc80000010000 */
[----:B------:R-:W-:-:S04]  /*1b10*/  FADD.FTZ R11, R10, R11 ;  /* 0x0000000b0a0b7221 */ /* 0x000fc80000010000 */
[----:B--2---:R-:W-:-:S04]  /*1b20*/  FADD.FTZ R12, R11, R12 ;  /* 0x0000000c0b0c7221 */ /* 0x004fc80000010000 */
[----:B------:R-:W-:-:S04]  /*1b30*/  FADD.FTZ R13, R12, R13 ;  /* 0x0000000d0c0d7221 */ /* 0x000fc80000010000 */
[----:B------:R-:W-:-:S04]  /*1b40*/  FADD.FTZ R14, R13, R14 ;  /* 0x0000000e0d0e7221 */ /* 0x000fc80000010000 */
[----:B------:R-:W-:-:S04]  /*1b50*/  FADD.FTZ R15, R14, R15 ;  /* 0x0000000f0e0f7221 */ /* 0x000fc80000010000 */
[----:B-1----:R-:W-:-:S04]  /*1b60*/  FADD.FTZ R16, R15, R16 ;  /* 0x000000100f107221 */ /* 0x002fc80000010000 */
[----:B------:R-:W-:-:S04]  /*1b70*/  FADD.FTZ R17, R16, R17 ;  /* 0x0000001110117221 */ /* 0x000fc80000010000 */
[----:B------:R-:W-:-:S04]  /*1b80*/  FADD.FTZ R18, R17, R18 ;  /* 0x0000001211127221 */ /* 0x000fc80000010000 */
[----:B------:R-:W-:Y:S01]  /*1b90*/  FADD.FTZ R19, R18, R19 ;  /* 0x0000001312137221 */ /* 0x000fe20000010000 */
[----:B------:R-:W-:Y:S06]  /*1ba0*/  @P0 BRA `(.L_x_36) ;  /* 0xfffffffc00a00947 */ /* 0x000fec000383ffff */
.L_x_35:
[----:B------:R-:W-:Y:S05]  /*1bb0*/  @!P1 BRA `(.L_x_37) ;  /* 0x0000000000949947 */ /* 0x000fea0003800000 */
[----:B------:R-:W-:Y:S02]  /*1bc0*/  ISETP.GE.U32.AND P0, PT, R28, 0x8, PT ;  /* 0x000000081c00780c */ /* 0x000fe40003f06070 */
[----:B--23--:R-:W-:-:S04]  /*1bd0*/  LOP3.LUT R13, R20, 0x7, RZ, 0xc0, !PT ;  /* 0x00000007140d7812 */ /* 0x00cfc800078ec0ff */
[----:B------:R-:W-:-:S07]  /*1be0*/  ISETP.NE.AND P1, PT, R13, RZ, PT ;  /* 0x000000ff0d00720c */ /* 0x000fce0003f25270 */
[----:B------:R-:W-:Y:S06]  /*1bf0*/  @!P0 BRA `(.L_x_38) ;  /* 0x0000000000308947 */ /* 0x000fec0003800000 */
[C---:B------:R-:W-:Y:S01]  /*1c00*/  LEA R12, R0.reuse, UR4, 0x2 ;  /* 0x00000004000c7c11 */ /* 0x040fe2000f8e10ff */
[----:B------:R-:W-:-:S04]  /*1c10*/  VIADD R0, R0, 0x8 ;  /* 0x0000000800007836 */ /* 0x000fc80000000000 */
[----:B------:R-:W1:Y:S04]  /*1c20*/  LDS.128 R4, [R12] ;  /* 0x000000000c047984 */ /* 0x000e680000000c00 */
[----:B0-----:R-:W0:Y:S01]  /*1c30*/  LDS.128 R8, [R12+0x10] ;  /* 0x000010000c087984 */ /* 0x001e220000000c00 */
[----:B-1----:R-:W-:-:S04]  /*1c40*/  FADD.FTZ R4, R19, R4 ;  /* 0x0000000413047221 */ /* 0x002fc80000010000 */
[----:B------:R-:W-:-:S04]  /*1c50*/  FADD.FTZ R5, R4, R5 ;  /* 0x0000000504057221 */ /* 0x000fc80000010000 */
[----:B------:R-:W-:-:S04]  /*1c60*/  FADD.FTZ R6, R5, R6 ;  /* 0x0000000605067221 */ /* 0x000fc80000010000 */
[----:B------:R-:W-:-:S04]  /*1c70*/  FADD.FTZ R7, R6, R7 ;  /* 0x0000000706077221 */ /* 0x000fc80000010000 */
[----:B0-----:R-:W-:-:S04]  /*1c80*/  FADD.FTZ R8, R7, R8 ;  /* 0x0000000807087221 */ /* 0x001fc80000010000 */
[----:B------:R-:W-:-:S04]  /*1c90*/  FADD.FTZ R9, R8, R9 ;  /* 0x0000000908097221 */ /* 0x000fc80000010000 */
[----:B------:R-:W-:-:S04]  /*1ca0*/  FADD.FTZ R10, R9, R10 ;  /* 0x0000000a090a7221 */ /* 0x000fc80000010000 */
[----:B------:R-:W-:-:S07]  /*1cb0*/  FADD.FTZ R19, R10, R11 ;  /* 0x0000000b0a137221 */ /* 0x000fce0000010000 */
.L_x_38:
[----:B------:R-:W-:Y:S05]  /*1cc0*/  @!P1 BRA `(.L_x_37) ;  /* 0x0000000000509947 */ /* 0x000fea0003800000 */
[----:B------:R-:W-:Y:S02]  /*1cd0*/  ISETP.GE.U32.AND P0, PT, R13, 0x4, PT ;  /* 0x000000040d00780c */ /* 0x000fe40003f06070 */
[----:B0-----:R-:W-:-:S04]  /*1ce0*/  LOP3.LUT R8, R20, 0x3, RZ, 0xc0, !PT ;  /* 0x0000000314087812 */ /* 0x001fc800078ec0ff */
[----:B------:R-:W-:-:S07]  /*1cf0*/  ISETP.NE.AND P1, PT, R8, RZ, PT ;  /* 0x000000ff0800720c */ /* 0x000fce0003f25270 */
[----:B------:R-:W-:Y:S06]  /*1d00*/  @!P0 BRA `(.L_x_39) ;  /* 0x00000000001c8947 */ /* 0x000fec0003800000 */
[C---:B------:R-:W-:Y:S02]  /*1d10*/  LEA R4, R0.reuse, UR4, 0x2 ;  /* 0x0000000400047c11 */ /* 0x040fe4000f8e10ff */
[----:B------:R-:W-:-:S04]  /*1d20*/  IADD3 R0, PT, PT, R0, 0x4, RZ ;  /* 0x0000000400007810 */ /* 0x000fc80007ffe0ff */
[----:B------:R-:W0:Y:S02]  /*1d30*/  LDS.128 R4, [R4] ;  /* 0x0000000004047984 */ /* 0x000e240000000c00 */
[----:B0-----:R-:W-:-:S04]  /*1d40*/  FADD.FTZ R10, R19, R4 ;  /* 0x00000004130a7221 */ /* 0x001fc80000010000 */
[----:B------:R-:W-:-:S04]  /*1d50*/  FADD.FTZ R5, R10, R5 ;  /* 0x000000050a057221 */ /* 0x000fc80000010000 */
[----:B------:R-:W-:-:S04]  /*1d60*/  FADD.FTZ R6, R5, R6 ;  /* 0x0000000605067221 */ /* 0x000fc80000010000 */
[----:B------:R-:W-:-:S07]  /*1d70*/  FADD.FTZ R19, R6, R7 ;  /* 0x0000000706137221 */ /* 0x000fce0000010000 */
.L_x_39:
[----:B------:R-:W-:Y:S05]  /*1d80*/  @!P1 BRA `(.L_x_37) ;  /* 0x0000000000209947 */ /* 0x000fea0003800000 */
[----:B------:R-:W-:Y:S01]  /*1d90*/  LEA R0, R0, UR4, 0x2 ;  /* 0x0000000400007c11 */ /* 0x000fe2000f8e10ff */
[----:B------:R-:W-:-:S07]  /*1da0*/  IMAD.MOV R8, RZ, RZ, -R8 ;  /* 0x000000ffff087224 */ /* 0x000fce00078e0a08 */
.L_x_40:
[----:B------:R0:W1:Y:S01]  /*1db0*/  LDS R4, [R0] ;  /* 0x0000000000047984 */ /* 0x0000620000000800 */
[----:B------:R-:W-:-:S04]  /*1dc0*/  IADD3 R8, PT, PT, R8, 0x1, RZ ;  /* 0x0000000108087810 */ /* 0x000fc80007ffe0ff */
[----:B------:R-:W-:Y:S01]  /*1dd0*/  ISETP.NE.AND P0, PT, R8, RZ, PT ;  /* 0x000000ff0800720c */ /* 0x000fe20003f05270 */
[----:B0-----:R-:W-:Y:S02]  /*1de0*/  VIADD R0, R0, 0x4 ;  /* 0x0000000400007836 */ /* 0x001fe40000000000 */
[----:B-1----:R-:W-:-:S10]  /*1df0*/  FADD.FTZ R19, R4, R19 ;  /* 0x0000001304137221 */ /* 0x002fd40000010000 */
[----:B------:R-:W-:Y:S05]  /*1e00*/  @P0 BRA `(.L_x_40) ;  /* 0xfffffffc00e80947 */ /* 0x000fea000383ffff */
.L_x_37:
[----:B------:R-:W1:Y:S01]  /*1e10*/  LDCU.64 UR4, c[0x0][0x380] ;  /* 0x00007000ff0477ac */ /* 0x000e620008000a00 */
[--C-:B------:R-:W-:Y:S02]  /*1e20*/  SHF.R.S64 R4, RZ, 0x1f, R2.reuse ;  /* 0x0000001fff047819 */ /* 0x100fe40000001002 */
[----:B------:R-:W-:Y:S02]  /*1e30*/  SHF.R.S32.HI R2, RZ, 0x1f, R2 ;  /* 0x0000001fff027819 */ /* 0x000fe40000011402 */
[----:B------:R-:W-:Y:S02]  /*1e40*/  F2FP.BF16.F32.PACK_AB R19, RZ, R19 ;  /* 0x00000013ff13723e */ /* 0x000fe400000010ff */
[----:B-1----:R-:W-:-:S04]  /*1e50*/  IADD3 R5, P1, PT, R26, UR4, RZ ;  /* 0x000000041a057c10 */ /* 0x002fc8000ff3e0ff */
[----:B------:R-:W-:Y:S02]  /*1e60*/  IADD3 R4, P0, PT, R4, R5, RZ ;  /* 0x0000000504047210 */ /* 0x000fe40007f1e0ff */
[----:B------:R-:W-:-:S04]  /*1e70*/  IADD3.X R5, PT, PT, R27, UR5, RZ, P1, !PT ;  /* 0x000000051b057c10 */ /* 0x000fc80008ffe4ff */
[----:B------:R-:W-:-:S05]  /*1e80*/  IADD3.X R5, PT, PT, R2, R5, RZ, P0, !PT ;  /* 0x0000000502057210 */ /* 0x000fca00007fe4ff */
[----:B------:R1:W-:Y:S02]  /*1e90*/  STG.E.U16 desc[UR6][R4.64], R19 ;  /* 0x0000001304007986 */ /* 0x0003e4000c101506 */
.L_x_34:
[----:B------:R-:W-:Y:S05]  /*1ea0*/  BSYNC.RECONVERGENT B0 ;  /* 0x0000000000007941 */ /* 0x000fea0003800200 */
.L_x_33:
[----:B------:R-:W5:Y:S01]  /*1eb0*/  LDCU UR4, c[0x0][0x3ac] ;  /* 0x00007580ff0477ac */ /* 0x000f620008000800 */
[----:B------:R-:W-:Y:S01]  /*1ec0*/  BAR.SYNC.DEFER_BLOCKING 0x0 ;  /* 0x0000000000007b1d */ /* 0x000fe20000010000 */
[----:B-----5:R-:W-:-:S13]  /*1ed0*/  ISETP.GE.AND P0, PT, R3, UR4, PT ;  /* 0x0000000403007c0c */ /* 0x020fda000bf06270 */
[----:B------:R-:W-:Y:S05]  /*1ee0*/  @P0 EXIT ;  /* 0x000000000000094d */ /* 0x000fea0003800000 */
[----:B----4-:R-:W4:Y:S01]  /*1ef0*/  I2F.U32.RP R6, R20 ;  /* 0x0000001400067306 */ /* 0x010f220000209000 */
[----:B------:R-:W-:Y:S01]  /*1f00*/  IMAD.IADD R2, R3, 0x1, R20 ;  /* 0x0000000103027824 */ /* 0x000fe200078e0214 */
[----:B------:R-:W-:Y:S01]  /*1f10*/  ISETP.NE.U32.AND P2, PT, R20, RZ, PT ;  /* 0x000000ff1400720c */ /* 0x000fe20003f45070 */
[----:B------:R-:W-:Y:S03]  /*1f20*/  BSSY.RECONVERGENT B0, `(.L_x_41) ;  /* 0x000002f000007945 */ /* 0x000fe60003800200 */
[C---:B------:R-:W-:Y:S02]  /*1f30*/  ISETP.GE.AND P0, PT, R2.reuse, UR4, PT ;  /* 0x0000000402007c0c */ /* 0x040fe4000bf06270 */
[----:B------:R-:W-:Y:S02]  /*1f40*/  VIMNMX R0, PT, PT, R2, UR4, !PT ;  /* 0x0000000402007c48 */ /* 0x000fe4000ffe0100 */
[----:B------:R-:W-:Y:S01]  /*1f50*/  SEL R7, RZ, 0x1, P0 ;  /* 0x00000001ff077807 */ /* 0x000fe20000000000 */
[----:B----4-:R-:W1:Y:S02]  /*1f60*/  MUFU.RCP R6, R6 ;  /* 0x0000000600067308 */ /* 0x010e640000001000 */
[----:B-1----:R-:W-:-:S06]  /*1f70*/  VIADD R4, R6, 0xffffffe ;  /* 0x0ffffffe06047836 */ /* 0x002fcc0000000000 */
[----:B------:R1:W0:Y:S02]  /*1f80*/  F2I.FTZ.U32.TRUNC.NTZ R5, R4 ;  /* 0x0000000400057305 */ /* 0x000224000021f000 */
[----:B-1----:R-:W-:Y:S02]  /*1f90*/  MOV R4, RZ ;  /* 0x000000ff00047202 */ /* 0x002fe40000000f00 */
[----:B0-----:R-:W-:-:S05]  /*1fa0*/  IADD3 R9, PT, PT, RZ, -R5, RZ ;  /* 0x80000005ff097210 */ /* 0x001fca0007ffe0ff */
[----:B------:R-:W-:-:S04]  /*1fb0*/  IMAD R9, R9, R20, RZ ;  /* 0x0000001409097224 */ /* 0x000fc800078e02ff */
[----:B------:R-:W-:Y:S01]  /*1fc0*/  IMAD.HI.U32 R6, R5, R9, R4 ;  /* 0x0000000905067227 */ /* 0x000fe200078e0004 */
[----:B------:R-:W-:-:S05]  /*1fd0*/  IADD3 R5, PT, PT, R0, -R2, -R7 ;  /* 0x8000000200057210 */ /* 0x000fca0007ffe807 */
[----:B------:R-:W-:-:S04]  /*1fe0*/  IMAD.HI.U32 R0, R6, R5, RZ ;  /* 0x0000000506007227 */ /* 0x000fc800078e00ff */
[----:B------:R-:W-:-:S04]  /*1ff0*/  IMAD.MOV R2, RZ, RZ, -R0 ;  /* 0x000000ffff027224 */ /* 0x000fc800078e0a00 */
[----:B------:R-:W-:-:S05]  /*2000*/  IMAD R5, R20, R2, R5 ;  /* 0x0000000214057224 */ /* 0x000fca00078e0205 */
[----:B------:R-:W-:-:S13]  /*2010*/  ISETP.GE.U32.AND P0, PT, R5, R20, PT ;  /* 0x000000140500720c */ /* 0x000fda0003f06070 */
[----:B------:R-:W-:Y:S01]  /*2020*/  @P0 IADD3 R5, PT, PT, R5, -R20, RZ ;  /* 0x8000001405050210 */ /* 0x000fe20007ffe0ff */
[----:B------:R-:W-:-:S03]  /*2030*/  @P0 VIADD R0, R0, 0x1 ;  /* 0x0000000100000836 */ /* 0x000fc60000000000 */
[----:B------:R-:W-:-:S13]  /*2040*/  ISETP.GE.U32.AND P1, PT, R5, R20, PT ;  /* 0x000000140500720c */ /* 0x000fda0003f26070 */
[----:B------:R-:W-:Y:S02]  /*2050*/  @P1 IADD3 R0, PT, PT, R0, 0x1, RZ ;  /* 0x0000000100001810 */ /* 0x000fe40007ffe0ff */
[----:B------:R-:W-:-:S05]  /*2060*/  @!P2 LOP3.LUT R0, RZ, R20, RZ, 0x33, !PT ;  /* 0x00000014ff00a212 */ /* 0x000fca00078e33ff */
[----:B------:R-:W-:-:S05]  /*2070*/  IMAD.IADD R0, R7, 0x1, R0 ;  /* 0x0000000107007824 */ /* 0x000fca00078e0200 */
[C---:B------:R-:W-:Y:S02]  /*2080*/  LOP3.LUT R2, R0.reuse, 0x3, RZ, 0xc0, !PT ;  /* 0x0000000300027812 */ /* 0x040fe400078ec0ff */
[----:B------:R-:W-:Y:S02]  /*2090*/  ISETP.GE.U32.AND P1, PT, R0, 0x3, PT ;  /* 0x000000030000780c */ /* 0x000fe40003f26070 */
[----:B------:R-:W-:-:S13]  /*20a0*/  ISETP.NE.AND P0, PT, R2, 0x3, PT ;  /* 0x000000030200780c */ /* 0x000fda0003f05270 */
[----:B------:R-:W-:Y:S05]  /*20b0*/  @!P0 BRA `(.L_x_42) ;  /* 0x0000000000548947 */ /* 0x000fea0003800000 */
[----:B------:R-:W0:Y:S01]  /*20c0*/  LDCU.64 UR8, c[0x0][0x380] ;  /* 0x00007000ff0877ac */ /* 0x000e220008000a00 */
[----:B------:R-:W-:Y:S01]  /*20d0*/  IADD3 R0, PT, PT, R0, 0x1, RZ ;  /* 0x0000000100007810 */ /* 0x000fe20007ffe0ff */
[----:B------:R-:W-:-:S03]  /*20e0*/  IMAD.WIDE.U32 R26, R3, 0x2, R26 ;  /* 0x00000002031a7825 */ /* 0x000fc600078e001a */
[----:B------:R-:W-:-:S05]  /*20f0*/  LOP3.LUT R0, R0, 0x3, RZ, 0xc0, !PT ;  /* 0x0000000300007812 */ /* 0x000fca00078ec0ff */
[----:B------:R-:W-:Y:S02]  /*2100*/  IMAD R3, R0, R20, R3 ;  /* 0x0000001400037224 */ /* 0x000fe400078e0203 */
[----:B------:R-:W-:Y:S01]  /*2110*/  IMAD.MOV R0, RZ, RZ, -R0 ;  /* 0x000000ffff007224 */ /* 0x000fe200078e0a00 */
[----:B0-----:R-:W-:-:S04]  /*2120*/  IADD3 R4, P0, PT, R26, UR8, RZ ;  /* 0x000000081a047c10 */ /* 0x001fc8000ff1e0ff */
[----:B------:R-:W-:-:S09]  /*2130*/  IADD3.X R5, PT, PT, R27, UR9, RZ, P0, !PT ;  /* 0x000000091b057c10 */ /* 0x000fd200087fe4ff */
.L_x_43:
[----:B0-----:R-:W-:Y:S01]  /*2140*/  MOV R6, R4 ;  /* 0x0000000400067202 */ /* 0x001fe20000000f00 */
[----:B------:R-:W-:Y:S01]  /*2150*/  IMAD.MOV.U32 R7, RZ, RZ, R5 ;  /* 0x000000ffff077224 */ /* 0x000fe200078e0005 */
[----:B------:R-:W4:Y:S04]  /*2160*/  LDG.E.U16 R4, desc[UR6][R22.64] ;  /* 0x0000000616047981 */ /* 0x000f28000c1e1500 */
[----:B------:R-:W5:Y:S01]  /*2170*/  LDG.E.U16 R2, desc[UR6][R6.64] ;  /* 0x0000000606027981 */ /* 0x000f62000c1e1500 */
[----:B------:R-:W-:-:S04]  /*2180*/  IADD3 R0, PT, PT, R0, 0x1, RZ ;  /* 0x0000000100007810 */ /* 0x000fc80007ffe0ff */
[----:B------:R-:W-:Y:S02]  /*2190*/  ISETP.NE.AND P0, PT, R0, RZ, PT ;  /* 0x000000ff0000720c */ /* 0x000fe40003f05270 */
[----:B----4-:R-:W-:Y:S01]  /*21a0*/  SHF.L.U32 R5, R4, 0x10, RZ ;  /* 0x0000001004057819 */ /* 0x010fe200000006ff */
[----:B-----5:R-:W-:-:S04]  /*21b0*/  IMAD.U32 R2, R2, 0x10000, RZ ;  /* 0x0001000002027824 */ /* 0x020fc800078e00ff */
[----:B------:R-:W-:Y:S01]  /*21c0*/  FMUL.FTZ R2, R2, R5 ;  /* 0x0000000502027220 */ /* 0x000fe20000410000 */
[----:B------:R-:W-:-:S04]  /*21d0*/  IMAD.WIDE.U32 R4, R20, 0x2, R6 ;  /* 0x0000000214047825 */ /* 0x000fc800078e0006 */
[----:B------:R-:W-:-:S05]  /*21e0*/  F2FP.BF16.F32.PACK_AB R2, RZ, R2 ;  /* 0x00000002ff02723e */ /* 0x000fca00000010ff */
[----:B------:R0:W-:Y:S01]  /*21f0*/  STG.E.U16 desc[UR6][R6.64], R2 ;  /* 0x0000000206007986 */ /* 0x0001e2000c101506 */
[----:B------:R-:W-:Y:S05]  /*2200*/  @P0 BRA `(.L_x_43) ;  /* 0xfffffffc00cc0947 */ /* 0x000fea000383ffff */
.L_x_42:
[----:B------:R-:W-:Y:S05]  /*2210*/  BSYNC.RECONVERGENT B0 ;  /* 0x0000000000007941 */ /* 0x000fea0003800200 */
.L_x_41:
[----:B------:R-:W-:Y:S05]  /*2220*/  @!P1 EXIT ;  /* 0x000000000000994d */ /* 0x000fea0003800000 */
.L_x_44:
[----:B0-----:R-:W-:Y:S01]  /*2230*/  IMAD.WIDE.U32 R6, R3, 0x2, R24 ;  /* 0x0000000203067825 */ /* 0x001fe200078e0018 */
[----:B------:R-:W4:Y:S04]  /*2240*/  LDG.E.U16 R2, desc[UR6][R22.64] ;  /* 0x0000000616027981 */ /* 0x000f28000c1e1500 */
[----:B------:R-:W5:Y:S01]  /*2250*/  LDG.E.U16 R0, desc[UR6][R6.64] ;  /* 0x0000000606007981 */ /* 0x000f62000c1e1500 */
[----:B----4-:R-:W-:Y:S01]  /*2260*/  IMAD.U32 R5, R2, 0x10000, RZ ;  /* 0x0001000002057824 */ /* 0x010fe200078e00ff */
[----:B-----5:R-:W-:-:S05]  /*2270*/  SHF.L.U32 R0, R0, 0x10, RZ ;  /* 0x0000001000007819 */ /* 0x020fca00000006ff */
[----:B------:R-:W-:Y:S01]  /*2280*/  FMUL.FTZ R0, R0, R5 ;  /* 0x0000000500007220 */ /* 0x000fe20000410000 */
[----:B------:R-:W-:-:S04]  /*2290*/  IMAD.IADD R5, R20, 0x1, R3 ;  /* 0x0000000114057824 */ /* 0x000fc800078e0203 */
[----:B------:R-:W-:Y:S01]  /*22a0*/  F2FP.BF16.F32.PACK_AB R0, RZ, R0 ;  /* 0x00000000ff00723e */ /* 0x000fe200000010ff */
[----:B------:R-:W-:-:S03]  /*22b0*/  IMAD.WIDE.U32 R2, R5, 0x2, R24 ;  /* 0x0000000205027825 */ /* 0x000fc600078e0018 */
[----:B------:R-:W-:-:S05]  /*22c0*/  PRMT R8, R0, 0x7610, R8 ;  /* 0x0000761000087816 */ /* 0x000fca0000000008 */
[----:B------:R0:W-:Y:S04]  /*22d0*/  STG.E.U16 desc[UR6][R6.64], R8 ;  /* 0x0000000806007986 */ /* 0x0001e8000c101506 */
[----:B------:R-:W4:Y:S04]  /*22e0*/  LDG.E.U16 R4, desc[UR6][R22.64] ;  /* 0x0000000616047981 */ /* 0x000f28000c1e1500 */
[----:B------:R-:W5:Y:S01]  /*22f0*/  LDG.E.U16 R0, desc[UR6][R2.64] ;  /* 0x0000000602007981 */ /* 0x000f62000c1e1500 */
[----:B----4-:R-:W-:Y:S01]  /*2300*/  SHF.L.U32 R9, R4, 0x10, RZ ;  /* 0x0000001004097819 */ /* 0x010fe200000006ff */
[----:B-----5:R-:W-:-:S04]  /*2310*/  IMAD.U32 R0, R0, 0x10000, RZ ;  /* 0x0001000000007824 */ /* 0x020fc800078e00ff */
[----:B------:R-:W-:Y:S01]  /*2320*/  FMUL.FTZ R0, R0, R9 ;  /* 0x0000000900007220 */ /* 0x000fe20000410000 */
[----:B------:R-:W-:-:S04]  /*2330*/  IADD3 R9, PT, PT, R5, R20, RZ ;  /* 0x0000001405097210 */ /* 0x000fc80007ffe0ff */
[----:B------:R-:W-:Y:S01]  /*2340*/  F2FP.BF16.F32.PACK_AB R0, RZ, R0 ;  /* 0x00000000ff00723e */ /* 0x000fe200000010ff */
[----:B------:R-:W-:-:S03]  /*2350*/  IMAD.WIDE.U32 R4, R9, 0x2, R24 ;  /* 0x0000000209047825 */ /* 0x000fc600078e0018 */
[----:B------:R-:W-:-:S05]  /*2360*/  PRMT R10, R0, 0x7610, R10 ;  /* 0x00007610000a7816 */ /* 0x000fca000000000a */
[----:B------:R1:W-:Y:S04]  /*2370*/  STG.E.U16 desc[UR6][R2.64], R10 ;  /* 0x0000000a02007986 */ /* 0x0003e8000c101506 */
[----:B------:R-:W4:Y:S04]  /*2380*/  LDG.E.U16 R0, desc[UR6][R4.64] ;  /* 0x0000000604007981 */ /* 0x000f28000c1e1500 */
[----:B0-----:R-:W5:Y:S01]  /*2390*/  LDG.E.U16 R6, desc[UR6][R22.64] ;  /* 0x0000000616067981 */ /* 0x001f62000c1e1500 */
[----:B------:R-:W-:Y:S01]  /*23a0*/  IMAD.IADD R9, R9, 0x1, R20 ;  /* 0x0000000109097824 */ /* 0x000fe200078e0214 */
[----:B----4-:R-:W-:Y:S01]  /*23b0*/  SHF.L.U32 R0, R0, 0x10, RZ ;  /* 0x0000001000007819 */ /* 0x010fe200000006ff */
[----:B-----5:R-:W-:-:S04]  /*23c0*/  IMAD.U32 R7, R6, 0x10000, RZ ;  /* 0x0001000006077824 */ /* 0x020fc800078e00ff */
[----:B------:R-:W-:-:S05]  /*23d0*/  FMUL.FTZ R0, R0, R7 ;  /* 0x0000000700007220 */ /* 0x000fca0000410000 */
[----:B------:R-:W-:Y:S01]  /*23e0*/  F2FP.BF16.F32.PACK_AB R0, RZ, R0 ;  /* 0x00000000ff00723e */ /* 0x000fe200000010ff */
[----:B------:R-:W-:-:S03]  /*23f0*/  IMAD.WIDE.U32 R6, R9, 0x2, R24 ;  /* 0x0000000209067825 */ /* 0x000fc600078e0018 */
[----:B------:R-:W-:-:S05]  /*2400*/  PRMT R8, R0, 0x7610, R8 ;  /* 0x0000761000087816 */ /* 0x000fca0000000008 */
[----:B------:R4:W-:Y:S04]  /*2410*/  STG.E.U16 desc[UR6][R4.64], R8 ;  /* 0x0000000804007986 */ /* 0x0009e8000c101506 */
[----:B-1----:R-:W5:Y:S04]  /*2420*/  LDG.E.U16 R2, desc[UR6][R22.64] ;  /* 0x0000000616027981 */ /* 0x002f68000c1e1500 */
[----:B------:R-:W2:Y:S01]  /*2430*/  LDG.E.U16 R0, desc[UR6][R6.64] ;  /* 0x0000000606007981 */ /* 0x000ea2000c1e1500 */
[----:B-----5:R-:W-:Y:S01]  /*2440*/  SHF.L.U32 R3, R2, 0x10, RZ ;  /* 0x0000001002037819 */ /* 0x020fe200000006ff */
[----:B--2---:R-:W-:-:S04]  /*2450*/  IMAD.U32 R0, R0, 0x10000, RZ ;  /* 0x0001000000007824 */ /* 0x004fc800078e00ff */
[----:B------:R-:W-:-:S05]  /*2460*/  FMUL.FTZ R0, R0, R3 ;  /* 0x0000000300007220 */ /* 0x000fca0000410000 */
[----:B------:R-:W-:Y:S02]  /*2470*/  F2FP.BF16.F32.PACK_AB R0, RZ, R0 ;  /* 0x00000000ff00723e */ /* 0x000fe400000010ff */
[----:B------:R-:W-:-:S03]  /*2480*/  IADD3 R3, PT, PT, R9, R20, RZ ;  /* 0x0000001409037210 */ /* 0x000fc60007ffe0ff */
[----:B------:R4:W-:Y:S01]  /*2490*/  STG.E.U16 desc[UR6][R6.64], R0 ;  /* 0x0000000006007986 */ /* 0x0009e2000c101506 */
[----:B------:R-:W-:-:S13]  /*24a0*/  ISETP.GE.AND P0, PT, R3, UR4, PT ;  /* 0x0000000403007c0c */ /* 0x000fda000bf06270 */
[----:B----4-:R-:W-:Y:S05]  /*24b0*/  @!P0 BRA `(.L_x_44) ;  /* 0xfffffffc005c8947 */ /* 0x010fea000383ffff */
[----:B------:R-:W-:Y:S05]  /*24c0*/  EXIT ;  /* 0x000000000000794d */ /* 0x000fea0003800000 */
.L_x_45:
[----:B------:R-:W-:-:S00]  /*24d0*/  BRA `(.L_x_45) ;  /* 0xfffffffc00fc7947 */ /* 0x000fc0000383ffff */
[----:B------:R-:W-:-:S00]  /*24e0*/  NOP ;  /* 0x0000000000007918 */ /* 0x000fc00000000000 */
        /* <DEDUP_REMOVED lines=9> */
.L_x_628:


//--------------------- .text._ZN2at6native51_GLOBAL__N__eebb21b7_18_MultiMarginLoss_cu_b86932df31MultiMarginLoss_backward_kernelILi1EN3c108BFloat16EEEvPT0_PKS5_S8_PKlS8_iibS5_b --------------------------
	.section	.text._ZN2at6native51_GLOBAL__N__eebb21b7_18_MultiMarginLoss_cu_b86932df31MultiMarginLoss_backward_kernelILi1EN3c108BFloat16EEEvPT0_PKS5_S8_PKlS8_iibS5_b,"ax",@progbits
	.align	128
.text._ZN2at6native51_GLOBAL__N__eebb21b7_18_MultiMarginLoss_cu_b86932df31MultiMarginLoss_backward_kernelILi1EN3c108BFloat16EEEvPT0_PKS5_S8_PKlS8_iibS5_b:
        .type           _ZN2at6native51_GLOBAL__N__eebb21b7_18_MultiMarginLoss_cu_b86932df31MultiMarginLoss_backward_kernelILi1EN3c108BFloat16EEEvPT0_PKS5_S8_PKlS8_iibS5_b,@function
        .size           _ZN2at6native51_GLOBAL__N__eebb21b7_18_MultiMarginLoss_cu_b86932df31MultiMarginLoss_backward_kernelILi1EN3c108BFloat16EEEvPT0_PKS5_S8_PKlS8_iibS5_b,(.L_x_629 - _ZN2at6native51_GLOBAL__N__eebb21b7_18_MultiMarginLoss_cu_b86932df31MultiMarginLoss_backward_kernelILi1EN3c108BFloat16EEEvPT0_PKS5_S8_PKlS8_iibS5_b)
        .other          _ZN2at6native51_GLOBAL__N__eebb21b7_18_MultiMarginLoss_cu_b86932df31MultiMarginLoss_backward_kernelILi1EN3c108BFloat16EEEvPT0_PKS5_S8_PKlS8_iibS5_b,@"STO_CUDA_ENTRY STV_DEFAULT"
_ZN2at6native51_GLOBAL__N__eebb21b7_18_MultiMarginLoss_cu_b86932df31MultiMarginLoss_backward_kernelILi1EN3c108BFloat16EEEvPT0_PKS5_S8_PKlS8_iibS5_b:
[----:B------:R-:W-:Y:S08]  /*0000*/  LDC R1, c[0x0][0x37c] ;  /* 0x0000df00ff017b82 */ /* 0x000ff00000000800 */
[----:B------:R-:W0:Y:S01]  /*0010*/  S2UR UR8, SR_CTAID.X ;  /* 0x00000000000879c3 */ /* 0x000e220000002500 */
[----:B------:R-:W0:Y:S01]  /*0020*/  LDCU.64 UR4, c[0x0][0x398] ;  /* 0x00007300ff0477ac */ /* 0x000e220008000a00 */
[----:B------:R-:W1:Y:S01]  /*0030*/  LDCU.64 UR18, c[0x0][0x358] ;  /* 0x00006b00ff1277ac */ /* 0x000e620008000a00 */
[----:B------:R-:W2:Y:S01]  /*0040*/  S2R R5, SR_TID.X ;  /* 0x0000000000057919 */ /* 0x000ea20000002100 */
[----:B------:R-:W3:Y:S04]  /*0050*/  LDCU.U8 UR6, c[0x0][0x3b4] ;  /* 0x00007680ff0677ac */ /* 0x000ee80008000000 */
[----:B------:R-:W4:Y:S01]  /*0060*/  S2UR UR14, SR_CgaCtaId ;  /* 0x00000000000e79c3 */ /* 0x000f220000008800 */
[----:B------:R-:W5:Y:S01]  /*0070*/  LDCU.128 UR20, c[0x0][0x380] ;  /* 0x00007000ff1477ac */ /* 0x000f620008000c00 */
[----:B------:R-:W5:Y:S01]  /*0080*/  LDCU.U8 UR15, c[0x0][0x3b0] ;  /* 0x00007600ff0f77ac */ /* 0x000f620008000000 */
[----:B------:R-:W2:Y:S01]  /*0090*/  LDCU.64 UR10, c[0x0][0x390] ;  /* 0x00007200ff0a77ac */ /* 0x000ea20008000a00 */
[----:B0-----:R-:W-:Y:S01]  /*00a0*/  UIMAD.WIDE.U32 UR4, UR8, 0x8, UR4 ;  /* 0x00000008080478a5 */ /* 0x001fe2000f8e0004 */
[----:B------:R-:W-:Y:S01]  /*00b0*/  UMOV UR12, 0x400 ;  /* 0x00000400000c7882 */ /* 0x000fe20000000000 */
[----:B------:R-:W0:Y:S04]  /*00c0*/  LDCU UR26, c[0x0][0x3ac] ;  /* 0x00007580ff1a77ac */ /* 0x000e280008000800 */
[----:B------:R-:W-:Y:S01]  /*00d0*/  MOV R2, UR4 ;  /* 0x0000000400027c02 */ /* 0x000fe20008000f00 */
[----:B------:R-:W-:Y:S01]  /*00e0*/  IMAD.U32 R3, RZ, RZ, UR5 ;  /* 0x00000005ff037e24 */ /* 0x000fe2000f8e00ff */
[----:B------:R-:W0:Y:S04]  /*00f0*/  LDCU UR27, c[0x0][0x3ac] ;  /* 0x00007580ff1b77ac */ /* 0x000e280008000800 */
[----:B-1----:R1:W2:Y:S01]  /*0100*/  LDG.E R2, desc[UR18][R2.64] ;  /* 0x0000001202027981 */ /* 0x0022a2000c1e1900 */
[----:B------:R-:W1:Y:S01]  /*0110*/  LDCU.64 UR4, c[0x0][0x3a8] ;  /* 0x00007500ff0477ac */ /* 0x000e620008000a00 */
[----:B------:R-:W-:Y:S01]  /*0120*/  BSSY.RECONVERGENT B0, `(.L_x_46) ;  /* 0x0000188000007945 */ /* 0x000fe20003800200 */
[----:B---3--:R-:W-:-:S02]  /*0130*/  UPRMT UR13, UR6, 0x8880, URZ ;  /* 0x00008880060d7896 */ /* 0x008fc400080000ff */
[----:B----4-:R-:W-:Y:S02]  /*0140*/  ULEA UR12, UR14, UR12, 0x18 ;  /* 0x0000000c0e0c7291 */ /* 0x010fe4000f8ec0ff */
[----:B------:R-:W-:Y:S02]  /*0150*/  UISETP.NE.AND UP0, UPT, UR13, URZ, UPT ;  /* 0x000000ff0d00728c */ /* 0x000fe4000bf05270 */
[----:B-----5:R-:W-:Y:S02]  /*0160*/  UPRMT UR15, UR15, 0x8880, URZ ;  /* 0x000088800f0f7896 */ /* 0x020fe400080000ff */
[C---:B--2---:R-:W-:Y:S01]  /*0170*/  LEA R0, R5.reuse, UR12, 0x2 ;  /* 0x0000000c05007c11 */ /* 0x044fe2000f8e10ff */
[----:B------:R-:W-:Y:S01]  /*0180*/  USEL UR9, UR8, URZ, !UP0 ;  /* 0x000000ff08097287 */ /* 0x000fe2000c000000 */
[----:B------:R-:W2:Y:S03]  /*0190*/  LDCU.64 UR24, c[0x0][0x380] ;  /* 0x00007000ff1877ac */ /* 0x000ea60008000a00 */
[----:B------:R3:W-:Y:S01]  /*01a0*/  STS [R0], RZ ;  /* 0x000000ff00007388 */ /* 0x0007e20000000800 */
[----:B-1----:R-:W-:Y:S01]  /*01b0*/  ISETP.GE.AND P0, PT, R5, UR5, PT ;  /* 0x0000000505007c0c */ /* 0x002fe2000bf06270 */
[----:B------:R-:W-:-:S02]  /*01c0*/  UIMAD UR6, UR8, UR5, URZ ;  /* 0x00000005080672a4 */ /* 0x000fc4000f8e02ff */
[----:B------:R-:W-:Y:S02]  /*01d0*/  ULEA UR8, UP2, UR9, UR22, 0x1 ;  /* 0x0000001609087291 */ /* 0x000fe4000f8408ff */
[----:B------:R-:W-:Y:S02]  /*01e0*/  UIMAD.WIDE UR6, UR6, 0x2, URZ ;  /* 0x00000002060678a5 */ /* 0x000fe4000f8e02ff */
[----:B------:R-:W-:Y:S02]  /*01f0*/  ULEA.HI.X UR9, UR9, UR23, URZ, 0x1, UP2 ;  /* 0x0000001709097291 */ /* 0x000fe400090f0cff */
[----:B------:R-:W-:Y:S02]  /*0200*/  UIADD3 UR16, UP1, UPT, UR6, UR20, URZ ;  /* 0x0000001406107290 */ /* 0x000fe4000ff3e0ff */
[----:B------:R-:W-:Y:S02]  /*0210*/  UIADD3 UR10, UP0, UPT, UR6, UR10, URZ ;  /* 0x0000000a060a7290 */ /* 0x000fe4000ff1e0ff */
[----:B------:R-:W-:Y:S01]  /*0220*/  UIADD3.X UR17, UPT, UPT, UR7, UR21, URZ, UP1, !UPT ;  /* 0x0000001507117290 */ /* 0x000fe20008ffe4ff */
[----:B------:R-:W-:Y:S01]  /*0230*/  UMOV UR12, UR15 ;  /* 0x0000000f000c7c82 */ /* 0x000fe20008000000 */
[----:B------:R-:W-:-:S02]  /*0240*/  UISETP.NE.AND UP1, UPT, UR13, URZ, UPT ;  /* 0x000000ff0d00728c */ /* 0x000fc4000bf25270 */
[----:B------:R-:W-:Y:S02]  /*0250*/  UIADD3.X UR11, UPT, UPT, UR7, UR11, URZ, UP0, !UPT ;  /* 0x0000000b070b7290 */ /* 0x000fe400087fe4ff */
[----:B------:R-:W-:Y:S01]  /*0260*/  IMAD.U32 R3, RZ, RZ, UR17 ;  /* 0x00000011ff037e24 */ /* 0x000fe2000f8e00ff */
[----:B------:R-:W-:Y:S02]  /*0270*/  UISETP.NE.AND UP0, UPT, UR12, URZ, UPT ;  /* 0x000000ff0c00728c */ /* 0x000fe4000bf05270 */
[----:B------:R-:W-:Y:S01]  /*0280*/  USEL UR4, UR4, 0x1, UP1 ;  /* 0x0000000104047887 */ /* 0x000fe20008800000 */
[----:B------:R-:W1:Y:S01]  /*0290*/  LDCU UR21, c[0x0][0x360] ;  /* 0x00006c00ff1577ac */ /* 0x000e620008000800 */
[----:B------:R-:W4:Y:S01]  /*02a0*/  LDCU.64 UR30, c[0x0][0x380] ;  /* 0x00007000ff1e77ac */ /* 0x000f220008000a00 */
[----:B------:R-:W0:Y:S01]  /*02b0*/  LDCU.64 UR28, c[0x0][0x390] ;  /* 0x00007200ff1c77ac */ /* 0x000e220008000a00 */
[----:B------:R-:W0:Y:S01]  /*02c0*/  LDCU.64 UR22, c[0x0][0x390] ;  /* 0x00007200ff1677ac */ /* 0x000e220008000a00 */
[----:B------:R-:W-:Y:S01]  /*02d0*/  USEL UR4, UR4, 0x1, UP0 ;  /* 0x0000000104047887 */ /* 0x000fe20008000000 */
[----:B------:R-:W-:-:S02]  /*02e0*/  R2UR UR20, R2 ;  /* 0x00000000021472ca */ /* 0x000fc400000e0000 */
[----:B------:R-:W-:-:S11]  /*02f0*/  MOV R2, UR16 ;  /* 0x0000001000027c02 */ /* 0x000fd60008000f00 */
[----:B------:R-:W-:Y:S02]  /*0300*/  USHF.R.S64 UR14, URZ, 0x1f, UR20 ;  /* 0x0000001fff0e7899 */ /* 0x000fe40008001014 */
[----:B------:R-:W-:Y:S02]  /*0310*/  USHF.R.S32.HI UR15, URZ, 0x1f, UR20 ;  /* 0x0000001fff0f7899 */ /* 0x000fe40008011414 */
[----:B------:R-:W-:-:S04]  /*0320*/  UIADD3 UR13, UP2, UPT, UR14, UR10, URZ ;  /* 0x0000000a0e0d7290 */ /* 0x000fc8000ff5e0ff */
[----:B------:R-:W-:Y:S02]  /*0330*/  UIADD3.X UR12, UPT, UPT, UR15, UR11, URZ, UP2, !UPT ;  /* 0x0000000b0f0c7290 */ /* 0x000fe400097fe4ff */
[----:B------:R-:W-:-:S04]  /*0340*/  MOV R6, UR13 ;  /* 0x0000000d00067c02 */ /* 0x000fc80008000f00 */
[----:B------:R-:W-:Y:S01]  /*0350*/  IMAD.U32 R7, RZ, RZ, UR12 ;  /* 0x0000000cff077e24 */ /* 0x000fe2000f8e00ff */
[----:B01234-:R-:W-:Y:S06]  /*0360*/  @P0 BRA `(.L_x_47) ;  /* 0x00000014008c0947 */ /* 0x01ffec0003800000 */
[----:B------:R-:W2:Y:S01]  /*0370*/  LDG.E.U16 R6, desc[UR18][R6.64] ;  /* 0x0000001206067981 */ /* 0x000ea2000c1e1500 */
[----:B------:R-:W0:Y:S01]  /*0380*/  LDCU.U16 UR12, c[0x0][0x3b2] ;  /* 0x00007640ff0c77ac */ /* 0x000e220008000400 */
[----:B------:R-:W1:Y:S01]  /*0390*/  LDCU.64 UR14, c[0x0][0x3a0] ;  /* 0x00007400ff0e77ac */ /* 0x000e620008000a00 */
[----:B------:R-:W-:Y:S02]  /*03a0*/  UIMAD UR13, UR4, UR5, URZ ;  /* 0x00000005040d72a4 */ /* 0x000fe4000f8e02ff */
[----:B0-----:R-:W-:Y:S02]  /*03b0*/  USHF.L.U32 UR12, UR12, 0x10, URZ ;  /* 0x000000100c0c7899 */ /* 0x001fe400080006ff */
[----:B-1----:R-:W-:-:S04]  /*03c0*/  UISETP.NE.U32.AND UP0, UPT, UR14, URZ, UPT ;  /* 0x000000ff0e00728c */ /* 0x002fc8000bf05070 */
[----:B------:R-:W-:Y:S01]  /*03d0*/  UISETP.NE.AND.EX UP0, UPT, UR15, URZ, UPT, UP0 ;  /* 0x000000ff0f00728c */ /* 0x000fe2000bf05300 */
[----:B--2---:R-:W-:-:S05]  /*03e0*/  SHF.L.U32 R4, R6, 0x10, RZ ;  /* 0x0000001006047819 */ /* 0x004fca00000006ff */
[----:B------:R-:W-:Y:S01]  /*03f0*/  FADD.FTZ R8, -R4, UR12 ;  /* 0x0000000c04087e21 */ /* 0x000fe20008010100 */
[----:B------:R-:W-:-:S05]  /*0400*/  I2FP.F32.S32 R4, UR13 ;  /* 0x0000000d00047c45 */ /* 0x000fca0008201400 */
[----:B------:R-:W0:Y:S08]  /*0410*/  F2F.BF16.F32 R8, R8 ;  /* 0x0000000800087304 */ /* 0x000e300000202000 */
[----:B------:R-:W1:Y:S01]  /*0420*/  MUFU.RCP R4, R4 ;  /* 0x0000000400047308 */ /* 0x000e620000001000 */
[----:B0-----:R-:W-:Y:S01]  /*0430*/  IMAD.U32 R6, R8, 0x10000, RZ ;  /* 0x0001000008067824 */ /* 0x001fe200078e00ff */
[----:B------:R-:W-:Y:S06]  /*0440*/  BRA.U UP0, `(.L_x_48) ;  /* 0x0000000900747547 */ /* 0x000fec000b800000 */
[----:B------:R-:W0:Y:S01]  /*0450*/  I2F.U32.RP R12, UR21 ;  /* 0x00000015000c7d06 */ /* 0x000e220008209000 */
[----:B------:R-:W-:Y:S01]  /*0460*/  IADD3 R7, PT, PT, R5, UR21, RZ ;  /* 0x0000001505077c10 */ /* 0x000fe2000fffe0ff */
[----:B------:R-:W-:Y:S01]  /*0470*/  BSSY.RECONVERGENT B1, `(.L_x_49) ;  /* 0x0000043000017945 */ /* 0x000fe20003800200 */
[----:B------:R-:W-:Y:S02]  /*0480*/  ISETP.NE.U32.AND P2, PT, RZ, UR21, PT ;  /* 0x00000015ff007c0c */ /* 0x000fe4000bf45070 */
[C---:B------:R-:W-:Y:S02]  /*0490*/  ISETP.GE.U32.AND P0, PT, R7.reuse, UR5, PT ;  /* 0x0000000507007c0c */ /* 0x040fe4000bf06070 */
[----:B------:R-:W-:Y:S02]  /*04a0*/  VIMNMX.U32 R10, PT, PT, R7, UR5, !PT ;  /* 0x00000005070a7c48 */ /* 0x000fe4000ffe0000 */
[----:B------:R-:W-:-:S04]  /*04b0*/  SEL R11, RZ, 0x1, P0 ;  /* 0x00000001ff0b7807 */ /* 0x000fc80000000000 */
[----:B------:R-:W-:Y:S01]  /*04c0*/  IADD3 R10, PT, PT, R10, -R7, -R11 ;  /* 0x800000070a0a7210 */ /* 0x000fe20007ffe80b */
[----:B0-----:R-:W0:Y:S02]  /*04d0*/  MUFU.RCP R12, R12 ;  /* 0x0000000c000c7308 */ /* 0x001e240000001000 */
[----:B0-----:R-:W-:-:S06]  /*04e0*/  IADD3 R8, PT, PT, R12, 0xffffffe, RZ ;  /* 0x0ffffffe0c087810 */ /* 0x001fcc0007ffe0ff */
[----:B------:R0:W2:Y:S02]  /*04f0*/  F2I.FTZ.U32.TRUNC.NTZ R9, R8 ;  /* 0x0000000800097305 */ /* 0x0000a4000021f000 */
[----:B0-----:R-:W-:Y:S02]  /*0500*/  IMAD.MOV.U32 R8, RZ, RZ, RZ ;  /* 0x000000ffff087224 */ /* 0x001fe400078e00ff */
[----:B--2---:R-:W-:-:S04]  /*0510*/  IMAD.MOV R13, RZ, RZ, -R9 ;  /* 0x000000ffff0d7224 */ /* 0x004fc800078e0a09 */
[----:B------:R-:W-:-:S04]  /*0520*/  IMAD R13, R13, UR21, RZ ;  /* 0x000000150d0d7c24 */ /* 0x000fc8000f8e02ff */
[----:B------:R-:W-:-:S06]  /*0530*/  IMAD.HI.U32 R9, R9, R13, R8 ;  /* 0x0000000d09097227 */ /* 0x000fcc00078e0008 */
[----:B------:R-:W-:-:S05]  /*0540*/  IMAD.HI.U32 R8, R9, R10, RZ ;  /* 0x0000000a09087227 */ /* 0x000fca00078e00ff */
[----:B------:R-:W-:-:S05]  /*0550*/  IADD3 R7, PT, PT, -R8, RZ, RZ ;  /* 0x000000ff08077210 */ /* 0x000fca0007ffe1ff */
[----:B------:R-:W-:-:S05]  /*0560*/  IMAD R10, R7, UR21, R10 ;  /* 0x00000015070a7c24 */ /* 0x000fca000f8e020a */
[----:B------:R-:W-:-:S13]  /*0570*/  ISETP.GE.U32.AND P0, PT, R10, UR21, PT ;  /* 0x000000150a007c0c */ /* 0x000fda000bf06070 */
[----:B------:R-:W-:Y:S01]  /*0580*/  @P0 VIADD R10, R10, -UR21 ;  /* 0x800000150a0a0c36 */ /* 0x000fe20008000000 */
[----:B------:R-:W-:-:S04]  /*0590*/  @P0 IADD3 R8, PT, PT, R8, 0x1, RZ ;  /* 0x0000000108080810 */ /* 0x000fc80007ffe0ff */
[----:B------:R-:W-:-:S13]  /*05a0*/  ISETP.GE.U32.AND P1, PT, R10, UR21, PT ;  /* 0x000000150a007c0c */ /* 0x000fda000bf26070 */
[----:B------:R-:W-:Y:S01]  /*05b0*/  @P1 VIADD R8, R8, 0x1 ;  /* 0x0000000108081836 */ /* 0x000fe20000000000 */
[----:B------:R-:W-:-:S04]  /*05c0*/  @!P2 LOP3.LUT R8, RZ, UR21, RZ, 0x33, !PT ;  /* 0x00000015ff08ac12 */ /* 0x000fc8000f8e33ff */
[----:B------:R-:W-:Y:S02]  /*05d0*/  IADD3 R10, PT, PT, R11, R8, RZ ;  /* 0x000000080b0a7210 */ /* 0x000fe40007ffe0ff */
[----:B------:R-:W-:Y:S02]  /*05e0*/  MOV R11, R5 ;  /* 0x00000005000b7202 */ /* 0x000fe40000000f00 */
[----:B------:R-:W-:-:S04]  /*05f0*/  LOP3.LUT R7, R10, 0x3, RZ, 0xc0, !PT ;  /* 0x000000030a077812 */ /* 0x000fc800078ec0ff */
[----:B------:R-:W-:Y:S01]  /*0600*/  ISETP.NE.AND P0, PT, R7, 0x3, PT ;  /* 0x000000030700780c */ /* 0x000fe20003f05270 */
[----:B------:R-:W-:-:S12]  /*0610*/  IMAD.MOV.U32 R7, RZ, RZ, RZ ;  /* 0x000000ffff077224 */ /* 0x000fd800078e00ff */
[----:B------:R-:W-:Y:S05]  /*0620*/  @!P0 BRA `(.L_x_50) ;  /* 0x00000000009c8947 */ /* 0x000fea0003800000 */
[----:B------:R-:W-:Y:S02]  /*0630*/  VIADD R7, R10, 0x1 ;  /* 0x000000010a077836 */ /* 0x000fe40000000000 */
[----:B------:R-:W-:Y:S02]  /*0640*/  HFMA2 R8, -RZ, RZ, 0, 1.1920928955078125e-07 ;  /* 0x00000002ff087431 */ /* 0x000fe400000001ff */
[----:B------:R-:W-:Y:S02]  /*0650*/  VIADD R19, R5, -UR20 ;  /* 0x8000001405137c36 */ /* 0x000fe40008000000 */
[----:B------:R-:W-:Y:S01]  /*0660*/  IMAD.MOV.U32 R11, RZ, RZ, R5 ;  /* 0x000000ffff0b7224 */ /* 0x000fe200078e0005 */
[----:B------:R-:W-:Y:S01]  /*0670*/  LOP3.LUT R14, R7, 0x3, RZ, 0xc0, !PT ;  /* 0x00000003070e7812 */ /* 0x000fe200078ec0ff */
[----:B------:R-:W-:Y:S01]  /*0680*/  IMAD.WIDE.U32 R8, R5, R8, UR6 ;  /* 0x0000000605087e25 */ /* 0x000fe2000f8e0008 */
[----:B------:R-:W-:Y:S02]  /*0690*/  MOV R7, RZ ;  /* 0x000000ff00077202 */ /* 0x000fe40000000f00 */
[----:B------:R-:W-:-:S07]  /*06a0*/  IADD3 R14, PT, PT, -R14, RZ, RZ ;  /* 0x000000ff0e0e7210 */ /* 0x000fce0007ffe1ff */
.L_x_53:
[----:B------:R-:W-:Y:S01]  /*06b0*/  ISETP.NE.AND P1, PT, R19, RZ, PT ;  /* 0x000000ff1300720c */ /* 0x000fe20003f25270 */
[----:B------:R-:W-:Y:S01]  /*06c0*/  VIADD R14, R14, 0x1 ;  /* 0x000000010e0e7836 */ /* 0x000fe20000000000 */
[----:B--2---:R-:W-:Y:S01]  /*06d0*/  IADD3 R12, P2, PT, R8, UR22, RZ ;  /* 0x00000016080c7c10 */ /* 0x004fe2000ff5e0ff */
[----:B------:R-:W-:Y:S01]  /*06e0*/  BSSY.RECONVERGENT B2, `(.L_x_51) ;  /* 0x0000017000027945 */ /* 0x000fe20003800200 */
[----:B------:R-:W-:Y:S02]  /*06f0*/  MOV R15, UR21 ;  /* 0x00000015000f7c02 */ /* 0x000fe40008000f00 */
[----:B------:R-:W-:Y:S02]  /*0700*/  ISETP.NE.AND P0, PT, R14, RZ, PT ;  /* 0x000000ff0e00720c */ /* 0x000fe40003f05270 */
[----:B------:R-:W-:-:S05]  /*0710*/  IADD3.X R13, PT, PT, R9, UR23, RZ, P2, !PT ;  /* 0x00000017090d7c10 */ /* 0x000fca00097fe4ff */
[----:B0-----:R-:W-:Y:S06]  /*0720*/  @!P1 BRA `(.L_x_52) ;  /* 0x0000000000489947 */ /* 0x001fec0003800000 */
        /* <DEDUP_REMOVED lines=11> */
[----:B01----:R-:W0:Y:S01]  /*07e0*/  F2F.BF16.F32 R17, R4 ;  /* 0x0000000400117304 */ /* 0x003e220000202000 */
[----:B------:R-:W-:-:S04]  /*07f0*/  IADD3 R12, P1, PT, R8, UR24, RZ ;  /* 0x00000018080c7c10 */ /* 0x000fc8000ff3e0ff */
[----:B------:R-:W-:Y:S02]  /*0800*/  IADD3.X R13, PT, PT, R9, UR25, RZ, P1, !PT ;  /* 0x00000019090d7c10 */ /* 0x000fe40008ffe4ff */
[----:B0-----:R-:W-:-:S03]  /*0810*/  SHF.L.U32 R16, R17, 0x10, RZ ;  /* 0x0000001011107819 */ /* 0x001fc600000006ff */
[----:B------:R2:W-:Y:S02]  /*0820*/  STG.E.U16 desc[UR18][R12.64], R17 ;  /* 0x000000110c007986 */ /* 0x0005e4000c101512 */
[----:B------:R-:W-:-:S05]  /*0830*/  FADD.FTZ R7, R7, -R16 ;  /* 0x8000001007077221 */ /* 0x000fca0000010000 */
[----:B------:R2:W-:Y:S02]  /*0840*/  STS [R0], R7 ;  /* 0x0000000700007388 */ /* 0x0005e40000000800 */
.L_x_52:
[----:B------:R-:W-:Y:S05]  /*0850*/  BSYNC.RECONVERGENT B2 ;  /* 0x0000000000027941 */ /* 0x000fea0003800200 */
.L_x_51:
[----:B------:R-:W-:Y:S01]  /*0860*/  VIADD R11, R11, UR21 ;  /* 0x000000150b0b7c36 */ /* 0x000fe20008000000 */
[----:B------:R-:W-:Y:S01]  /*0870*/  IADD3 R19, PT, PT, R19, UR21, RZ ;  /* 0x0000001513137c10 */ /* 0x000fe2000fffe0ff */
[----:B------:R-:W-:Y:S01]  /*0880*/  IMAD.WIDE.U32 R8, R15, 0x2, R8 ;  /* 0x000000020f087825 */ /* 0x000fe200078e0008 */
[----:B------:R-:W-:Y:S06]  /*0890*/  @P0 BRA `(.L_x_53) ;  /* 0xfffffffc00840947 */ /* 0x000fec000383ffff */
.L_x_50:
[----:B------:R-:W-:Y:S05]  /*08a0*/  BSYNC.RECONVERGENT B1 ;  /* 0x0000000000017941 */ /* 0x000fea0003800200 */
.L_x_49:
[----:B------:R-:W-:-:S13]  /*08b0*/  ISETP.GE.U32.AND P0, PT, R10, 0x3, PT ;  /* 0x000000030a00780c */ /* 0x000fda0003f06070 */
[----:B------:R-:W-:Y:S05]  /*08c0*/  @!P0 BRA `(.L_x_47) ;  /* 0x0000001000348947 */ /* 0x000fea0003800000 */
[----:B------:R-:W-:Y:S01]  /*08d0*/  BSSY.RECONVERGENT B1, `(.L_x_54) ;  /* 0x0000053000017945 */ /* 0x000fe20003800200 */
.L_x_63:
[C---:B---3--:R-:W-:Y:S01]  /*08e0*/  VIADD R15, R11.reuse, UR21 ;  /* 0x000000150b0f7c36 */ /* 0x048fe20008000000 */
[----:B------:R-:W-:Y:S01]  /*08f0*/  ISETP.NE.AND P3, PT, R11, UR20, PT ;  /* 0x000000140b007c0c */ /* 0x000fe2000bf65270 */
[----:B------:R-:W-:Y:S03]  /*0900*/  BSSY.RECONVERGENT B2, `(.L_x_55) ;  /* 0x0000016000027945 */ /* 0x000fe60003800200 */
[C---:B--2-4-:R-:W-:Y:S02]  /*0910*/  IADD3 R13, PT, PT, R15.reuse, UR21, RZ ;  /* 0x000000150f0d7c10 */ /* 0x054fe4000fffe0ff */
[----:B------:R-:W-:Y:S02]  /*0920*/  ISETP.NE.AND P2, PT, R15, UR20, PT ;  /* 0x000000140f007c0c */ /* 0x000fe4000bf45270 */
[C---:B------:R-:W-:Y:S01]  /*0930*/  ISETP.NE.AND P0, PT, R13.reuse, UR20, PT ;  /* 0x000000140d007c0c */ /* 0x040fe2000bf05270 */
[----:B------:R-:W-:-:S05]  /*0940*/  VIADD R9, R13, UR21 ;  /* 0x000000150d097c36 */ /* 0x000fca0008000000 */
[----:B------:R-:W-:Y:S01]  /*0950*/  ISETP.NE.AND P1, PT, R9, UR20, PT ;  /* 0x0000001409007c0c */ /* 0x000fe2000bf25270 */
[----:B------:R-:W-:-:S12]  /*0960*/  @!P3 BRA `(.L_x_56) ;  /* 0x00000000003cb947 */ /* 0x000fd80003800000 */
[----:B0-----:R-:W-:-:S05]  /*0970*/  HFMA2 R16, -RZ, RZ, 0, 1.1920928955078125e-07 ;  /* 0x00000002ff107431 */ /* 0x001fca00000001ff */
[----:B------:R-:W-:-:S06]  /*0980*/  IMAD.WIDE.U32 R16, R11, R16, UR10 ;  /* 0x0000000a0b107e25 */ /* 0x000fcc000f8e0010 */
[----:B------:R-:W2:Y:S01]  /*0990*/  LDG.E.U16 R16, desc[UR18][R16.64] ;  /* 0x0000001210107981 */ /* 0x000ea2000c1e1500 */
[----:B------:R-:W-:-:S04]  /*09a0*/  IMAD.WIDE.U32 R10, R11, 0x2, R2 ;  /* 0x000000020b0a7825 */ /* 0x000fc800078e0002 */
[----:B--2---:R-:W-:-:S04]  /*09b0*/  IMAD.U32 R19, R16, 0x10000, RZ ;  /* 0x0001000010137824 */ /* 0x004fc800078e00ff */
[----:B------:R-:W-:-:S04]  /*09c0*/  FADD.FTZ R19, R6, R19 ;  /* 0x0000001306137221 */ /* 0x000fc80000010000 */
[----:B------:R-:W0:Y:S02]  /*09d0*/  F2F.BF16.F32 R8, R19 ;  /* 0x0000001300087304 */ /* 0x000e240000202000 */
[----:B0-----:R-:W-:-:S04]  /*09e0*/  SHF.L.U32 R8, R8, 0x10, RZ ;  /* 0x0000001008087819 */ /* 0x001fc800000006ff */
[----:B------:R-:W-:-:S13]  /*09f0*/  FSETP.GT.FTZ.AND P3, PT, R8, RZ, PT ;  /* 0x000000ff0800720b */ /* 0x000fda0003f74000 */
[----:B-1----:R-:W0:Y:S01]  /*0a00*/  @P3 F2F.BF16.F32 R21, R4 ;  /* 0x0000000400153304 */ /* 0x002e220000202000 */
[----:B------:R2:W-:Y:S01]  /*0a10*/  @!P3 STG.E.U16 desc[UR18][R10.64], RZ ;  /* 0x000000ff0a00b986 */ /* 0x0005e2000c101512 */
[----:B0-----:R-:W-:-:S03]  /*0a20*/  @P3 IMAD.U32 R8, R21, 0x10000, RZ ;  /* 0x0001000015083824 */ /* 0x001fc600078e00ff */
[----:B------:R2:W-:Y:S01]  /*0a30*/  @P3 STG.E.U16 desc[UR18][R10.64], R21 ;  /* 0x000000150a003986 */ /* 0x0005e2000c101512 */
[----:B------:R-:W-:-:S05]  /*0a40*/  @P3 FADD.FTZ R7, R7, -R8 ;  /* 0x8000000807073221 */ /* 0x000fca0000010000 */
[----:B------:R2:W-:Y:S02]  /*0a50*/  @P3 STS [R0], R7 ;  /* 0x0000000700003388 */ /* 0x0005e40000000800 */
.L_x_56:
[----:B------:R-:W-:Y:S05]  /*0a60*/  BSYNC.RECONVERGENT B2 ;  /* 0x0000000000027941 */ /* 0x000fea0003800200 */
.L_x_55:
[----:B------:R-:W-:Y:S04]  /*0a70*/  BSSY.RECONVERGENT B2, `(.L_x_57) ;  /* 0x0000011000027945 */ /* 0x000fe80003800200 */
[----:B------:R-:W-:Y:S05]  /*0a80*/  @!P2 BRA `(.L_x_58) ;  /* 0x00000000003ca947 */ /* 0x000fea0003800000 */
[----:B--2---:R-:W-:-:S05]  /*0a90*/  MOV R10, 0x2 ;  /* 0x00000002000a7802 */ /* 0x004fca0000000f00 */
[----:B------:R-:W-:-:S06]  /*0aa0*/  IMAD.WIDE.U32 R10, R15, R10, UR10 ;  /* 0x0000000a0f0a7e25 */ /* 0x000fcc000f8e000a */
[----:B------:R-:W0:Y:S01]  /*0ab0*/  LDG.E.U16 R10, desc[UR18][R10.64] ;  /* 0x000000120a0a7981 */ /* 0x000e22000c1e1500 */
[----:B------:R-:W-:-:S04]  /*0ac0*/  IMAD.WIDE.U32 R14, R15, 0x2, R2 ;  /* 0x000000020f0e7825 */ /* 0x000fc800078e0002 */
[----:B0-----:R-:W-:-:S04]  /*0ad0*/  IMAD.U32 R17, R10, 0x10000, RZ ;  /* 0x000100000a117824 */ /* 0x001fc800078e00ff */
        /* <DEDUP_REMOVED lines=10> */
.L_x_58:
[----:B------:R-:W-:Y:S05]  /*0b80*/  BSYNC.RECONVERGENT B2 ;  /* 0x0000000000027941 */ /* 0x000fea0003800200 */
.L_x_57:
[----:B------:R-:W-:Y:S04]  /*0b90*/  BSSY.RECONVERGENT B2, `(.L_x_59) ;  /* 0x0000011000027945 */ /* 0x000fe80003800200 */
[----:B------:R-:W-:Y:S05]  /*0ba0*/  @!P0 BRA `(.L_x_60) ;  /* 0x00000000003c8947 */ /* 0x000fea0003800000 */
[----:B--2---:R-:W-:-:S05]  /*0bb0*/  HFMA2 R10, -RZ, RZ, 0, 1.1920928955078125e-07 ;  /* 0x00000002ff0a7431 */ /* 0x004fca00000001ff */
[----:B------:R-:W-:-:S06]  /*0bc0*/  IMAD.WIDE.U32 R10, R13, R10, UR10 ;  /* 0x0000000a0d0a7e25 */ /* 0x000fcc000f8e000a */
[----:B------:R-:W3:Y:S01]  /*0bd0*/  LDG.E.U16 R10, desc[UR18][R10.64] ;  /* 0x000000120a0a7981 */ /* 0x000ee2000c1e1500 */
[----:B------:R-:W-:-:S04]  /*0be0*/  IMAD.WIDE.U32 R12, R13, 0x2, R2 ;  /* 0x000000020d0c7825 */ /* 0x000fc800078e0002 */
[----:B---3--:R-:W-:-:S04]  /*0bf0*/  IMAD.U32 R15, R10, 0x10000, RZ ;  /* 0x000100000a0f7824 */ /* 0x008fc800078e00ff */
[----:B------:R-:W-:-:S04]  /*0c00*/  FADD.FTZ R15, R6, R15 ;  /* 0x0000000f060f7221 */ /* 0x000fc80000010000 */
[----:B------:R-:W2:Y:S02]  /*0c10*/  F2F.BF16.F32 R8, R15 ;  /* 0x0000000f00087304 */ /* 0x000ea40000202000 */
[----:B--2---:R-:W-:-:S04]  /*0c20*/  SHF.L.U32 R8, R8, 0x10, RZ ;  /* 0x0000001008087819 */ /* 0x004fc800000006ff */
[----:B------:R-:W-:-:S13]  /*0c30*/  FSETP.GT.FTZ.AND P0, PT, R8, RZ, PT ;  /* 0x000000ff0800720b */ /* 0x000fda0003f14000 */
[----:B01----:R-:W0:Y:S01]  /*0c40*/  @P0 F2F.BF16.F32 R17, R4 ;  /* 0x0000000400110304 */ /* 0x003e220000202000 */
[----:B------:R4:W-:Y:S01]  /*0c50*/  @!P0 STG.E.U16 desc[UR18][R12.64], RZ ;  /* 0x000000ff0c008986 */ /* 0x0009e2000c101512 */
[----:B0-----:R-:W-:-:S03]  /*0c60*/  @P0 IMAD.U32 R8, R17, 0x10000, RZ ;  /* 0x0001000011080824 */ /* 0x001fc600078e00ff */
[----:B------:R4:W-:Y:S01]  /*0c70*/  @P0 STG.E.U16 desc[UR18][R12.64], R17 ;  /* 0x000000110c000986 */ /* 0x0009e2000c101512 */
[----:B------:R-:W-:-:S05]  /*0c80*/  @P0 FADD.FTZ R7, R7, -R8 ;  /* 0x8000000807070221 */ /* 0x000fca0000010000 */
[----:B------:R4:W-:Y:S02]  /*0c90*/  @P0 STS [R0], R7 ;  /* 0x0000000700000388 */ /* 0x0009e40000000800 */
.L_x_60:
[----:B------:R-:W-:Y:S05]  /*0ca0*/  BSYNC.RECONVERGENT B2 ;  /* 0x0000000000027941 */ /* 0x000fea0003800200 */
.L_x_59:
[----:B------:R-:W-:Y:S04]  /*0cb0*/  BSSY.RECONVERGENT B2, `(.L_x_61) ;  /* 0x0000011000027945 */ /* 0x000fe80003800200 */
[----:B------:R-:W-:Y:S05]  /*0cc0*/  @!P1 BRA `(.L_x_62) ;  /* 0x00000000003c9947 */ /* 0x000fea0003800000 */
[----:B--2---:R-:W-:-:S05]  /*0cd0*/  MOV R10, 0x2 ;  /* 0x00000002000a7802 */ /* 0x004fca0000000f00 */
[----:B------:R-:W-:-:S06]  /*0ce0*/  IMAD.WIDE.U32 R10, R9, R10, UR10 ;  /* 0x0000000a090a7e25 */ /* 0x000fcc000f8e000a */
[----:B------:R-:W4:Y:S02]  /*0cf0*/  LDG.E.U16 R10, desc[UR18][R10.64] ;  /* 0x000000120a0a7981 */ /* 0x000f24000c1e1500 */
[----:B----4-:R-:W-:-:S04]  /*0d00*/  IMAD.U32 R13, R10, 0x10000, RZ ;  /* 0x000100000a0d7824 */ /* 0x010fc800078e00ff */
[----:B------:R-:W-:-:S06]  /*0d10*/  FADD.FTZ R8, R6, R13 ;  /* 0x0000000d06087221 */ /* 0x000fcc0000010000 */
[----:B------:R-:W2:Y:S02]  /*0d20*/  F2F.BF16.F32 R8, R8 ;  /* 0x0000000800087304 */ /* 0x000ea40000202000 */
[----:B--2---:R-:W-:-:S04]  /*0d30*/  SHF.L.U32 R12, R8, 0x10, RZ ;  /* 0x00000010080c7819 */ /* 0x004fc800000006ff */
[----:B------:R-:W-:Y:S01]  /*0d40*/  FSETP.GT.FTZ.AND P0, PT, R12, RZ, PT ;  /* 0x000000ff0c00720b */ /* 0x000fe20003f14000 */
[----:B------:R-:W-:-:S12]  /*0d50*/  IMAD.WIDE.U32 R12, R9, 0x2, R2 ;  /* 0x00000002090c7825 */ /* 0x000fd800078e0002 */
[----:B-1-3--:R-:W1:Y:S01]  /*0d60*/  @P0 F2F.BF16.F32 R15, R4 ;  /* 0x00000004000f0304 */ /* 0x00ae620000202000 */
[----:B------:R2:W-:Y:S01]  /*0d70*/  @!P0 STG.E.U16 desc[UR18][R12.64], RZ ;  /* 0x000000ff0c008986 */ /* 0x0005e2000c101512 */
[----:B-1----:R-:W-:-:S03]  /*0d80*/  @P0 IMAD.U32 R14, R15, 0x10000, RZ ;  /* 0x000100000f0e0824 */ /* 0x002fc600078e00ff */
[----:B------:R2:W-:Y:S01]  /*0d90*/  @P0 STG.E.U16 desc[UR18][R12.64], R15 ;  /* 0x0000000f0c000986 */ /* 0x0005e2000c101512 */
[----:B------:R-:W-:-:S05]  /*0da0*/  @P0 FADD.FTZ R7, R7, -R14 ;  /* 0x8000000e07070221 */ /* 0x000fca0000010000 */
[----:B------:R2:W-:Y:S02]  /*0db0*/  @P0 STS [R0], R7 ;  /* 0x0000000700000388 */ /* 0x0005e40000000800 */
.L_x_62:
[----:B------:R-:W-:Y:S05]  /*0dc0*/  BSYNC.RECONVERGENT B2 ;  /* 0x0000000000027941 */ /* 0x000fea0003800200 */
.L_x_61:
[----:B--2---:R-:W-:-:S04]  /*0dd0*/  IADD3 R11, PT, PT, R9, UR21, RZ ;  /* 0x00000015090b7c10 */ /* 0x004fc8000fffe0ff */
[----:B------:R-:W-:-:S13]  /*0de0*/  ISETP.GE.AND P0, PT, R11, UR26, PT ;  /* 0x0000001a0b007c0c */ /* 0x000fda000bf06270 */
[----:B------:R-:W-:Y:S05]  /*0df0*/  @!P0 BRA `(.L_x_63) ;  /* 0xfffffff800b88947 */ /* 0x000fea000383ffff */
[----:B------:R-:W-:Y:S05]  /*0e00*/  BSYNC.RECONVERGENT B1 ;  /* 0x0000000000017941 */ /* 0x000fea0003800200 */
.L_x_54:
[----:B------:R-:W-:Y:S05]  /*0e10*/  BRA `(.L_x_47) ;  /* 0x0000000800e07947 */ /* 0x000fea0003800000 */
.L_x_48:
[----:B------:R-:W0:Y:S01]  /*0e20*/  I2F.U32.RP R11, UR21 ;  /* 0x00000015000b7d06 */ /* 0x000e220008209000 */
[----:B------:R-:W-:Y:S01]  /*0e30*/  VIADD R7, R5, UR21 ;  /* 0x0000001505077c36 */ /* 0x000fe20008000000 */
[----:B------:R-:W-:Y:S01]  /*0e40*/  ISETP.NE.U32.AND P2, PT, RZ, UR21, PT ;  /* 0x00000015ff007c0c */ /* 0x000fe2000bf45070 */
[----:B------:R-:W-:Y:S01]  /*0e50*/  USHF.R.S64 UR12, URZ, 0x1f, UR20 ;  /* 0x0000001fff0c7899 */ /* 0x000fe20008001014 */
[----:B------:R-:W-:Y:S01]  /*0e60*/  BSSY.RECONVERGENT B1, `(.L_x_64) ;  /* 0x000004a000017945 */ /* 0x000fe20003800200 */
[----:B------:R-:W-:Y:S01]  /*0e70*/  USHF.R.S32.HI UR13, URZ, 0x1f, UR20 ;  /* 0x0000001fff0d7899 */ /* 0x000fe20008011414 */
[C---:B------:R-:W-:Y:S01]  /*0e80*/  ISETP.GE.U32.AND P0, PT, R7.reuse, UR5, PT ;  /* 0x0000000507007c0c */ /* 0x040fe2000bf06070 */
[----:B------:R-:W-:Y:S01]  /*0e90*/  UIADD3 UR12, UP0, UPT, UR12, UR14, URZ ;  /* 0x0000000e0c0c7290 */ /* 0x000fe2000ff1e0ff */
[----:B------:R-:W-:Y:S02]  /*0ea0*/  VIMNMX.U32 R10, PT, PT, R7, UR5, !PT ;  /* 0x00000005070a7c48 */ /* 0x000fe4000ffe0000 */
[----:B------:R-:W-:Y:S01]  /*0eb0*/  SEL R12, RZ, 0x1, P0 ;  /* 0x00000001ff0c7807 */ /* 0x000fe20000000000 */
[----:B------:R-:W-:-:S03]  /*0ec0*/  UIADD3.X UR13, UPT, UPT, UR13, UR15, URZ, UP0, !UPT ;  /* 0x0000000f0d0d7290 */ /* 0x000fc600087fe4ff */
[----:B------:R-:W-:Y:S01]  /*0ed0*/  IADD3 R10, PT, PT, R10, -R7, -R12 ;  /* 0x800000070a0a7210 */ /* 0x000fe20007ffe80c */
[----:B0-----:R-:W0:Y:S02]  /*0ee0*/  MUFU.RCP R11, R11 ;  /* 0x0000000b000b7308 */ /* 0x001e240000001000 */
[----:B0-----:R-:W-:-:S06]  /*0ef0*/  VIADD R8, R11, 0xffffffe ;  /* 0x0ffffffe0b087836 */ /* 0x001fcc0000000000 */
[----:B------:R0:W2:Y:S02]  /*0f00*/  F2I.FTZ.U32.TRUNC.NTZ R9, R8 ;  /* 0x0000000800097305 */ /* 0x0000a4000021f000 */
[----:B0-----:R-:W-:Y:S01]  /*0f10*/  HFMA2 R8, -RZ, RZ, 0, 0 ;  /* 0x00000000ff087431 */ /* 0x001fe200000001ff */
[----:B--2---:R-:W-:-:S05]  /*0f20*/  IADD3 R13, PT, PT, RZ, -R9, RZ ;  /* 0x80000009ff0d7210 */ /* 0x004fca0007ffe0ff */
[----:B------:R-:W-:-:S04]  /*0f30*/  IMAD R13, R13, UR21, RZ ;  /* 0x000000150d0d7c24 */ /* 0x000fc8000f8e02ff */
[----:B------:R-:W-:Y:S01]  /*0f40*/  IMAD.HI.U32 R13, R9, R13, R8 ;  /* 0x0000000d090d7227 */ /* 0x000fe200078e0008 */
[----:B------:R-:W-:-:S03]  /*0f50*/  MOV R8, UR12 ;  /* 0x0000000c00087c02 */ /* 0x000fc60008000f00 */
[----:B------:R-:W-:Y:S02]  /*0f60*/  IMAD.U32 R9, RZ, RZ, UR13 ;  /* 0x0000000dff097e24 */ /* 0x000fe4000f8e00ff */
[----:B------:R-:W-:-:S04]  /*0f70*/  IMAD.HI.U32 R13, R13, R10, RZ ;  /* 0x0000000a0d0d7227 */ /* 0x000fc800078e00ff */
[----:B------:R-:W-:-:S04]  /*0f80*/  IMAD.MOV R7, RZ, RZ, -R13 ;  /* 0x000000ffff077224 */ /* 0x000fc800078e0a0d */
[----:B------:R-:W-:-:S05]  /*0f90*/  IMAD R7, R7, UR21, R10 ;  /* 0x0000001507077c24 */ /* 0x000fca000f8e020a */
[----:B------:R-:W-:-:S13]  /*0fa0*/  ISETP.GE.U32.AND P0, PT, R7, UR21, PT ;  /* 0x0000001507007c0c */ /* 0x000fda000bf06070 */
[----:B------:R-:W-:Y:S01]  /*0fb0*/  @P0 IADD3 R7, PT, PT, R7, -UR21, RZ ;  /* 0x8000001507070c10 */ /* 0x000fe2000fffe0ff */
[----:B------:R-:W-:-:S03]  /*0fc0*/  @P0 VIADD R13, R13, 0x1 ;  /* 0x000000010d0d0836 */ /* 0x000fc60000000000 */
[----:B------:R-:W-:-:S13]  /*0fd0*/  ISETP.GE.U32.AND P1, PT, R7, UR21, PT ;  /* 0x0000001507007c0c */ /* 0x000fda000bf26070 */
[----:B------:R-:W-:Y:S02]  /*0fe0*/  @P1 IADD3 R13, PT, PT, R13, 0x1, RZ ;  /* 0x000000010d0d1810 */ /* 0x000fe40007ffe0ff */
[----:B------:R-:W-:-:S05]  /*0ff0*/  @!P2 LOP3.LUT R13, RZ, UR21, RZ, 0x33, !PT ;  /* 0x00000015ff0dac12 */ /* 0x000fca000f8e33ff */
[----:B------:R-:W-:Y:S02]  /*1000*/  IMAD.IADD R12, R12, 0x1, R13 ;  /* 0x000000010c0c7824 */ /* 0x000fe400078e020d */
[----:B------:R-:W-:-:S03]  /*1010*/  IMAD.MOV.U32 R13, RZ, RZ, R5 ;  /* 0x000000ffff0d7224 */ /* 0x000fc600078e0005 */
[----:B------:R-:W-:-:S04]  /*1020*/  LOP3.LUT R7, R12, 0x3, RZ, 0xc0, !PT ;  /* 0x000000030c077812 */ /* 0x000fc800078ec0ff */
[----:B------:R-:W-:Y:S02]  /*1030*/  ISETP.NE.AND P0, PT, R7, 0x3, PT ;  /* 0x000000030700780c */ /* 0x000fe40003f05270 */
[----:B------:R-:W-:-:S11]  /*1040*/  MOV R7, RZ ;  /* 0x000000ff00077202 */ /* 0x000fd60000000f00 */
[----:B------:R-:W-:Y:S05]  /*1050*/  @!P0 BRA `(.L_x_65) ;  /* 0x0000000000a88947 */ /* 0x000fea0003800000 */
[----:B------:R-:W-:Y:S01]  /*1060*/  IADD3 R7, PT, PT, R12, 0x1, RZ ;  /* 0x000000010c077810 */ /* 0x000fe20007ffe0ff */
[----:B------:R-:W-:Y:S01]  /*1070*/  IMAD.MOV.U32 R10, RZ, RZ, 0x2 ;  /* 0x00000002ff0a7424 */ /* 0x000fe200078e00ff */
[----:B------:R-:W-:Y:S02]  /*1080*/  IADD3 R20, PT, PT, R5, -UR20, RZ ;  /* 0x8000001405147c10 */ /* 0x000fe4000fffe0ff */
[----:B------:R-:W-:Y:S01]  /*1090*/  LOP3.LUT R16, R7, 0x3, RZ, 0xc0, !PT ;  /* 0x0000000307107812 */ /* 0x000fe200078ec0ff */
[----:B------:R-:W-:Y:S01]  /*10a0*/  IMAD.MOV.U32 R7, RZ, RZ, RZ ;  /* 0x000000ffff077224 */ /* 0x000fe200078e00ff */
[----:B------:R-:W-:Y:S01]  /*10b0*/  MOV R13, R5 ;  /* 0x00000005000d7202 */ /* 0x000fe20000000f00 */
[----:B------:R-:W-:-:S04]  /*10c0*/  IMAD.WIDE.U32 R10, R5, R10, UR6 ;  /* 0x00000006050a7e25 */ /* 0x000fc8000f8e000a */
[----:B------:R-:W-:-:S07]  /*10d0*/  IMAD.MOV R16, RZ, RZ, -R16 ;  /* 0x000000ffff107224 */ /* 0x000fce00078e0a10 */
.L_x_68:
[----:B------:R-:W-:Y:S01]  /*10e0*/  ISETP.NE.AND P1, PT, R20, RZ, PT ;  /* 0x000000ff1400720c */ /* 0x000fe20003f25270 */
[----:B------:R-:W-:Y:S01]  /*10f0*/  BSSY.RECONVERGENT B2, `(.L_x_66) ;  /* 0x000001c000027945 */ /* 0x000fe20003800200 */
[----:B------:R-:W-:Y:S01]  /*1100*/  IADD3 R16, PT, PT, R16, 0x1, RZ ;  /* 0x0000000110107810 */ /* 0x000fe20007ffe0ff */
[----:B------:R-:W-:Y:S01]  /*1110*/  IMAD.U32 R17, RZ, RZ, UR21 ;  /* 0x00000015ff117e24 */ /* 0x000fe2000f8e00ff */
[----:B------:R-:W-:Y:S02]  /*1120*/  IADD3 R18, P2, PT, R10, UR28, RZ ;  /* 0x0000001c0a127c10 */ /* 0x000fe4000ff5e0ff */
[----:B------:R-:W-:Y:S02]  /*1130*/  ISETP.NE.AND P0, PT, R16, RZ, PT ;  /* 0x000000ff1000720c */ /* 0x000fe40003f05270 */
[----:B--2---:R-:W-:-:S05]  /*1140*/  IADD3.X R19, PT, PT, R11, UR29, RZ, P2, !PT ;  /* 0x0000001d0b137c10 */ /* 0x004fca00097fe4ff */
[----:B0-----:R-:W-:Y:S06]  /*1150*/  @!P1 BRA `(.L_x_67) ;  /* 0x0000000000549947 */ /* 0x001fec0003800000 */
[----:B------:R-:W2:Y:S02]  /*1160*/  LDG.E.U16 R18, desc[UR18][R18.64] ;  /* 0x0000001212127981 */ /* 0x000ea4000c1e1500 */
[----:B--2---:R-:W-:-:S05]  /*1170*/  SHF.L.U32 R15, R18, 0x10, RZ ;  /* 0x00000010120f7819 */ /* 0x004fca00000006ff */
[----:B------:R-:W-:-:S04]  /*1180*/  FADD.FTZ R21, R6, R15 ;  /* 0x0000000f06157221 */ /* 0x000fc80000010000 */
[----:B------:R-:W0:Y:S02]  /*1190*/  F2F.BF16.F32 R14, R21 ;  /* 0x00000015000e7304 */ /* 0x000e240000202000 */
[----:B0-----:R-:W-:-:S05]  /*11a0*/  IMAD.U32 R14, R14, 0x10000, RZ ;  /* 0x000100000e0e7824 */ /* 0x001fca00078e00ff */
[----:B------:R-:W-:-:S13]  /*11b0*/  FSETP.GT.FTZ.AND P1, PT, R14, RZ, PT ;  /* 0x000000ff0e00720b */ /* 0x000fda0003f34000 */
[----:B------:R-:W0:Y:S02]  /*11c0*/  @!P1 LDC.64 R14, c[0x0][0x380] ;  /* 0x0000e000ff0e9b82 */ /* 0x000e240000000a00 */
[----:B0-----:R-:W-:-:S04]  /*11d0*/  @!P1 IADD3 R14, P2, PT, R10, R14, RZ ;  /* 0x0000000e0a0e9210 */ /* 0x001fc80007f5e0ff */
[----:B------:R-:W-:-:S05]  /*11e0*/  @!P1 IADD3.X R15, PT, PT, R11, R15, RZ, P2, !PT ;  /* 0x0000000f0b0f9210 */ /* 0x000fca00017fe4ff */
[----:B------:R0:W-:Y:S01]  /*11f0*/  @!P1 STG.E.U16 desc[UR18][R14.64], RZ ;  /* 0x000000ff0e009986 */ /* 0x0001e2000c101512 */
[----:B------:R-:W-:Y:S05]  /*1200*/  @!P1 BRA `(.L_x_67) ;  /* 0x0000000000289947 */ /* 0x000fea0003800000 */
[----:B0-----:R-:W2:Y:S02]  /*1210*/  LDG.E.U16 R14, desc[UR18][R8.64] ;  /* 0x00000012080e7981 */ /* 0x001ea4000c1e1500 */
[----:B--2---:R-:W-:Y:S01]  /*1220*/  IMAD.U32 R15, R14, 0x10000, RZ ;  /* 0x000100000e0f7824 */ /* 0x004fe200078e00ff */
[----:B------:R-:W-:-:S03]  /*1230*/  IADD3 R14, P1, PT, R10, UR30, RZ ;  /* 0x0000001e0a0e7c10 */ /* 0x000fc6000ff3e0ff */
[----:B-1----:R-:W-:Y:S01]  /*1240*/  FMUL.FTZ R18, R4, R15 ;  /* 0x0000000f04127220 */ /* 0x002fe20000410000 */
[----:B------:R-:W-:-:S03]  /*1250*/  IADD3.X R15, PT, PT, R11, UR31, RZ, P1, !PT ;  /* 0x0000001f0b0f7c10 */ /* 0x000fc60008ffe4ff */
[----:B------:R-:W0:Y:S02]  /*1260*/  F2F.BF16.F32 R19, R18 ;  /* 0x0000001200137304 */ /* 0x000e240000202000 */
[----:B0-----:R-:W-:Y:S01]  /*1270*/  SHF.L.U32 R22, R19, 0x10, RZ ;  /* 0x0000001013167819 */ /* 0x001fe200000006ff */
[----:B------:R2:W-:Y:S04]  /*1280*/  STG.E.U16 desc[UR18][R14.64], R19 ;  /* 0x000000130e007986 */ /* 0x0005e8000c101512 */
[----:B------:R-:W-:-:S05]  /*1290*/  FADD.FTZ R7, R7, -R22 ;  /* 0x8000001607077221 */ /* 0x000fca0000010000 */
[----:B------:R2:W-:Y:S02]  /*12a0*/  STS [R0], R7 ;  /* 0x0000000700007388 */ /* 0x0005e40000000800 */
.L_x_67:
[----:B------:R-:W-:Y:S05]  /*12b0*/  BSYNC.RECONVERGENT B2 ;  /* 0x0000000000027941 */ /* 0x000fea0003800200 */
.L_x_66:
[----:B------:R-:W-:Y:S01]  /*12c0*/  VIADD R13, R13, UR21 ;  /* 0x000000150d0d7c36 */ /* 0x000fe20008000000 */
[----:B------:R-:W-:Y:S01]  /*12d0*/  IADD3 R20, PT, PT, R20, UR21, RZ ;  /* 0x0000001514147c10 */ /* 0x000fe2000fffe0ff */
[----:B------:R-:W-:Y:S01]  /*12e0*/  IMAD.WIDE.U32 R10, R17, 0x2, R10 ;  /* 0x00000002110a7825 */ /* 0x000fe200078e000a */
[----:B------:R-:W-:Y:S06]  /*12f0*/  @P0 BRA `(.L_x_68) ;  /* 0xfffffffc00780947 */ /* 0x000fec000383ffff */
.L_x_65:
[----:B------:R-:W-:Y:S05]  /*1300*/  BSYNC.RECONVERGENT B1 ;  /* 0x0000000000017941 */ /* 0x000fea0003800200 */
.L_x_64:
[----:B------:R-:W-:-:S13]  /*1310*/  ISETP.GE.U32.AND P0, PT, R12, 0x3, PT ;  /* 0x000000030c00780c */ /* 0x000fda0003f06070 */
[----:B------:R-:W-:Y:S05]  /*1320*/  @!P0 BRA `(.L_x_47) ;  /* 0x00000004009c8947 */ /* 0x000fea0003800000 */
.L_x_78:
[----:B------:R-:W-:Y:S01]  /*1330*/  ISETP.NE.AND P0, PT, R13, UR20, PT ;  /* 0x000000140d007c0c */ /* 0x000fe2000bf05270 */
[----:B------:R-:W-:-:S12]  /*1340*/  BSSY.RECONVERGENT B1, `(.L_x_69) ;  /* 0x0000017000017945 */ /* 0x000fd80003800200 */
[----:B0-234-:R-:W-:Y:S05]  /*1350*/  @!P0 BRA `(.L_x_70) ;  /* 0x0000000000548947 */ /* 0x01dfea0003800000 */
[----:B------:R-:W-:-:S04]  /*1360*/  IMAD.MOV.U32 R10, RZ, RZ, 0x2 ;  /* 0x00000002ff0a7424 */ /* 0x000fc800078e00ff */
[----:B------:R-:W-:-:S06]  /*1370*/  IMAD.WIDE.U32 R10, R13, R10, UR10 ;  /* 0x0000000a0d0a7e25 */ /* 0x000fcc000f8e000a */
[----:B------:R-:W0:Y:S02]  /*1380*/  LDG.E.U16 R10, desc[UR18][R10.64] ;  /* 0x000000120a0a7981 */ /* 0x000e24000c1e1500 */
[----:B0-2---:R-:W-:-:S05]  /*1390*/  SHF.L.U32 R15, R10, 0x10, RZ ;  /* 0x000000100a0f7819 */ /* 0x005fca00000006ff */
[----:B------:R-:W-:-:S04]  /*13a0*/  FADD.FTZ R15, R6, R15 ;  /* 0x0000000f060f7221 */ /* 0x000fc80000010000 */
[----:B------:R-:W0:Y:S02]  /*13b0*/  F2F.BF16.F32 R12, R15 ;  /* 0x0000000f000c7304 */ /* 0x000e240000202000 */
[----:B0-----:R-:W-:-:S05]  /*13c0*/  IMAD.U32 R12, R12, 0x10000, RZ ;  /* 0x000100000c0c7824 */ /* 0x001fca00078e00ff */
[----:B------:R-:W-:-:S13]  /*13d0*/  FSETP.GT.FTZ.AND P0, PT, R12, RZ, PT ;  /* 0x000000ff0c00720b */ /* 0x000fda0003f14000 */
[----:B------:R-:W-:Y:S05]  /*13e0*/  @!P0 BRA `(.L_x_71) ;  /* 0x0000000000288947 */ /* 0x000fea0003800000 */
[----:B------:R-:W2:Y:S02]  /*13f0*/  LDG.E.U16 R10, desc[UR18][R8.64] ;  /* 0x00000012080a7981 */ /* 0x000ea4000c1e1500 */
[----:B--2---:R-:W-:-:S05]  /*1400*/  SHF.L.U32 R11, R10, 0x10, RZ ;  /* 0x000000100a0b7819 */ /* 0x004fca00000006ff */
[----:B-1----:R-:W-:Y:S01]  /*1410*/  FMUL.FTZ R12, R4, R11 ;  /* 0x0000000b040c7220 */ /* 0x002fe20000410000 */
[----:B------:R-:W-:-:S03]  /*1420*/  IMAD.WIDE.U32 R10, R13, 0x2, R2 ;  /* 0x000000020d0a7825 */ /* 0x000fc600078e0002 */
[----:B------:R-:W0:Y:S02]  /*1430*/  F2F.BF16.F32 R15, R12 ;  /* 0x0000000c000f7304 */ /* 0x000e240000202000 */
[----:B0-----:R-:W-:Y:S01]  /*1440*/  IMAD.U32 R14, R15, 0x10000, RZ ;  /* 0x000100000f0e7824 */ /* 0x001fe200078e00ff */
[----:B------:R3:W-:Y:S03]  /*1450*/  STG.E.U16 desc[UR18][R10.64], R15 ;  /* 0x0000000f0a007986 */ /* 0x0007e6000c101512 */
[----:B------:R-:W-:-:S05]  /*1460*/  FADD.FTZ R7, R7, -R14 ;  /* 0x8000000e07077221 */ /* 0x000fca0000010000 */
[----:B------:R3:W-:Y:S01]  /*1470*/  STS [R0], R7 ;  /* 0x0000000700007388 */ /* 0x0007e20000000800 */
[----:B------:R-:W-:Y:S05]  /*1480*/  BRA `(.L_x_70) ;  /* 0x0000000000087947 */ /* 0x000fea0003800000 */
.L_x_71:
[----:B------:R-:W-:-:S05]  /*1490*/  IMAD.WIDE.U32 R10, R13, 0x2, R2 ;  /* 0x000000020d0a7825 */ /* 0x000fca00078e0002 */
[----:B------:R4:W-:Y:S02]  /*14a0*/  STG.E.U16 desc[UR18][R10.64], RZ ;  /* 0x000000ff0a007986 */ /* 0x0009e4000c101512 */
.L_x_70:
[----:B------:R-:W-:Y:S05]  /*14b0*/  BSYNC.RECONVERGENT B1 ;  /* 0x0000000000017941 */ /* 0x000fea0003800200 */
.L_x_69:
[----:B--2---:R-:W-:Y:S01]  /*14c0*/  IADD3 R19, PT, PT, R13, UR21, RZ ;  /* 0x000000150d137c10 */ /* 0x004fe2000fffe0ff */
[----:B------:R-:W-:Y:S03]  /*14d0*/  BSSY.RECONVERGENT B1, `(.L_x_72) ;  /* 0x000001b000017945 */ /* 0x000fe60003800200 */
[C---:B------:R-:W-:Y:S01]  /*14e0*/  ISETP.NE.AND P1, PT, R19.reuse, UR20, PT ;  /* 0x0000001413007c0c */ /* 0x040fe2000bf25270 */
[----:B---34-:R-:W-:-:S05]  /*14f0*/  VIADD R11, R19, UR21 ;  /* 0x00000015130b7c36 */ /* 0x018fca0008000000 */
[C---:B------:R-:W-:Y:S02]  /*1500*/  IADD3 R13, PT, PT, R11.reuse, UR21, RZ ;  /* 0x000000150b0d7c10 */ /* 0x040fe4000fffe0ff */
[----:B------:R-:W-:Y:S02]  /*1510*/  ISETP.NE.AND P2, PT, R11, UR20, PT ;  /* 0x000000140b007c0c */ /* 0x000fe4000bf45270 */
[----:B------:R-:W-:-:S03]  /*1520*/  ISETP.NE.AND P0, PT, R13, UR20, PT ;  /* 0x000000140d007c0c */ /* 0x000fc6000bf05270 */
[----:B------:R-:W-:Y:S10]  /*1530*/  @!P1 BRA `(.L_x_73) ;  /* 0x0000000000509947 */ /* 0x000ff40003800000 */
[----:B0-----:R-:W-:-:S04]  /*1540*/  IMAD.MOV.U32 R14, RZ, RZ, 0x2 ;  /* 0x00000002ff0e7424 */ /* 0x001fc800078e00ff */
[----:B------:R-:W-:-:S06]  /*1550*/  IMAD.WIDE.U32 R14, R19, R14, UR10 ;  /* 0x0000000a130e7e25 */ /* 0x000fcc000f8e000e */
[----:B------:R-:W2:Y:S02]  /*1560*/  LDG.E.U16 R14, desc[UR18][R14.64] ;  /* 0x000000120e0e7981 */ /* 0x000ea4000c1e1500 */
[----:B--2---:R-:W-:-:S05]  /*1570*/  SHF.L.U32 R17, R14, 0x10, RZ ;  /* 0x000000100e117819 */ /* 0x004fca00000006ff */
[----:B------:R-:W-:-:S06]  /*1580*/  FADD.FTZ R10, R6, R17 ;  /* 0x00000011060a7221 */ /* 0x000fcc0000010000 */
[----:B------:R-:W0:Y:S02]  /*1590*/  F2F.BF16.F32 R10, R10 ;  /* 0x0000000a000a7304 */ /* 0x000e240000202000 */
[----:B0-----:R-:W-:-:S05]  /*15a0*/  IMAD.U32 R12, R10, 0x10000, RZ ;  /* 0x000100000a0c7824 */ /* 0x001fca00078e00ff */
[----:B------:R-:W-:-:S13]  /*15b0*/  FSETP.GT.FTZ.AND P1, PT, R12, RZ, PT ;  /* 0x000000ff0c00720b */ /* 0x000fda0003f34000 */
[----:B------:R-:W-:-:S05]  /*15c0*/  @!P1 IMAD.WIDE.U32 R16, R19, 0x2, R2 ;  /* 0x0000000213109825 */ /* 0x000fca00078e0002 */
[----:B------:R2:W-:Y:S01]  /*15d0*/  @!P1 STG.E.U16 desc[UR18][R16.64], RZ ;  /* 0x000000ff10009986 */ /* 0x0005e2000c101512 */
[----:B------:R-:W-:Y:S05]  /*15e0*/  @!P1 BRA `(.L_x_73) ;  /* 0x0000000000249947 */ /* 0x000fea0003800000 */
[----:B------:R-:W3:Y:S02]  /*15f0*/  LDG.E.U16 R10, desc[UR18][R8.64] ;  /* 0x00000012080a7981 */ /* 0x000ee4000c1e1500 */
[----:B---3--:R-:W-:-:S05]  /*1600*/  SHF.L.U32 R15, R10, 0x10, RZ ;  /* 0x000000100a0f7819 */ /* 0x008fca00000006ff */
[----:B-1----:R-:W-:Y:S01]  /*1610*/  FMUL.FTZ R10, R4, R15 ;  /* 0x0000000f040a7220 */ /* 0x002fe20000410000 */
[----:B------:R-:W-:-:S03]  /*1620*/  IMAD.WIDE.U32 R14, R19, 0x2, R2 ;  /* 0x00000002130e7825 */ /* 0x000fc600078e0002 */
[----:B--2---:R-:W0:Y:S02]  /*1630*/  F2F.BF16.F32 R17, R10 ;  /* 0x0000000a00117304 */ /* 0x004e240000202000 */
[----:B0-----:R-:W-:Y:S01]  /*1640*/  IMAD.U32 R12, R17, 0x10000, RZ ;  /* 0x00010000110c7824 */ /* 0x001fe200078e00ff */
[----:B------:R3:W-:Y:S03]  /*1650*/  STG.E.U16 desc[UR18][R14.64], R17 ;  /* 0x000000110e007986 */ /* 0x0007e6000c101512 */
[----:B------:R-:W-:-:S05]  /*1660*/  FADD.FTZ R7, R7, -R12 ;  /* 0x8000000c07077221 */ /* 0x000fca0000010000 */
[----:B------:R3:W-:Y:S02]  /*1670*/  STS [R0], R7 ;  /* 0x0000000700007388 */ /* 0x0007e40000000800 */
.L_x_73:
[----:B------:R-:W-:Y:S05]  /*1680*/  BSYNC.RECONVERGENT B1 ;  /* 0x0000000000017941 */ /* 0x000fea0003800200 */
.L_x_72:
[----:B------:R-:W-:Y:S04]  /*1690*/  BSSY.RECONVERGENT B1, `(.L_x_74) ;  /* 0x0000016000017945 */ /* 0x000fe80003800200 */
[----:B------:R-:W-:Y:S05]  /*16a0*/  @!P2 BRA `(.L_x_75) ;  /* 0x000000000050a947 */ /* 0x000fea0003800000 */
[----:B0--3--:R-:W-:-:S05]  /*16b0*/  HFMA2 R14, -RZ, RZ, 0, 1.1920928955078125e-07 ;  /* 0x00000002ff0e7431 */ /* 0x009fca00000001ff */
[----:B------:R-:W-:-:S06]  /*16c0*/  IMAD.WIDE.U32 R14, R11, R14, UR10 ;  /* 0x0000000a0b0e7e25 */ /* 0x000fcc000f8e000e */
        /* <DEDUP_REMOVED lines=11> */
[----:B------:R-:W-:-:S04]  /*1780*/  IMAD.WIDE.U32 R10, R11, 0x2, R2 ;  /* 0x000000020b0a7825 */ /* 0x000fc800078e0002 */
[----:B-1----:R-:W-:-:S06]  /*1790*/  FMUL.FTZ R15, R4, R15 ;  /* 0x0000000f040f7220 */ /* 0x002fcc0000410000 */
[----:B------:R-:W0:Y:S02]  /*17a0*/  F2F.BF16.F32 R15, R15 ;  /* 0x0000000f000f7304 */ /* 0x000e240000202000 */
[----:B0-----:R-:W-:Y:S01]  /*17b0*/  SHF.L.U32 R12, R15, 0x10, RZ ;  /* 0x000000100f0c7819 */ /* 0x001fe200000006ff */
[----:B------:R0:W-:Y:S04]  /*17c0*/  STG.E.U16 desc[UR18][R10.64], R15 ;  /* 0x0000000f0a007986 */ /* 0x0001e8000c101512 */
[----:B------:R-:W-:-:S05]  /*17d0*/  FADD.FTZ R7, R7, -R12 ;  /* 0x8000000c07077221 */ /* 0x000fca0000010000 */
[----:B------:R0:W-:Y:S02]  /*17e0*/  STS [R0], R7 ;  /* 0x0000000700007388 */ /* 0x0001e40000000800 */
.L_x_75:
[----:B------:R-:W-:Y:S05]  /*17f0*/  BSYNC.RECONVERGENT B1 ;  /* 0x0000000000017941 */ /* 0x000fea0003800200 */
.L_x_74:
[----:B------:R-:W-:Y:S04]  /*1800*/  BSSY.RECONVERGENT B1, `(.L_x_76) ;  /* 0x0000016000017945 */ /* 0x000fe80003800200 */
[----:B------:R-:W-:Y:S05]  /*1810*/  @!P0 BRA `(.L_x_77) ;  /* 0x0000000000508947 */ /* 0x000fea0003800000 */
[----:B0-----:R-:W-:-:S04]  /*1820*/  IMAD.MOV.U32 R10, RZ, RZ, 0x2 ;  /* 0x00000002ff0a7424 */ /* 0x001fc800078e00ff */
[----:B------:R-:W-:-:S06]  /*1830*/  IMAD.WIDE.U32 R10, R13, R10, UR10 ;  /* 0x0000000a0d0a7e25 */ /* 0x000fcc000f8e000a */
[----:B------:R-:W3:Y:S02]  /*1840*/  LDG.E.U16 R10, desc[UR18][R10.64] ;  /* 0x000000120a0a7981 */ /* 0x000ee4000c1e1500 */
[----:B---3--:R-:W-:-:S05]  /*1850*/  SHF.L.U32 R15, R10, 0x10, RZ ;  /* 0x000000100a0f7819 */ /* 0x008fca00000006ff */
        /* <DEDUP_REMOVED lines=11> */
[----:B0-----:R-:W0:Y:S02]  /*1910*/  F2F.BF16.F32 R15, R12 ;  /* 0x0000000c000f7304 */ /* 0x001e240000202000 */
[----:B0-----:R-:W-:Y:S01]  /*1920*/  IMAD.U32 R14, R15, 0x10000, RZ ;  /* 0x000100000f0e7824 */ /* 0x001fe200078e00ff */
[----:B------:R0:W-:Y:S03]  /*1930*/  STG.E.U16 desc[UR18][R10.64], R15 ;  /* 0x0000000f0a007986 */ /* 0x0001e6000c101512 */
[----:B------:R-:W-:-:S05]  /*1940*/  FADD.FTZ R7, R7, -R14 ;  /* 0x8000000e07077221 */ /* 0x000fca0000010000 */
[----:B------:R0:W-:Y:S02]  /*1950*/  STS [R0], R7 ;  /* 0x0000000700007388 */ /* 0x0001e40000000800 */
.L_x_77:
[----:B------:R-:W-:Y:S05]  /*1960*/  BSYNC.RECONVERGENT B1 ;  /* 0x0000000000017941 */ /* 0x000fea0003800200 */
.L_x_76:
[----:B------:R-:W-:-:S04]  /*1970*/  IADD3 R13, PT, PT, R13, UR21, RZ ;  /* 0x000000150d0d7c10 */ /* 0x000fc8000fffe0ff */
[----:B------:R-:W-:-:S13]  /*1980*/  ISETP.GE.AND P0, PT, R13, UR27, PT ;  /* 0x0000001b0d007c0c */ /* 0x000fda000bf06270 */
[----:B------:R-:W-:Y:S05]  /*1990*/  @!P0 BRA `(.L_x_78) ;  /* 0xfffffff800648947 */ /* 0x000fea000383ffff */
.L_x_47:
[----:B------:R-:W-:Y:S05]  /*19a0*/  BSYNC.RECONVERGENT B0 ;  /* 0x0000000000007941 */ /* 0x000fea0003800200 */
.L_x_46:
[----:B------:R-:W-:Y:S01]  /*19b0*/  BAR.SYNC.DEFER_BLOCKING 0x0 ;  /* 0x0000000000007b1d */ /* 0x000fe20000010000 */
[----:B------:R-:W-:-:S05]  /*19c0*/  ISETP.NE.AND P0, PT, R5, RZ, PT ;  /* 0x000000ff0500720c */ /* 0x000fca0003f05270 */
[----:B------:R-:W-:Y:S08]  /*19d0*/  BSSY.RECONVERGENT B0, `(.L_x_79) ;  /* 0x0000058000007945 */ /* 0x000ff00003800200 */
[----:B------:R-:W-:Y:S05]  /*19e0*/  @P0 BRA `(.L_x_80) ;  /* 0x0000000400580947 */ /* 0x000fea0003800000 */
[----:B------:R-:W5:Y:S01]  /*19f0*/  S2UR UR10, SR_CgaCtaId ;  /* 0x00000000000a79c3 */ /* 0x000f620000008800 */
[----:B------:R-:W-:Y:S01]  /*1a00*/  UISETP.GE.U32.AND UP0, UPT, UR21, 0x10, UPT ;  /* 0x000000101500788c */ /* 0x000fe2000bf06070 */
[----:B------:R-:W-:Y:S01]  /*1a10*/  IMAD.MOV.U32 R23, RZ, RZ, RZ ;  /* 0x000000ffff177224 */ /* 0x000fe200078e00ff */
[----:B------:R-:W-:Y:S01]  /*1a20*/  ULOP3.LUT UR11, UR21, 0xf, URZ, 0xc0, !UPT ;  /* 0x0000000f150b7892 */ /* 0x000fe2000f8ec0ff */
[----:B------:R-:W-:Y:S01]  /*1a30*/  UMOV UR5, 0x400 ;  /* 0x0000040000057882 */ /* 0x000fe20000000000 */
[----:B------:R-:W-:Y:S02]  /*1a40*/  UMOV UR4, URZ ;  /* 0x000000ff00047c82 */ /* 0x000fe40008000000 */
[----:B------:R-:W-:Y:S02]  /*1a50*/  UISETP.NE.AND UP1, UPT, UR11, URZ, UPT ;  /* 0x000000ff0b00728c */ /* 0x000fe4000bf25270 */
[----:B-----5:R-:W-:Y:S01]  /*1a60*/  ULEA UR10, UR10, UR5, 0x18 ;  /* 0x000000050a0a7291 */ /* 0x020fe2000f8ec0ff */
[----:B------:R-:W-:Y:S11]  /*1a70*/  BRA.U !UP0, `(.L_x_81) ;  /* 0x0000000108747547 */ /* 0x000ff6000b800000 */
[----:B------:R-:W-:Y:S01]  /*1a80*/  HFMA2 R23, -RZ, RZ, 0, 0 ;  /* 0x00000000ff177431 */ /* 0x000fe200000001ff */
[----:B------:R-:W-:Y:S02]  /*1a90*/  ULOP3.LUT UR5, UR21, 0xfffffff0, URZ, 0xc0, !UPT ;  /* 0xfffffff015057892 */ /* 0x000fe4000f8ec0ff */
[----:B------:R-:W-:Y:S02]  /*1aa0*/  ULOP3.LUT UR4, UR21, 0x7f0, URZ, 0xc0, !UPT ;  /* 0x000007f015047892 */ /* 0x000fe4000f8ec0ff */
[----:B------:R-:W-:Y:S02]  /*1ab0*/  UIADD3 UR12, UPT, UPT, UR10, 0x20, URZ ;  /* 0x000000200a0c7890 */ /* 0x000fe4000fffe0ff */
[----:B------:R-:W-:-:S12]  /*1ac0*/  UIADD3 UR5, UPT, UPT, -UR5, URZ, URZ ;  /* 0x000000ff05057290 */ /* 0x000fd8000fffe1ff */
.L_x_82:
[----:B0-----:R-:W0:Y:S01]  /*1ad0*/  LDS.128 R8, [UR12+-0x20] ;  /* 0xffffe00cff087984 */ /* 0x001e220008000c00 */
[----:B------:R-:W-:-:S03]  /*1ae0*/  UIADD3 UR5, UPT, UPT, UR5, 0x10, URZ ;  /* 0x0000001005057890 */ /* 0x000fc6000fffe0ff */
[----:B--234-:R-:W2:Y:S01]  /*1af0*/  LDS.128 R12, [UR12+-0x10] ;  /* 0xfffff00cff0c7984 */ /* 0x01cea20008000c00 */
[----:B------:R-:W-:-:S03]  /*1b00*/  UISETP.NE.AND UP0, UPT, UR5, URZ, UPT ;  /* 0x000000ff0500728c */ /* 0x000fc6000bf05270 */
[----:B------:R-:W3:Y:S01]  /*1b10*/  LDS.128 R16, [UR12] ;  /* 0x0000000cff107984 */ /* 0x000ee20008000c00 */
[----:B0-----:R-:W-:-:S03]  /*1b20*/  FADD.FTZ R8, R8, R23 ;  /* 0x0000001708087221 */ /* 0x001fc60000010000 */
[----:B------:R-:W0:Y:S01]  /*1b30*/  LDS.128 R20, [UR12+0x10] ;  /* 0x0000100cff147984 */ /* 0x000e220008000c00 */
[----:B------:R-:W-:Y:S01]  /*1b40*/  UIADD3 UR12, UPT, UPT, UR12, 0x40, URZ ;  /* 0x000000400c0c7890 */ /* 0x000fe2000fffe0ff */
[----:B------:R-:W-:-:S04]  /*1b50*/  FADD.FTZ R9, R8, R9 ;  /* 0x0000000908097221 */ /* 0x000fc80000010000 */
[----:B------:R-:W-:-:S04]  /*1b60*/  FADD.FTZ R10, R9, R10 ;  /* 0x0000000a090a7221 */ /* 0x000fc80000010000 */
[----:B------:R-:W-:-:S04]  /*1b70*/  FADD.FTZ R11, R10, R11 ;  /* 0x0000000b0a0b7221 */ /* 0x000fc80000010000 */
[----:B--2---:R-:W-:-:S04]  /*1b80*/  FADD.FTZ R12, R11, R12 ;  /* 0x0000000c0b0c7221 */ /* 0x004fc80000010000 */
[----:B------:R-:W-:-:S04]  /*1b90*/  FADD.FTZ R13, R12, R13 ;  /* 0x0000000d0c0d7221 */ /* 0x000fc80000010000 */
[----:B------:R-:W-:-:S04]  /*1ba0*/  FADD.FTZ R14, R13, R14 ;  /* 0x0000000e0d0e7221 */ /* 0x000fc80000010000 */
[----:B------:R-:W-:-:S04]  /*1bb0*/  FADD.FTZ R15, R14, R15 ;  /* 0x0000000f0e0f7221 */ /* 0x000fc80000010000 */
[----:B---3--:R-:W-:-:S04]  /*1bc0*/  FADD.FTZ R16, R15, R16 ;  /* 0x000000100f107221 */ /* 0x008fc80000010000 */
[----:B------:R-:W-:-:S04]  /*1bd0*/  FADD.FTZ R17, R16, R17 ;  /* 0x0000001110117221 */ /* 0x000fc80000010000 */
[----:B------:R-:W-:-:S04]  /*1be0*/  FADD.FTZ R18, R17, R18 ;  /* 0x0000001211127221 */ /* 0x000fc80000010000 */
[----:B------:R-:W-:-:S04]  /*1bf0*/  FADD.FTZ R19, R18, R19 ;  /* 0x0000001312137221 */ /* 0x000fc80000010000 */
[----:B0-----:R-:W-:-:S04]  /*1c00*/  FADD.FTZ R20, R19, R20 ;  /* 0x0000001413147221 */ /* 0x001fc80000010000 */
[----:B------:R-:W-:-:S04]  /*1c10*/  FADD.FTZ R21, R20, R21 ;  /* 0x0000001514157221 */ /* 0x000fc80000010000 */
[----:B------:R-:W-:-:S04]  /*1c20*/  FADD.FTZ R22, R21, R22 ;  /* 0x0000001615167221 */ /* 0x000fc80000010000 */
[----:B------:R-:W-:Y:S01]  /*1c30*/  FADD.FTZ R23, R22, R23 ;  /* 0x0000001716177221 */ /* 0x000fe20000010000 */
[----:B------:R-:W-:Y:S06]  /*1c40*/  BRA.U UP0, `(.L_x_82) ;  /* 0xfffffffd00a07547 */ /* 0x000fec000b83ffff */
.L_x_81:
[----:B------:R-:W-:Y:S05]  /*1c50*/  BRA.U !UP1, `(.L_x_83) ;  /* 0x0000000109947547 */ /* 0x000fea000b800000 */
[----:B------:R-:W-:Y:S02]  /*1c60*/  UISETP.GE.U32.AND UP0, UPT, UR11, 0x8, UPT ;  /* 0x000000080b00788c */ /* 0x000fe4000bf06070 */
[----:B------:R-:W-:-:S04]  /*1c70*/  ULOP3.LUT UR12, UR21, 0x7, URZ, 0xc0, !UPT ;  /* 0x00000007150c7892 */ /* 0x000fc8000f8ec0ff */
[----:B------:R-:W-:-:S03]  /*1c80*/  UISETP.NE.AND UP1, UPT, UR12, URZ, UPT ;  /* 0x000000ff0c00728c */ /* 0x000fc6000bf25270 */
[----:B------:R-:W-:Y:S08]  /*1c90*/  BRA.U !UP0, `(.L_x_84) ;  /* 0x0000000108307547 */ /* 0x000ff0000b800000 */
[----:B------:R-:W-:Y:S02]  /*1ca0*/  ULEA UR5, UR4, UR10, 0x2 ;  /* 0x0000000a04057291 */ /* 0x000fe4000f8e10ff */
[----:B------:R-:W-:-:S07]  /*1cb0*/  UIADD3 UR4, UPT, UPT, UR4, 0x8, URZ ;  /* 0x0000000804047890 */ /* 0x000fce000fffe0ff */
[----:B0-234-:R-:W0:Y:S04]  /*1cc0*/  LDS.128 R12, [UR5] ;  /* 0x00000005ff0c7984 */ /* 0x01de280008000c00 */
[----:B------:R-:W2:Y:S01]  /*1cd0*/  LDS.128 R8, [UR5+0x10] ;  /* 0x00001005ff087984 */ /* 0x000ea20008000c00 */
[----:B0-----:R-:W-:-:S04]  /*1ce0*/  FADD.FTZ R12, R23, R12 ;  /* 0x0000000c170c7221 */ /* 0x001fc80000010000 */
[----:B------:R-:W-:-:S04]  /*1cf0*/  FADD.FTZ R13, R12, R13 ;  /* 0x0000000d0c0d7221 */ /* 0x000fc80000010000 */
[----:B------:R-:W-:-:S04]  /*1d00*/  FADD.FTZ R14, R13, R14 ;  /* 0x0000000e0d0e7221 */ /* 0x000fc80000010000 */
[----:B------:R-:W-:-:S04]  /*1d10*/  FADD.FTZ R15, R14, R15 ;  /* 0x0000000f0e0f7221 */ /* 0x000fc80000010000 */
[----:B--2---:R-:W-:-:S04]  /*1d20*/  FADD.FTZ R8, R15, R8 ;  /* 0x000000080f087221 */ /* 0x004fc80000010000 */
[----:B------:R-:W-:-:S04]  /*1d30*/  FADD.FTZ R9, R8, R9 ;  /* 0x0000000908097221 */ /* 0x000fc80000010000 */
[----:B------:R-:W-:-:S04]  /*1d40*/  FADD.FTZ R10, R9, R10 ;  /* 0x0000000a090a7221 */ /* 0x000fc80000010000 */
[----:B------:R-:W-:-:S07]  /*1d50*/  FADD.FTZ R23, R10, R11 ;  /* 0x0000000b0a177221 */ /* 0x000fce0000010000 */
.L_x_84:
[----:B------:R-:W-:Y:S05]  /*1d60*/  BRA.U !UP1, `(.L_x_83) ;  /* 0x0000000109507547 */ /* 0x000fea000b800000 */
[----:B------:R-:W-:Y:S02]  /*1d70*/  UISETP.GE.U32.AND UP0, UPT, UR12, 0x4, UPT ;  /* 0x000000040c00788c */ /* 0x000fe4000bf06070 */
[----:B------:R-:W-:-:S04]  /*1d80*/  ULOP3.LUT UR5, UR21, 0x3, URZ, 0xc0, !UPT ;  /* 0x0000000315057892 */ /* 0x000fc8000f8ec0ff */
[----:B------:R-:W-:-:S03]  /*1d90*/  UISETP.NE.AND UP1, UPT, UR5, URZ, UPT ;  /* 0x000000ff0500728c */ /* 0x000fc6000bf25270 */
[----:B------:R-:W-:Y:S08]  /*1da0*/  BRA.U !UP0, `(.L_x_85) ;  /* 0x00000001081c7547 */ /* 0x000ff0000b800000 */
[----:B------:R-:W-:Y:S02]  /*1db0*/  ULEA UR11, UR4, UR10, 0x2 ;  /* 0x0000000a040b7291 */ /* 0x000fe4000f8e10ff */
[----:B------:R-:W-:-:S07]  /*1dc0*/  UIADD3 UR4, UPT, UPT, UR4, 0x4, URZ ;  /* 0x0000000404047890 */ /* 0x000fce000fffe0ff */
[----:B0-----:R-:W0:Y:S02]  /*1dd0*/  LDS.128 R8, [UR11] ;  /* 0x0000000bff087984 */ /* 0x001e240008000c00 */
[----:B0-----:R-:W-:-:S04]  /*1de0*/  FADD.FTZ R8, R23, R8 ;  /* 0x0000000817087221 */ /* 0x001fc80000010000 */
[----:B------:R-:W-:-:S04]  /*1df0*/  FADD.FTZ R9, R8, R9 ;  /* 0x0000000908097221 */ /* 0x000fc80000010000 */
[----:B------:R-:W-:-:S04]  /*1e00*/  FADD.FTZ R10, R9, R10 ;  /* 0x0000000a090a7221 */ /* 0x000fc80000010000 */
[----:B------:R-:W-:-:S07]  /*1e10*/  FADD.FTZ R23, R10, R11 ;  /* 0x0000000b0a177221 */ /* 0x000fce0000010000 */
.L_x_85:
[----:B------:R-:W-:Y:S05]  /*1e20*/  BRA.U !UP1, `(.L_x_83) ;  /* 0x0000000109207547 */ /* 0x000fea000b800000 */
[----:B------:R-:W-:Y:S02]  /*1e30*/  ULEA UR4, UR4, UR10, 0x2 ;  /* 0x0000000a04047291 */ /* 0x000fe4000f8e10ff */
[----:B------:R-:W-:-:S12]  /*1e40*/  UIADD3 UR5, UPT, UPT, -UR5, URZ, URZ ;  /* 0x000000ff05057290 */ /* 0x000fd8000fffe1ff */
.L_x_86:
[----:B0-234-:R-:W0:Y:S01]  /*1e50*/  LDS R0, [UR4] ;  /* 0x00000004ff007984 */ /* 0x01de220008000800 */
[----:B------:R-:W-:Y:S02]  /*1e60*/  UIADD3 UR5, UPT, UPT, UR5, 0x1, URZ ;  /* 0x0000000105057890 */ /* 0x000fe4000fffe0ff */
[----:B------:R-:W-:Y:S02]  /*1e70*/  UIADD3 UR4, UPT, UPT, UR4, 0x4, URZ ;  /* 0x0000000404047890 */ /* 0x000fe4000fffe0ff */
[----:B------:R-:W-:Y:S01]  /*1e80*/  UISETP.NE.AND UP0, UPT, UR5, URZ, UPT ;  /* 0x000000ff0500728c */ /* 0x000fe2000bf05270 */
[----:B0-----:R-:W-:-:S08]  /*1e90*/  FADD.FTZ R23, R0, R23 ;  /* 0x0000001700177221 */ /* 0x001fd00000010000 */
[----:B------:R-:W-:Y:S05]  /*1ea0*/  BRA.U UP0, `(.L_x_86) ;  /* 0xfffffffd00e87547 */ /* 0x000fea000b83ffff */
.L_x_83:
[----:B------:R-:W5:Y:S01]  /*1eb0*/  LDCU UR5, c[0x0][0x380] ;  /* 0x00007000ff0577ac */ /* 0x000f620008000800 */
[----:B------:R-:W-:Y:S01]  /*1ec0*/  F2FP.BF16.F32.PACK_AB R23, RZ, R23 ;  /* 0x00000017ff17723e */ /* 0x000fe200000010ff */
[----:B------:R-:W-:Y:S02]  /*1ed0*/  USHF.R.S64 UR4, URZ, 0x1f, UR20 ;  /* 0x0000001fff047899 */ /* 0x000fe40008001014 */
[----:B-----5:R-:W-:Y:S02]  /*1ee0*/  UIADD3 UR10, UPT, UPT, UR6, UR5, URZ ;  /* 0x00000005060a7290 */ /* 0x020fe4000fffe0ff */
[----:B------:R-:W-:Y:S02]  /*1ef0*/  USHF.R.S32.HI UR5, URZ, 0x1f, UR20 ;  /* 0x0000001fff057899 */ /* 0x000fe40008011414 */
[----:B------:R-:W-:-:S04]  /*1f00*/  UIADD3 UR4, UP0, UPT, UR4, UR10, URZ ;  /* 0x0000000a04047290 */ /* 0x000fc8000ff1e0ff */
[----:B------:R-:W-:Y:S02]  /*1f10*/  UIADD3.X UR5, UPT, UPT, UR5, UR17, URZ, UP0, !UPT ;  /* 0x0000001105057290 */ /* 0x000fe400087fe4ff */
[----:B------:R-:W-:-:S04]  /*1f20*/  IMAD.U32 R6, RZ, RZ, UR4 ;  /* 0x00000004ff067e24 */ /* 0x000fc8000f8e00ff */
[----:B0-234-:R-:W-:-:S05]  /*1f30*/  MOV R7, UR5 ;  /* 0x0000000500077c02 */ /* 0x01dfca0008000f00 */
[----:B------:R0:W-:Y:S02]  /*1f40*/  STG.E.U16 desc[UR18][R6.64], R23 ;  /* 0x0000001706007986 */ /* 0x0001e4000c101512 */
.L_x_80:
[----:B------:R-:W-:Y:S05]  /*1f50*/  BSYNC.RECONVERGENT B0 ;  /* 0x0000000000007941 */ /* 0x000fea0003800200 */
.L_x_79:
[----:B------:R-:W5:Y:S01]  /*1f60*/  LDCU UR4, c[0x0][0x3ac] ;  /* 0x00007580ff0477ac */ /* 0x000f620008000800 */
[----:B------:R-:W-:Y:S01]  /*1f70*/  BAR.SYNC.DEFER_BLOCKING 0x0 ;  /* 0x0000000000007b1d */ /* 0x000fe20000010000 */
[----:B-----5:R-:W-:-:S13]  /*1f80*/  ISETP.GE.AND P0, PT, R5, UR4, PT ;  /* 0x0000000405007c0c */ /* 0x020fda000bf06270 */
[----:B------:R-:W-:Y:S05]  /*1f90*/  @P0 EXIT ;  /* 0x000000000000094d */ /* 0x000fea0003800000 */
[----:B------:R-:W5:Y:S01]  /*1fa0*/  I2F.U32.RP R8, UR21 ;  /* 0x0000001500087d06 */ /* 0x000f620008209000 */
[----:B-1----:R-:W-:Y:S01]  /*1fb0*/  IADD3 R4, PT, PT, R5, UR21, RZ ;  /* 0x0000001505047c10 */ /* 0x002fe2000fffe0ff */
[----:B------:R-:W-:Y:S01]  /*1fc0*/  BSSY.RECONVERGENT B0, `(.L_x_87) ;  /* 0x0000034000007945 */ /* 0x000fe20003800200 */
[----:B------:R-:W-:Y:S02]  /*1fd0*/  ISETP.NE.U32.AND P2, PT, RZ, UR21, PT ;  /* 0x00000015ff007c0c */ /* 0x000fe4000bf45070 */
[C---:B------:R-:W-:Y:S02]  /*1fe0*/  ISETP.GE.AND P0, PT, R4.reuse, UR4, PT ;  /* 0x0000000404007c0c */ /* 0x040fe4000bf06270 */
[----:B0-234-:R-:W-:Y:S02]  /*1ff0*/  VIMNMX R0, PT, PT, R4, UR4, !PT ;  /* 0x0000000404007c48 */ /* 0x01dfe4000ffe0100 */
[----:B------:R-:W-:-:S04]  /*2000*/  SEL R9, RZ, 0x1, P0 ;  /* 0x00000001ff097807 */ /* 0x000fc80000000000 */
[----:B------:R-:W-:Y:S01]  /*2010*/  IADD3 R0, PT, PT, R0, -R4, -R9 ;  /* 0x8000000400007210 */ /* 0x000fe20007ffe809 */
[----:B-----5:R-:W0:Y:S02]  /*2020*/  MUFU.RCP R8, R8 ;  /* 0x0000000800087308 */ /* 0x020e240000001000 */
[----:B0-----:R-:W-:-:S06]  /*2030*/  IADD3 R6, PT, PT, R8, 0xffffffe, RZ ;  /* 0x0ffffffe08067810 */ /* 0x001fcc0007ffe0ff */
[----:B------:R0:W1:Y:S02]  /*2040*/  F2I.FTZ.U32.TRUNC.NTZ R7, R6 ;  /* 0x0000000600077305 */ /* 0x000064000021f000 */
[----:B0-----:R-:W-:Y:S01]  /*2050*/  MOV R6, RZ ;  /* 0x000000ff00067202 */ /* 0x001fe20000000f00 */
[----:B-1----:R-:W-:-:S04]  /*2060*/  IMAD.MOV R11, RZ, RZ, -R7 ;  /* 0x000000ffff0b7224 */ /* 0x002fc800078e0a07 */
[----:B------:R-:W-:-:S04]  /*2070*/  IMAD R11, R11, UR21, RZ ;  /* 0x000000150b0b7c24 */ /* 0x000fc8000f8e02ff */
[----:B------:R-:W-:-:S06]  /*2080*/  IMAD.HI.U32 R11, R7, R11, R6 ;  /* 0x0000000b070b7227 */ /* 0x000fcc00078e0006 */
[----:B------:R-:W-:-:S04]  /*2090*/  IMAD.HI.U32 R4, R11, R0, RZ ;  /* 0x000000000b047227 */ /* 0x000fc800078e00ff */
[----:B------:R-:W-:-:S04]  /*20a0*/  IMAD.MOV R7, RZ, RZ, -R4 ;  /* 0x000000ffff077224 */ /* 0x000fc800078e0a04 */
[----:B------:R-:W-:-:S05]  /*20b0*/  IMAD R0, R7, UR21, R0 ;  /* 0x0000001507007c24 */ /* 0x000fca000f8e0200 */
[----:B------:R-:W-:-:S13]  /*20c0*/  ISETP.GE.U32.AND P0, PT, R0, UR21, PT ;  /* 0x0000001500007c0c */ /* 0x000fda000bf06070 */
[----:B------:R-:W-:Y:S02]  /*20d0*/  @P0 IADD3 R0, PT, PT, R0, -UR21, RZ ;  /* 0x8000001500000c10 */ /* 0x000fe4000fffe0ff */
[----:B------:R-:W-:Y:S02]  /*20e0*/  @P0 IADD3 R4, PT, PT, R4, 0x1, RZ ;  /* 0x0000000104040810 */ /* 0x000fe40007ffe0ff */
[----:B------:R-:W-:-:S13]  /*20f0*/  ISETP.GE.U32.AND P1, PT, R0, UR21, PT ;  /* 0x0000001500007c0c */ /* 0x000fda000bf26070 */
[----:B------:R-:W-:Y:S01]  /*2100*/  @P1 VIADD R4, R4, 0x1 ;  /* 0x0000000104041836 */ /* 0x000fe20000000000 */
[----:B------:R-:W-:-:S04]  /*2110*/  @!P2 LOP3.LUT R4, RZ, UR21, RZ, 0x33, !PT ;  /* 0x00000015ff04ac12 */ /* 0x000fc8000f8e33ff */
[----:B------:R-:W-:-:S04]  /*2120*/  IADD3 R0, PT, PT, R9, R4, RZ ;  /* 0x0000000409007210 */ /* 0x000fc80007ffe0ff */
[C---:B------:R-:W-:Y:S02]  /*2130*/  LOP3.LUT R4, R0.reuse, 0x3, RZ, 0xc0, !PT ;  /* 0x0000000300047812 */ /* 0x040fe400078ec0ff */
[----:B------:R-:W-:Y:S02]  /*2140*/  ISETP.GE.U32.AND P1, PT, R0, 0x3, PT ;  /* 0x000000030000780c */ /* 0x000fe40003f26070 */
[----:B------:R-:W-:-:S13]  /*2150*/  ISETP.NE.AND P0, PT, R4, 0x3, PT ;  /* 0x000000030400780c */ /* 0x000fda0003f05270 */
[----:B------:R-:W-:Y:S05]  /*2160*/  @!P0 BRA `(.L_x_88) ;  /* 0x0000000000648947 */ /* 0x000fea0003800000 */
[----:B------:R-:W0:Y:S01]  /*2170*/  LDCU.64 UR10, c[0x0][0x380] ;  /* 0x00007000ff0a77ac */ /* 0x000e220008000a00 */
[----:B------:R-:W-:Y:S02]  /*2180*/  HFMA2 R6, -RZ, RZ, 0, 1.1920928955078125e-07 ;  /* 0x00000002ff067431 */ /* 0x000fe400000001ff */
[----:B------:R-:W-:-:S03]  /*2190*/  VIADD R0, R0, 0x1 ;  /* 0x0000000100007836 */ /* 0x000fc60000000000 */
[----:B------:R-:W-:Y:S02]  /*21a0*/  IMAD.WIDE.U32 R6, R5, R6, UR6 ;  /* 0x0000000605067e25 */ /* 0x000fe4000f8e0006 */
[----:B------:R-:W-:-:S05]  /*21b0*/  LOP3.LUT R0, R0, 0x3, RZ, 0xc0, !PT ;  /* 0x0000000300007812 */ /* 0x000fca00078ec0ff */
[C---:B------:R-:W-:Y:S01]  /*21c0*/  IMAD R5, R0.reuse, UR21, R5 ;  /* 0x0000001500057c24 */ /* 0x040fe2000f8e0205 */
[----:B------:R-:W-:Y:S02]  /*21d0*/  IADD3 R0, PT, PT, -R0, RZ, RZ ;  /* 0x000000ff00007210 */ /* 0x000fe40007ffe1ff */
[----:B0-----:R-:W-:-:S04]  /*21e0*/  IADD3 R6, P0, PT, R6, UR10, RZ ;  /* 0x0000000a06067c10 */ /* 0x001fc8000ff1e0ff */
[----:B------:R-:W-:-:S09]  /*21f0*/  IADD3.X R7, PT, PT, R7, UR11, RZ, P0, !PT ;  /* 0x0000000b07077c10 */ /* 0x000fd200087fe4ff */
.L_x_89:
[----:B------:R-:W-:Y:S01]  /*2200*/  MOV R10, UR8 ;  /* 0x00000008000a7c02 */ /* 0x000fe20008000f00 */
[----:B------:R-:W-:Y:S01]  /*2210*/  IMAD.U32 R11, RZ, RZ, UR9 ;  /* 0x00000009ff0b7e24 */ /* 0x000fe2000f8e00ff */
[----:B0-----:R-:W-:Y:S02]  /*2220*/  MOV R8, R6 ;  /* 0x0000000600087202 */ /* 0x001fe40000000f00 */
[----:B------:R-:W-:Y:S02]  /*2230*/  MOV R9, R7 ;  /* 0x0000000700097202 */ /* 0x000fe40000000f00 */
[----:B------:R-:W2:Y:S04]  /*2240*/  LDG.E.U16 R10, desc[UR18][R10.64] ;  /* 0x000000120a0a7981 */ /* 0x000ea8000c1e1500 */
[----:B------:R-:W3:Y:S01]  /*2250*/  LDG.E.U16 R4, desc[UR18][R8.64] ;  /* 0x0000001208047981 */ /* 0x000ee2000c1e1500 */
[----:B------:R-:W-:-:S05]  /*2260*/  VIADD R0, R0, 0x1 ;  /* 0x0000000100007836 */ /* 0x000fca0000000000 */
[----:B------:R-:W-:Y:S01]  /*2270*/  ISETP.NE.AND P0, PT, R0, RZ, PT ;  /* 0x000000ff0000720c */ /* 0x000fe20003f05270 */
[----:B--2---:R-:W-:Y:S01]  /*2280*/  IMAD.U32 R7, R10, 0x10000, RZ ;  /* 0x000100000a077824 */ /* 0x004fe200078e00ff */
[----:B---3--:R-:W-:-:S05]  /*2290*/  SHF.L.U32 R4, R4, 0x10, RZ ;  /* 0x0000001004047819 */ /* 0x008fca00000006ff */
[----:B------:R-:W-:Y:S01]  /*22a0*/  FMUL.FTZ R4, R4, R7 ;  /* 0x0000000704047220 */ /* 0x000fe20000410000 */
[----:B------:R-:W-:-:S04]  /*22b0*/  MOV R7, UR21 ;  /* 0x0000001500077c02 */ /* 0x000fc80008000f00 */
[----:B------:R-:W-:Y:S01]  /*22c0*/  F2FP.BF16.F32.PACK_AB R4, RZ, R4 ;  /* 0x00000004ff04723e */ /* 0x000fe200000010ff */
[----:B------:R-:W-:-:S04]  /*22d0*/  IMAD.WIDE.U32 R6, R7, 0x2, R8 ;  /* 0x0000000207067825 */ /* 0x000fc800078e0008 */
[----:B------:R0:W-:Y:S01]  /*22e0*/  STG.E.U16 desc[UR18][R8.64], R4 ;  /* 0x0000000408007986 */ /* 0x0001e2000c101512 */
[----:B------:R-:W-:Y:S05]  /*22f0*/  @P0 BRA `(.L_x_89) ;  /* 0xfffffffc00c00947 */ /* 0x000fea000383ffff */
.L_x_88:
[----:B------:R-:W-:Y:S05]  /*2300*/  BSYNC.RECONVERGENT B0 ;  /* 0x0000000000007941 */ /* 0x000fea0003800200 */
.L_x_87:
[----:B------:R-:W-:Y:S05]  /*2310*/  @!P1 EXIT ;  /* 0x000000000000994d */ /* 0x000fea0003800000 */
.L_x_90:
[----:B------:R-:W-:Y:S01]  /*2320*/  MOV R6, UR8 ;  /* 0x0000000800067c02 */ /* 0x000fe20008000f00 */
[----:B0-----:R-:W-:Y:S01]  /*2330*/  IMAD.WIDE.U32 R8, R5, 0x2, R2 ;  /* 0x0000000205087825 */ /* 0x001fe200078e0002 */
[----:B------:R-:W-:-:S04]  /*2340*/  MOV R7, UR9 ;  /* 0x0000000900077c02 */ /* 0x000fc80008000f00 */
[----:B------:R-:W2:Y:S04]  /*2350*/  LDG.E.U16 R0, desc[UR18][R8.64] ;  /* 0x0000001208007981 */ /* 0x000ea8000c1e1500 */
[----:B------:R-:W3:Y:S01]  /*2360*/  LDG.E.U16 R6, desc[UR18][R6.64] ;  /* 0x0000001206067981 */ /* 0x000ee2000c1e1500 */
[----:B------:R-:W-:Y:S01]  /*2370*/  IADD3 R13, PT, PT, R5, UR21, RZ ;  /* 0x00000015050d7c10 */ /* 0x000fe2000fffe0ff */
[----:B------:R-:W-:-:S04]  /*2380*/  IMAD.U32 R10, RZ, RZ, UR8 ;  /* 0x00000008ff0a7e24 */ /* 0x000fc8000f8e00ff */
[----:B------:R-:W-:Y:S01]  /*2390*/  IMAD.WIDE.U32 R4, R13, 0x2, R2 ;  /* 0x000000020d047825 */ /* 0x000fe200078e0002 */
[----:B--2---:R-:W-:-:S03]  /*23a0*/  SHF.L.U32 R0, R0, 0x10, RZ ;  /* 0x0000001000007819 */ /* 0x004fc600000006ff */
[----:B---3--:R-:W-:-:S04]  /*23b0*/  IMAD.U32 R11, R6, 0x10000, RZ ;  /* 0x00010000060b7824 */ /* 0x008fc800078e00ff */
[----:B------:R-:W-:-:S05]  /*23c0*/  FMUL.FTZ R0, R0, R11 ;  /* 0x0000000b00007220 */ /* 0x000fca0000410000 */
[----:B------:R-:W-:Y:S02]  /*23d0*/  F2FP.BF16.F32.PACK_AB R0, RZ, R0 ;  /* 0x00000000ff00723e */ /* 0x000fe400000010ff */
[----:B------:R-:W-:Y:S02]  /*23e0*/  MOV R11, UR9 ;  /* 0x00000009000b7c02 */ /* 0x000fe40008000f00 */
[----:B------:R-:W-:-:S05]  /*23f0*/  PRMT R14, R0, 0x7610, R14 ;  /* 0x00007610000e7816 */ /* 0x000fca000000000e */
[----:B------:R-:W-:Y:S04]  /*2400*/  STG.E.U16 desc[UR18][R8.64], R14 ;  /* 0x0000000e08007986 */ /* 0x000fe8000c101512 */
[----:B------:R-:W2:Y:S04]  /*2410*/  LDG.E.U16 R10, desc[UR18][R10.64] ;  /* 0x000000120a0a7981 */ /* 0x000ea8000c1e1500 */
[----:B------:R-:W3:Y:S01]  /*2420*/  LDG.E.U16 R0, desc[UR18][R4.64] ;  /* 0x0000001204007981 */ /* 0x000ee2000c1e1500 */
[----:B------:R-:W-:Y:S01]  /*2430*/  IADD3 R15, PT, PT, R13, UR21, RZ ;  /* 0x000000150d0f7c10 */ /* 0x000fe2000fffe0ff */
[----:B------:R-:W-:Y:S01]  /*2440*/  IMAD.U32 R13, RZ, RZ, UR9 ;  /* 0x00000009ff0d7e24 */ /* 0x000fe2000f8e00ff */
[----:B------:R-:W-:-:S02]  /*2450*/  MOV R12, UR8 ;  /* 0x00000008000c7c02 */ /* 0x000fc40008000f00 */
[----:B--2---:R-:W-:Y:S01]  /*2460*/  SHF.L.U32 R7, R10, 0x10, RZ ;  /* 0x000000100a077819 */ /* 0x004fe200000006ff */
[----:B---3--:R-:W-:-:S04]  /*2470*/  IMAD.U32 R0, R0, 0x10000, RZ ;  /* 0x0001000000007824 */ /* 0x008fc800078e00ff */
[----:B------:R-:W-:-:S05]  /*2480*/  FMUL.FTZ R0, R0, R7 ;  /* 0x0000000700007220 */ /* 0x000fca0000410000 */
[----:B------:R-:W-:Y:S01]  /*2490*/  F2FP.BF16.F32.PACK_AB R0, RZ, R0 ;  /* 0x00000000ff00723e */ /* 0x000fe200000010ff */
[----:B------:R-:W-:-:S03]  /*24a0*/  IMAD.WIDE.U32 R6, R15, 0x2, R2 ;  /* 0x000000020f067825 */ /* 0x000fc600078e0002 */
[----:B------:R-:W-:-:S05]  /*24b0*/  PRMT R11, R0, 0x7610, R11 ;  /* 0x00007610000b7816 */ /* 0x000fca000000000b */
[----:B------:R0:W-:Y:S04]  /*24c0*/  STG.E.U16 desc[UR18][R4.64], R11 ;  /* 0x0000000b04007986 */ /* 0x0001e8000c101512 */
[----:B------:R-:W2:Y:S04]  /*24d0*/  LDG.E.U16 R12, desc[UR18][R12.64] ;  /* 0x000000120c0c7981 */ /* 0x000ea8000c1e1500 */
[----:B------:R-:W3:Y:S01]  /*24e0*/  LDG.E.U16 R0, desc[UR18][R6.64] ;  /* 0x0000001206007981 */ /* 0x000ee2000c1e1500 */
[----:B------:R-:W-:Y:S01]  /*24f0*/  VIADD R15, R15, UR21 ;  /* 0x000000150f0f7c36 */ /* 0x000fe20008000000 */
[----:B------:R-:W-:-:S02]  /*2500*/  MOV R10, UR8 ;  /* 0x00000008000a7c02 */ /* 0x000fc40008000f00 */
[----:B0-----:R-:W-:Y:S02]  /*2510*/  MOV R11, UR9 ;  /* 0x00000009000b7c02 */ /* 0x001fe40008000f00 */
[----:B--2---:R-:W-:Y:S02]  /*2520*/  SHF.L.U32 R9, R12, 0x10, RZ ;  /* 0x000000100c097819 */ /* 0x004fe400000006ff */
[----:B---3--:R-:W-:-:S05]  /*2530*/  SHF.L.U32 R0, R0, 0x10, RZ ;  /* 0x0000001000007819 */ /* 0x008fca00000006ff */
[----:B------:R-:W-:-:S05]  /*2540*/  FMUL.FTZ R0, R0, R9 ;  /* 0x0000000900007220 */ /* 0x000fca0000410000 */
[----:B------:R-:W-:Y:S01]  /*2550*/  F2FP.BF16.F32.PACK_AB R0, RZ, R0 ;  /* 0x00000000ff00723e */ /* 0x000fe200000010ff */
[----:B------:R-:W-:-:S03]  /*2560*/  IMAD.WIDE.U32 R8, R15, 0x2, R2 ;  /* 0x000000020f087825 */ /* 0x000fc600078e0002 */
[----:B------:R-:W-:-:S05]  /*2570*/  PRMT R13, R0, 0x7610, R13 ;  /* 0x00007610000d7816 */ /* 0x000fca000000000d */
[----:B------:R1:W-:Y:S04]  /*2580*/  STG.E.U16 desc[UR18][R6.64], R13 ;  /* 0x0000000d06007986 */ /* 0x0003e8000c101512 */
[----:B------:R-:W2:Y:S04]  /*2590*/  LDG.E.U16 R0, desc[UR18][R8.64] ;  /* 0x0000001208007981 */ /* 0x000ea8000c1e1500 */
[----:B------:R-:W3:Y:S01]  /*25a0*/  LDG.E.U16 R10, desc[UR18][R10.64] ;  /* 0x000000120a0a7981 */ /* 0x000ee2000c1e1500 */
[----:B--2---:R-:W-:Y:S01]  /*25b0*/  SHF.L.U32 R0, R0, 0x10, RZ ;  /* 0x0000001000007819 */ /* 0x004fe200000006ff */
[----:B---3--:R-:W-:-:S04]  /*25c0*/  IMAD.U32 R5, R10, 0x10000, RZ ;  /* 0x000100000a057824 */ /* 0x008fc800078e00ff */
[----:B------:R-:W-:-:S05]  /*25d0*/  FMUL.FTZ R0, R0, R5 ;  /* 0x0000000500007220 */ /* 0x000fca0000410000 */
[----:B------:R-:W-:Y:S02]  /*25e0*/  F2FP.BF16.F32.PACK_AB R0, RZ, R0 ;  /* 0x00000000ff00723e */ /* 0x000fe400000010ff */
[----:B------:R-:W-:-:S03]  /*25f0*/  IADD3 R5, PT, PT, R15, UR21, RZ ;  /* 0x000000150f057c10 */ /* 0x000fc6000fffe0ff */
[----:B------:R1:W-:Y:S01]  /*2600*/  STG.E.U16 desc[UR18][R8.64], R0 ;  /* 0x0000000008007986 */ /* 0x0003e2000c101512 */
[----:B------:R-:W-:-:S13]  /*2610*/  ISETP.GE.AND P0, PT, R5, UR4, PT ;  /* 0x0000000405007c0c */ /* 0x000fda000bf06270 */
[----:B-1----:R-:W-:Y:S05]  /*2620*/  @!P0 BRA `(.L_x_90) ;  /* 0xfffffffc003c8947 */ /* 0x002fea000383ffff */
[----:B------:R-:W-:Y:S05]  /*2630*/  EXIT ;  /* 0x000000000000794d */ /* 0x000fea0003800000 */
.L_x_91:
        /* <DEDUP_REMOVED lines=12> */
.L_x_629:


//--------------------- .text._ZN2at6native51_GLOBAL__N__eebb21b7_18_MultiMarginLoss_cu_b86932df31MultiMarginLoss_backward_kernelILi2EN3c104HalfEEEvPT0_PKS5_S8_PKlS8_iibS5_b --------------------------
	.section	.text._ZN2at6native51_GLOBAL__N__eebb21b7_18_MultiMarginLoss_cu_b86932df31MultiMarginLoss_backward_kernelILi2EN3c104HalfEEEvPT0_PKS5_S8_PKlS8_iibS5_b,"ax",@progbits
	.align	128
.text._ZN2at6native51_GLOBAL__N__eebb21b7_18_MultiMarginLoss_cu_b86932df31MultiMarginLoss_backward_kernelILi2EN3c104HalfEEEvPT0_PKS5_S8_PKlS8_iibS5_b:
        .type           _ZN2at6native51_GLOBAL__N__eebb21b7_18_MultiMarginLoss_cu_b86932df31MultiMarginLoss_backward_kernelILi2EN3c104HalfEEEvPT0_PKS5_S8_PKlS8_iibS5_b,@function
        .size           _ZN2at6native51_GLOBAL__N__eebb21b7_18_MultiMarginLoss_cu_b86932df31MultiMarginLoss_backward_kernelILi2EN3c104HalfEEEvPT0_PKS5_S8_PKlS8_iibS5_b,(.L_x_630 - _ZN2at6native51_GLOBAL__N__eebb21b7_18_MultiMarginLoss_cu_b86932df31MultiMarginLoss_backward_kernelILi2EN3c104HalfEEEvPT0_PKS5_S8_PKlS8_iibS5_b)
        .other          _ZN2at6native51_GLOBAL__N__eebb21b7_18_MultiMarginLoss_cu_b86932df31MultiMarginLoss_backward_kernelILi2EN3c104HalfEEEvPT0_PKS5_S8_PKlS8_iibS5_b,@"STO_CUDA_ENTRY STV_DEFAULT"
_ZN2at6native51_GLOBAL__N__eebb21b7_18_MultiMarginLoss_cu_b86932df31MultiMarginLoss_backward_kernelILi2EN3c104HalfEEEvPT0_PKS5_S8_PKlS8_iibS5_b:
[----:B------:R-:W-:Y:S01]  /*0000*/  LDC R1, c[0x0][0x37c] ;  /* 0x0000df00ff017b82 */ /* 0x000fe20000000800 */
[----:B------:R-:W0:Y:S07]  /*0010*/  S2R R8, SR_CTAID.X ;  /* 0x0000000000087919 */ /* 0x000e2e0000002500 */
[----:B------:R-:W0:Y:S01]  /*0020*/  LDC.64 R6, c[0x0][0x398] ;  /* 0x0000e600ff067b82 */ /* 0x000e220000000a00 */
[----:B------:R-:W1:Y:S01]  /*0030*/  LDCU.64 UR6, c[0x0][0x358] ;  /* 0x00006b00ff0677ac */ /* 0x000e620008000a00 */
[----:B------:R-:W2:Y:S06]  /*0040*/  S2R R3, SR_TID.X ;  /* 0x0000000000037919 */ /* 0x000eac0000002100 */
[----:B------:R-:W3:Y:S08]  /*0050*/  S2UR UR5, SR_CgaCtaId ;  /* 0x00000000000579c3 */ /* 0x000ef00000008800 */
[----:B------:R-:W4:Y:S08]  /*0060*/  LDC.U8 R0, c[0x0][0x3b4] ;  /* 0x0000ed00ff007b82 */ /* 0x000f300000000000 */
[----:B------:R-:W5:Y:S01]  /*0070*/  LDC.64 R4, c[0x0][0x3a8] ;  /* 0x0000ea00ff047b82 */ /* 0x000f620000000a00 */
[----:B------:R-:W-:Y:S01]  /*0080*/  UMOV UR4, 0x400 ;  /* 0x0000040000047882 */ /* 0x000fe20000000000 */
[----:B------:R-:W5:Y:S01]  /*0090*/  LDCU.64 UR8, c[0x0][0x390] ;  /* 0x00007200ff0877ac */ /* 0x000f620008000a00 */
[----:B------:R-:W0:Y:S02]  /*00a0*/  LDCU UR12, c[0x0][0x3ac] ;  /* 0x00007580ff0c77ac */ /* 0x000e240008000800 */
[----:B0-----:R-:W-:-:S03]  /*00b0*/  IMAD.WIDE.U32 R6, R8, 0x8, R6 ;  /* 0x0000000808067825 */ /* 0x001fc600078e0006 */
[----:B------:R-:W0:Y:S01]  /*00c0*/  LDC.64 R24, c[0x0][0x380] ;  /* 0x0000e000ff187b82 */ /* 0x000e220000000a00 */
[----:B------:R-:W0:Y:S01]  /*00d0*/  LDCU UR13, c[0x0][0x3ac] ;  /* 0x00007580ff0d77ac */ /* 0x000e220008000800 */
[----:B-1----:R-:W5:Y:S01]  /*00e0*/  LDG.E R2, desc[UR6][R6.64] ;  /* 0x0000000606027981 */ /* 0x002f62000c1e1900 */
[----:B------:R-:W-:Y:S01]  /*00f0*/  BSSY.RECONVERGENT B0, `(.L_x_92) ;  /* 0x0000182000007945 */ /* 0x000fe20003800200 */
[----:B---3--:R-:W-:-:S04]  /*0100*/  ULEA UR4, UR5, UR4, 0x18 ;  /* 0x0000000405047291 */ /* 0x008fc8000f8ec0ff */
[----:B------:R-:W1:Y:S01]  /*0110*/  LDC.U8 R9, c[0x0][0x3b0] ;  /* 0x0000ec00ff097b82 */ /* 0x000e620000000000 */
[----:B----4-:R-:W-:Y:S01]  /*0120*/  PRMT R0, R0, 0x8880, RZ ;  /* 0x0000888000007816 */ /* 0x010fe200000000ff */
[----:B------:R-:W3:Y:S01]  /*0130*/  LDCU.64 UR10, c[0x0][0x380] ;  /* 0x00007000ff0a77ac */ /* 0x000ee20008000a00 */
[C---:B--2---:R-:W-:Y:S02]  /*0140*/  LEA R19, R3.reuse, UR4, 0x2 ;  /* 0x0000000403137c11 */ /* 0x044fe4000f8e10ff */
[----:B------:R-:W-:Y:S01]  /*0150*/  ISETP.NE.AND P2, PT, R0, RZ, PT ;  /* 0x000000ff0000720c */ /* 0x000fe20003f45270 */
[----:B------:R-:W2:Y:S02]  /*0160*/  LDCU.64 UR16, c[0x0][0x380] ;  /* 0x00007000ff1077ac */ /* 0x000ea40008000a00 */
[----:B------:R-:W4:Y:S01]  /*0170*/  LDC.64 R22, c[0x0][0x388] ;  /* 0x0000e200ff167b82 */ /* 0x000f220000000a00 */
[CC--:B-----5:R-:W-:Y:S01]  /*0180*/  IMAD R26, R8.reuse, R5.reuse, RZ ;  /* 0x00000005081a7224 */ /* 0x0e0fe200078e02ff */
[----:B------:R0:W-:Y:S01]  /*0190*/  STS [R19], RZ ;  /* 0x000000ff13007388 */ /* 0x0001e20000000800 */
[----:B------:R-:W-:Y:S01]  /*01a0*/  SEL R8, R8, RZ, !P2 ;  /* 0x000000ff08087207 */ /* 0x000fe20005000000 */
[----:B------:R-:W0:Y:S01]  /*01b0*/  LDCU.64 UR14, c[0x0][0x390] ;  /* 0x00007200ff0e77ac */ /* 0x000e220008000a00 */
[----:B------:R-:W-:Y:S01]  /*01c0*/  IMAD.WIDE R26, R26, 0x2, RZ ;  /* 0x000000021a1a7825 */ /* 0x000fe200078e02ff */
[----:B------:R-:W-:-:S02]  /*01d0*/  ISETP.GE.AND P2, PT, R3, R5, PT ;  /* 0x000000050300720c */ /* 0x000fc40003f46270 */
[----:B------:R-:W2:Y:S01]  /*01e0*/  LDC R20, c[0x0][0x360] ;  /* 0x0000d800ff147b82 */ /* 0x000ea20000000800 */
[----:B------:R-:W-:Y:S02]  /*01f0*/  ISETP.NE.AND P0, PT, R0, RZ, PT ;  /* 0x000000ff0000720c */ /* 0x000fe40003f05270 */
[----:B------:R-:W-:Y:S02]  /*0200*/  IADD3 R10, P3, PT, R26, UR8, RZ ;  /* 0x000000081a0a7c10 */ /* 0x000fe4000ff7e0ff */
[----:B------:R-:W-:Y:S02]  /*0210*/  SEL R4, R4, 0x1, P0 ;  /* 0x0000000104047807 */ /* 0x000fe40000000000 */
[----:B------:R-:W-:Y:S01]  /*0220*/  IADD3.X R11, PT, PT, R27, UR9, RZ, P3, !PT ;  /* 0x000000091b0b7c10 */ /* 0x000fe20009ffe4ff */
[----:B------:R-:W1:Y:S01]  /*0230*/  LDCU.64 UR8, c[0x0][0x390] ;  /* 0x00007200ff0877ac */ /* 0x000e620008000a00 */
[----:B0-----:R-:W-:Y:S02]  /*0240*/  IADD3 R24, P3, PT, R26, R24, RZ ;  /* 0x000000181a187210 */ /* 0x001fe40007f7e0ff */
[----:B-1----:R-:W-:-:S02]  /*0250*/  PRMT R0, R9, 0x8880, RZ ;  /* 0x0000888009007816 */ /* 0x002fc400000000ff */
[----:B------:R-:W-:Y:S02]  /*0260*/  IADD3.X R25, PT, PT, R27, R25, RZ, P3, !PT ;  /* 0x000000191b197210 */ /* 0x000fe40001ffe4ff */
[----:B------:R-:W-:Y:S02]  /*0270*/  ISETP.NE.AND P1, PT, R0, RZ, PT ;  /* 0x000000ff0000720c */ /* 0x000fe40003f25270 */
[----:B----4-:R-:W-:Y:S02]  /*0280*/  LEA R22, P4, R8, R22, 0x1 ;  /* 0x0000001608167211 */ /* 0x010fe400078808ff */
[----:B------:R-:W-:Y:S02]  /*0290*/  SEL R4, R4, 0x1, P1 ;  /* 0x0000000104047807 */ /* 0x000fe40000800000 */
[----:B------:R-:W-:Y:S02]  /*02a0*/  LEA.HI.X R23, R8, R23, RZ, 0x1, P4 ;  /* 0x0000001708177211 */ /* 0x000fe400020f0cff */
[----:B------:R-:W-:-:S02]  /*02b0*/  SHF.R.S64 R7, RZ, 0x1f, R2 ;  /* 0x0000001fff077819 */ /* 0x000fc40000001002 */
[----:B------:R-:W-:Y:S02]  /*02c0*/  SHF.R.S32.HI R9, RZ, 0x1f, R2 ;  /* 0x0000001fff097819 */ /* 0x000fe40000011402 */
[----:B------:R-:W-:-:S05]  /*02d0*/  IADD3 R6, P3, PT, R7, R10, RZ ;  /* 0x0000000a07067210 */ /* 0x000fca0007f7e0ff */
[----:B------:R-:W-:Y:S01]  /*02e0*/  IMAD.X R7, R9, 0x1, R11, P3 ;  /* 0x0000000109077824 */ /* 0x000fe200018e060b */
[----:B--23--:R-:W-:Y:S07]  /*02f0*/  @P2 BRA `(.L_x_93) ;  /* 0x0000001400842947 */ /* 0x00cfee0003800000 */
[----:B------:R-:W2:Y:S01]  /*0300*/  LDG.E.U16 R6, desc[UR6][R6.64] ;  /* 0x0000000606067981 */ /* 0x000ea2000c1e1500 */
[----:B------:R-:W0:Y:S01]  /*0310*/  LDC.U16 R0, c[0x0][0x3b2] ;  /* 0x0000ec80ff007b82 */ /* 0x000e220000000400 */
[----:B------:R-:W1:Y:S01]  /*0320*/  LDCU.64 UR4, c[0x0][0x3a0] ;  /* 0x00007400ff0477ac */ /* 0x000e620008000a00 */
[----:B------:R-:W-:-:S05]  /*0330*/  IMAD R4, R4, R5, RZ ;  /* 0x0000000504047224 */ /* 0x000fca00078e02ff */
[----:B------:R-:W-:-:S06]  /*0340*/  I2FP.F32.S32 R4, R4 ;  /* 0x0000000400047245 */ /* 0x000fcc0000201400 */
[----:B------:R-:W3:Y:S01]  /*0350*/  MUFU.RCP R4, R4 ;  /* 0x0000000400047308 */ /* 0x000ee20000001000 */
[----:B-1----:R-:W-:-:S04]  /*0360*/  UISETP.NE.U32.AND UP0, UPT, UR4, URZ, UPT ;  /* 0x000000ff0400728c */ /* 0x002fc8000bf05070 */
[----:B------:R-:W-:Y:S01]  /*0370*/  UISETP.NE.AND.EX UP0, UPT, UR5, URZ, UPT, UP0 ;  /* 0x000000ff0500728c */ /* 0x000fe2000bf05300 */
[----:B0-----:R-:W-:Y:S02]  /*0380*/  HADD2.F32 R0, -RZ, R0.H0_H0 ;  /* 0x20000000ff007230 */ /* 0x001fe40000004100 */
[----:B---3--:R-:W-:Y:S01]  /*0390*/  FADD.FTZ R17, R4, R4 ;  /* 0x0000000404117221 */ /* 0x008fe20000010000 */
[----:B--2---:R-:W-:-:S05]  /*03a0*/  HADD2.F32 R9, -RZ, R6.H0_H0 ;  /* 0x20000006ff097230 */ /* 0x004fca0000004100 */
[----:B------:R-:W-:-:S05]  /*03b0*/  FADD.FTZ R0, R0, -R9 ;  /* 0x8000000900007221 */ /* 0x000fca0000010000 */
[----:B------:R-:W-:-:S05]  /*03c0*/  F2FP.F16.F32.PACK_AB R0, RZ, R0 ;  /* 0x00000000ff00723e */ /* 0x000fca00000000ff */
[----:B------:R-:W-:Y:S01]  /*03d0*/  HADD2.F32 R16, -RZ, R0.H0_H0 ;  /* 0x20000000ff107230 */ /* 0x000fe20000004100 */
[----:B------:R-:W-:Y:S06]  /*03e0*/  BRA.U UP0, `(.L_x_94) ;  /* 0x0000000900707547 */ /* 0x000fec000b800000 */
[----:B------:R-:W0:Y:S01]  /*03f0*/  I2F.U32.RP R8, R20 ;  /* 0x0000001400087306 */ /* 0x000e220000209000 */
[----:B------:R-:W-:Y:S01]  /*0400*/  IADD3 R0, PT, PT, R3, R20, RZ ;  /* 0x0000001403007210 */ /* 0x000fe20007ffe0ff */
[----:B------:R-:W-:Y:S01]  /*0410*/  BSSY.RECONVERGENT B1, `(.L_x_95) ;  /* 0x0000042000017945 */ /* 0x000fe20003800200 */
[----:B------:R-:W-:Y:S02]  /*0420*/  ISETP.NE.U32.AND P2, PT, R20, RZ, PT ;  /* 0x000000ff1400720c */ /* 0x000fe40003f45070 */
[CC--:B------:R-:W-:Y:S02]  /*0430*/  ISETP.GE.U32.AND P0, PT, R0.reuse, R5.reuse, PT ;  /* 0x000000050000720c */ /* 0x0c0fe40003f06070 */
[----:B------:R-:W-:Y:S02]  /*0440*/  VIMNMX.U32 R5, PT, PT, R0, R5, !PT ;  /* 0x0000000500057248 */ /* 0x000fe40007fe0000 */
[----:B------:R-:W-:Y:S02]  /*0450*/  SEL R4, RZ, 0x1, P0 ;  /* 0x00000001ff047807 */ /* 0x000fe40000000000 */
[----:B------:R-:W-:-:S02]  /*0460*/  MOV R15, R3 ;  /* 0x00000003000f7202 */ /* 0x000fc40000000f00 */
        /* <DEDUP_REMOVED lines=8> */
[----:B------:R-:W-:-:S05]  /*04f0*/  IMAD.HI.U32 R7, R8, R5, RZ ;  /* 0x0000000508077227 */ /* 0x000fca00078e00ff */
[----:B------:R-:W-:-:S05]  /*0500*/  IADD3 R0, PT, PT, -R7, RZ, RZ ;  /* 0x000000ff07007210 */ /* 0x000fca0007ffe1ff */
[----:B------:R-:W-:-:S05]  /*0510*/  IMAD R5, R20, R0, R5 ;  /* 0x0000000014057224 */ /* 0x000fca00078e0205 */
[----:B------:R-:W-:-:S13]  /*0520*/  ISETP.GE.U32.AND P0, PT, R5, R20, PT ;  /* 0x000000140500720c */ /* 0x000fda0003f06070 */
[----:B------:R-:W-:Y:S01]  /*0530*/  @P0 IMAD.IADD R5, R5, 0x1, -R20 ;  /* 0x0000000105050824 */ /* 0x000fe200078e0a14 */
[----:B------:R-:W-:-:S04]  /*0540*/  @P0 IADD3 R7, PT, PT, R7, 0x1, RZ ;  /* 0x0000000107070810 */ /* 0x000fc80007ffe0ff */
[----:B------:R-:W-:-:S13]  /*0550*/  ISETP.GE.U32.AND P1, PT, R5, R20, PT ;  /* 0x000000140500720c */ /* 0x000fda0003f26070 */
[----:B------:R-:W-:Y:S01]  /*0560*/  @P1 VIADD R7, R7, 0x1 ;  /* 0x0000000107071836 */ /* 0x000fe20000000000 */
[----:B------:R-:W-:-:S04]  /*0570*/  @!P2 LOP3.LUT R7, RZ, R20, RZ, 0x33, !PT ;  /* 0x00000014ff07a212 */ /* 0x000fc800078e33ff */
[----:B------:R-:W-:-:S04]  /*0580*/  IADD3 R0, PT, PT, R4, R7, RZ ;  /* 0x0000000704007210 */ /* 0x000fc80007ffe0ff */
[----:B------:R-:W-:-:S04]  /*0590*/  LOP3.LUT R4, R0, 0x3, RZ, 0xc0, !PT ;  /* 0x0000000300047812 */ /* 0x000fc800078ec0ff */
[----:B------:R-:W-:Y:S01]  /*05a0*/  ISETP.NE.AND P0, PT, R4, 0x3, PT ;  /* 0x000000030400780c */ /* 0x000fe20003f05270 */
[----:B------:R-:W-:-:S12]  /*05b0*/  IMAD.MOV.U32 R4, RZ, RZ, RZ ;  /* 0x000000ffff047224 */ /* 0x000fd800078e00ff */
[----:B------:R-:W-:Y:S05]  /*05c0*/  @!P0 BRA `(.L_x_96) ;  /* 0x0000000000988947 */ /* 0x000fea0003800000 */
[----:B------:R-:W-:Y:S01]  /*05d0*/  VIADD R4, R0, 0x1 ;  /* 0x0000000100047836 */ /* 0x000fe20000000000 */
[-C--:B------:R-:W-:Y:S01]  /*05e0*/  IADD3 R5, PT, PT, -R2, R3.reuse, RZ ;  /* 0x0000000302057210 */ /* 0x080fe20007ffe1ff */
[----:B------:R-:W-:Y:S01]  /*05f0*/  IMAD.WIDE.U32 R6, R3, 0x2, R26 ;  /* 0x0000000203067825 */ /* 0x000fe200078e001a */
[----:B------:R-:W-:Y:S02]  /*0600*/  MOV R15, R3 ;  /* 0x00000003000f7202 */ /* 0x000fe40000000f00 */
[----:B------:R-:W-:Y:S01]  /*0610*/  LOP3.LUT R14, R4, 0x3, RZ, 0xc0, !PT ;  /* 0x00000003040e7812 */ /* 0x000fe200078ec0ff */
[----:B------:R-:W-:-:S04]  /*0620*/  IMAD.MOV.U32 R4, RZ, RZ, RZ ;  /* 0x000000ffff047224 */ /* 0x000fc800078e00ff */
[----:B------:R-:W-:-:S07]  /*0630*/  IMAD.MOV R14, RZ, RZ, -R14 ;  /* 0x000000ffff0e7224 */ /* 0x000fce00078e0a0e */
.L_x_99:
[----:B------:R-:W-:Y:S01]  /*0640*/  ISETP.NE.AND P1, PT, R5, RZ, PT ;  /* 0x000000ff0500720c */ /* 0x000fe20003f25270 */
[----:B------:R-:W-:Y:S01]  /*0650*/  BSSY.RECONVERGENT B2, `(.L_x_97) ;  /* 0x000001a000027945 */ /* 0x000fe20003800200 */
[----:B------:R-:W-:Y:S01]  /*0660*/  IADD3 R14, PT, PT, R14, 0x1, RZ ;  /* 0x000000010e0e7810 */ /* 0x000fe20007ffe0ff */
[----:B------:R-:W-:Y:S01]  /*0670*/  IMAD.IADD R15, R20, 0x1, R15 ;  /* 0x00000001140f7824 */ /* 0x000fe200078e020f */
[----:B-1----:R-:W-:Y:S02]  /*0680*/  IADD3 R12, P2, PT, R6, UR8, RZ ;  /* 0x00000008060c7c10 */ /* 0x002fe4000ff5e0ff */
[----:B------:R-:W-:Y:S02]  /*0690*/  ISETP.NE.AND P0, PT, R14, RZ, PT ;  /* 0x000000ff0e00720c */ /* 0x000fe40003f05270 */
[----:B------:R-:W-:-:S05]  /*06a0*/  IADD3.X R13, PT, PT, R7, UR9, RZ, P2, !PT ;  /* 0x00000009070d7c10 */ /* 0x000fca00097fe4ff */
[----:B0-----:R-:W-:Y:S06]  /*06b0*/  @!P1 BRA `(.L_x_98) ;  /* 0x00000000004c9947 */ /* 0x001fec0003800000 */
[----:B------:R-:W2:Y:S02]  /*06c0*/  LDG.E.U16 R12, desc[UR6][R12.64] ;  /* 0x000000060c0c7981 */ /* 0x000ea4000c1e1500 */
[----:B--2---:R-:W-:-:S05]  /*06d0*/  HADD2.F32 R9, -RZ, R12.H0_H0 ;  /* 0x2000000cff097230 */ /* 0x004fca0000004100 */
[----:B------:R-:W-:-:S05]  /*06e0*/  FADD.FTZ R9, R16, R9 ;  /* 0x0000000910097221 */ /* 0x000fca0000010000 */
[----:B------:R-:W-:-:S05]  /*06f0*/  F2FP.F16.F32.PACK_AB R9, RZ, R9 ;  /* 0x00000009ff09723e */ /* 0x000fca00000000ff */
[----:B------:R-:W-:-:S05]  /*0700*/  HADD2.F32 R18, -RZ, R9.H0_H0 ;  /* 0x20000009ff127230 */ /* 0x000fca0000004100 */
[----:B------:R-:W-:-:S13]  /*0710*/  FSETP.GT.FTZ.AND P1, PT, R18, RZ, PT ;  /* 0x000000ff1200720b */ /* 0x000fda0003f34000 */
[----:B------:R-:W0:Y:S02]  /*0720*/  @!P1 LDC.64 R8, c[0x0][0x380] ;  /* 0x0000e000ff089b82 */ /* 0x000e240000000a00 */
[----:B0-----:R-:W-:-:S04]  /*0730*/  @!P1 IADD3 R8, P2, PT, R6, R8, RZ ;  /* 0x0000000806089210 */ /* 0x001fc80007f5e0ff */
[----:B------:R-:W-:-:S05]  /*0740*/  @!P1 IADD3.X R9, PT, PT, R7, R9, RZ, P2, !PT ;  /* 0x0000000907099210 */ /* 0x000fca00017fe4ff */
[----:B------:R0:W-:Y:S01]  /*0750*/  @!P1 STG.E.U16 desc[UR6][R8.64], RZ ;  /* 0x000000ff08009986 */ /* 0x0001e2000c101506 */
[----:B------:R-:W-:Y:S05]  /*0760*/  @!P1 BRA `(.L_x_98) ;  /* 0x0000000000209947 */ /* 0x000fea0003800000 */
[----:B0-----:R-:W-:-:S05]  /*0770*/  FMUL.FTZ R8, R17, R18 ;  /* 0x0000001211087220 */ /* 0x001fca0000410000 */
[----:B------:R-:W-:Y:S02]  /*0780*/  F2FP.F16.F32.PACK_AB R12, RZ, R8 ;  /* 0x00000008ff0c723e */ /* 0x000fe400000000ff */
[----:B------:R-:W-:-:S03]  /*0790*/  IADD3 R8, P1, PT, R6, UR10, RZ ;  /* 0x0000000a06087c10 */ /* 0x000fc6000ff3e0ff */
[----:B------:R-:W-:-:S05]  /*07a0*/  HADD2.F32 R9, -RZ, R12.H0_H0 ;  /* 0x2000000cff097230 */ /* 0x000fca0000004100 */
[----:B------:R-:W-:Y:S01]  /*07b0*/  FADD.FTZ R4, R4, -R9 ;  /* 0x8000000904047221 */ /* 0x000fe20000010000 */
[----:B------:R-:W-:-:S04]  /*07c0*/  IADD3.X R9, PT, PT, R7, UR11, RZ, P1, !PT ;  /* 0x0000000b07097c10 */ /* 0x000fc80008ffe4ff */
[----:B------:R1:W-:Y:S04]  /*07d0*/  STS [R19], R4 ;  /* 0x0000000413007388 */ /* 0x0003e80000000800 */
[----:B------:R1:W-:Y:S02]  /*07e0*/  STG.E.U16 desc[UR6][R8.64], R12 ;  /* 0x0000000c08007986 */ /* 0x0003e4000c101506 */
.L_x_98:
[----:B------:R-:W-:Y:S05]  /*07f0*/  BSYNC.RECONVERGENT B2 ;  /* 0x0000000000027941 */ /* 0x000fea0003800200 */
.L_x_97:
[C---:B------:R-:W-:Y:S02]  /*0800*/  IMAD.IADD R5, R20.reuse, 0x1, R5 ;  /* 0x0000000114057824 */ /* 0x040fe400078e0205 */
[----:B------:R-:W-:Y:S01]  /*0810*/  IMAD.WIDE.U32 R6, R20, 0x2, R6 ;  /* 0x0000000214067825 */ /* 0x000fe200078e0006 */
[----:B------:R-:W-:Y:S06]  /*0820*/  @P0 BRA `(.L_x_99) ;  /* 0xfffffffc00840947 */ /* 0x000fec000383ffff */
.L_x_96:
[----:B------:R-:W-:Y:S05]  /*0830*/  BSYNC.RECONVERGENT B1 ;  /* 0x0000000000017941 */ /* 0x000fea0003800200 */
.L_x_95:
[----:B------:R-:W-:-:S13]  /*0840*/  ISETP.GE.U32.AND P0, PT, R0, 0x3, PT ;  /* 0x000000030000780c */ /* 0x000fda0003f06070 */
[----:B------:R-:W-:Y:S05]  /*0850*/  @!P0 BRA `(.L_x_93) ;  /* 0x00000010002c8947 */ /* 0x000fea0003800000 */
[----:B------:R-:W-:Y:S01]  /*0860*/  BSSY.RECONVERGENT B1, `(.L_x_100) ;  /* 0x0000053000017945 */ /* 0x000fe20003800200 */
.L_x_109:
[----:B------:R-:W-:Y:S01]  /*0870*/  ISETP.NE.AND P2, PT, R15, R2, PT ;  /* 0x000000020f00720c */ /* 0x000fe20003f45270 */
[----:B------:R-:W-:Y:S01]  /*0880*/  BSSY.RECONVERGENT B2, `(.L_x_101) ;  /* 0x0000017000027945 */ /* 0x000fe20003800200 */
[----:B------:R-:W-:-:S04]  /*0890*/  IADD3 R21, PT, PT, R20, R15, RZ ;  /* 0x0000000f14157210 */ /* 0x000fc80007ffe0ff */
[C---:B------:R-:W-:Y:S01]  /*08a0*/  ISETP.NE.AND P3, PT, R21.reuse, R2, PT ;  /* 0x000000021500720c */ /* 0x040fe20003f65270 */
[----:B------:R-:W-:-:S05]  /*08b0*/  IMAD.IADD R13, R21, 0x1, R20 ;  /* 0x00000001150d7824 */ /* 0x000fca00078e0214 */
[C---:B------:R-:W-:Y:S02]  /*08c0*/  IADD3 R5, PT, PT, R13.reuse, R20, RZ ;  /* 0x000000140d057210 */ /* 0x040fe40007ffe0ff */
[-C--:B------:R-:W-:Y:S02]  /*08d0*/  ISETP.NE.AND P1, PT, R13, R2.reuse, PT ;  /* 0x000000020d00720c */ /* 0x080fe40003f25270 */
[----:B------:R-:W-:Y:S01]  /*08e0*/  ISETP.NE.AND P0, PT, R5, R2, PT ;  /* 0x000000020500720c */ /* 0x000fe20003f05270 */
[----:B0-234-:R-:W-:-:S12]  /*08f0*/  @!P2 BRA `(.L_x_102) ;  /* 0x00000000003ca947 */ /* 0x01dfd80003800000 */
[----:B------:R-:W-:-:S06]  /*0900*/  IMAD.WIDE.U32 R6, R15, 0x2, R10 ;  /* 0x000000020f067825 */ /* 0x000fcc00078e000a */
[----:B------:R-:W0:Y:S02]  /*0910*/  LDG.E.U16 R6, desc[UR6][R6.64] ;  /* 0x0000000606067981 */ /* 0x000e24000c1e1500 */
[----:B01----:R-:W-:-:S05]  /*0920*/  HADD2.F32 R9, -RZ, R6.H0_H0 ;  /* 0x20000006ff097230 */ /* 0x003fca0000004100 */
[----:B------:R-:W-:-:S05]  /*0930*/  FADD.FTZ R9, R16, R9 ;  /* 0x0000000910097221 */ /* 0x000fca0000010000 */
[----:B------:R-:W-:-:S05]  /*0940*/  F2FP.F16.F32.PACK_AB R9, RZ, R9 ;  /* 0x00000009ff09723e */ /* 0x000fca00000000ff */
[----:B------:R-:W-:Y:S02]  /*0950*/  HADD2.F32 R0, -RZ, R9.H0_H0 ;  /* 0x20000009ff007230 */ /* 0x000fe40000004100 */
[----:B------:R-:W-:-:S03]  /*0960*/  IMAD.WIDE.U32 R8, R15, 0x2, R24 ;  /* 0x000000020f087825 */ /* 0x000fc600078e0018 */
[----:B------:R-:W-:-:S13]  /*0970*/  FSETP.GT.FTZ.AND P2, PT, R0, RZ, PT ;  /* 0x000000ff0000720b */ /* 0x000fda0003f54000 */
[----:B------:R-:W-:Y:S01]  /*0980*/  @P2 FMUL.FTZ R0, R17, R0 ;  /* 0x0000000011002220 */ /* 0x000fe20000410000 */
[----:B------:R2:W-:Y:S04]  /*0990*/  @!P2 STG.E.U16 desc[UR6][R8.64], RZ ;  /* 0x000000ff0800a986 */ /* 0x0005e8000c101506 */
[----:B------:R-:W-:-:S05]  /*09a0*/  @P2 F2FP.F16.F32.PACK_AB R0, RZ, R0 ;  /* 0x00000000ff00223e */ /* 0x000fca00000000ff */
[----:B------:R-:W-:Y:S01]  /*09b0*/  @P2 HADD2.F32 R29, -RZ, R0.H0_H0 ;  /* 0x20000000ff1d2230 */ /* 0x000fe20000004100 */
[----:B------:R2:W-:Y:S04]  /*09c0*/  @P2 STG.E.U16 desc[UR6][R8.64], R0 ;  /* 0x0000000008002986 */ /* 0x0005e8000c101506 */
[----:B------:R-:W-:-:S05]  /*09d0*/  @P2 FADD.FTZ R4, R4, -R29 ;  /* 0x8000001d04042221 */ /* 0x000fca0000010000 */
[----:B------:R2:W-:Y:S02]  /*09e0*/  @P2 STS [R19], R4 ;  /* 0x0000000413002388 */ /* 0x0005e40000000800 */
.L_x_102:
[----:B------:R-:W-:Y:S05]  /*09f0*/  BSYNC.RECONVERGENT B2 ;  /* 0x0000000000027941 */ /* 0x000fea0003800200 */
.L_x_101:
[----:B------:R-:W-:Y:S04]  /*0a00*/  BSSY.RECONVERGENT B2, `(.L_x_103) ;  /* 0x0000011000027945 */ /* 0x000fe80003800200 */
[----:B------:R-:W-:Y:S05]  /*0a10*/  @!P3 BRA `(.L_x_104) ;  /* 0x00000000003cb947 */ /* 0x000fea0003800000 */
[----:B------:R-:W-:-:S06]  /*0a20*/  IMAD.WIDE.U32 R6, R21, 0x2, R10 ;  /* 0x0000000215067825 */ /* 0x000fcc00078e000a */
[----:B------:R-:W0:Y:S02]  /*0a30*/  LDG.E.U16 R6, desc[UR6][R6.64] ;  /* 0x0000000606067981 */ /* 0x000e24000c1e1500 */
[----:B012---:R-:W-:-:S05]  /*0a40*/  HADD2.F32 R9, -RZ, R6.H0_H0 ;  /* 0x20000006ff097230 */ /* 0x007fca0000004100 */
        /* <DEDUP_REMOVED lines=12> */
.L_x_104:
[----:B------:R-:W-:Y:S05]  /*0b10*/  BSYNC.RECONVERGENT B2 ;  /* 0x0000000000027941 */ /* 0x000fea0003800200 */
.L_x_103:
[----:B------:R-:W-:Y:S04]  /*0b20*/  BSSY.RECONVERGENT B2, `(.L_x_105) ;  /* 0x0000011000027945 */ /* 0x000fe80003800200 */
[----:B------:R-:W-:Y:S05]  /*0b30*/  @!P1 BRA `(.L_x_106) ;  /* 0x00000000003c9947 */ /* 0x000fea0003800000 */
[----:B0123--:R-:W-:-:S06]  /*0b40*/  IMAD.WIDE.U32 R8, R13, 0x2, R10 ;  /* 0x000000020d087825 */ /* 0x00ffcc00078e000a */
[----:B------:R-:W2:Y:S02]  /*0b50*/  LDG.E.U16 R8, desc[UR6][R8.64] ;  /* 0x0000000608087981 */ /* 0x000ea4000c1e1500 */
[----:B--2---:R-:W-:-:S05]  /*0b60*/  HADD2.F32 R7, -RZ, R8.H0_H0 ;  /* 0x20000008ff077230 */ /* 0x004fca0000004100 */
        /* <DEDUP_REMOVED lines=12> */
.L_x_106:
[----:B------:R-:W-:Y:S05]  /*0c30*/  BSYNC.RECONVERGENT B2 ;  /* 0x0000000000027941 */ /* 0x000fea0003800200 */
.L_x_105:
[----:B------:R-:W-:Y:S04]  /*0c40*/  BSSY.RECONVERGENT B2, `(.L_x_107) ;  /* 0x0000011000027945 */ /* 0x000fe80003800200 */
[----:B------:R-:W-:Y:S05]  /*0c50*/  @!P0 BRA `(.L_x_108) ;  /* 0x00000000003c8947 */ /* 0x000fea0003800000 */
[----:B0123--:R-:W-:-:S06]  /*0c60*/  IMAD.WIDE.U32 R8, R5, 0x2, R10 ;  /* 0x0000000205087825 */ /* 0x00ffcc00078e000a */
[----:B------:R-:W4:Y:S02]  /*0c70*/  LDG.E.U16 R8, desc[UR6][R8.64] ;  /* 0x0000000608087981 */ /* 0x000f24000c1e1500 */
[----:B----4-:R-:W-:-:S05]  /*0c80*/  HADD2.F32 R7, -RZ, R8.H0_H0 ;  /* 0x20000008ff077230 */ /* 0x010fca0000004100 */
        /* <DEDUP_REMOVED lines=12> */
.L_x_108:
[----:B------:R-:W-:Y:S05]  /*0d50*/  BSYNC.RECONVERGENT B2 ;  /* 0x0000000000027941 */ /* 0x000fea0003800200 */
.L_x_107:
[----:B------:R-:W-:-:S05]  /*0d60*/  IMAD.IADD R15, R5, 0x1, R20 ;  /* 0x00000001050f7824 */ /* 0x000fca00078e0214 */
[----:B------:R-:W-:-:S13]  /*0d70*/  ISETP.GE.AND P0, PT, R15, UR12, PT ;  /* 0x0000000c0f007c0c */ /* 0x000fda000bf06270 */
[----:B------:R-:W-:Y:S05]  /*0d80*/  @!P0 BRA `(.L_x_109) ;  /* 0xfffffff800b88947 */ /* 0x000fea000383ffff */
[----:B------:R-:W-:Y:S05]  /*0d90*/  BSYNC.RECONVERGENT B1 ;  /* 0x0000000000017941 */ /* 0x000fea0003800200 */
.L_x_100:
[----:B------:R-:W-:Y:S05]  /*0da0*/  BRA `(.L_x_93) ;  /* 0x0000000800d87947 */ /* 0x000fea0003800000 */
.L_x_94:
        /* <DEDUP_REMOVED lines=34> */
[----:B------:R-:W-:Y:S02]  /*0fd0*/  VIADD R0, R6, 0x1 ;  /* 0x0000000106007836 */ /* 0x000fe40000000000 */
[----:B------:R-:W-:Y:S01]  /*0fe0*/  HFMA2 R4, -RZ, RZ, 0, 0 ;  /* 0x00000000ff047431 */ /* 0x000fe200000001ff */
[----:B------:R-:W-:Y:S01]  /*0ff0*/  IADD3 R5, PT, PT, -R2, R3, RZ ;  /* 0x0000000302057210 */ /* 0x000fe20007ffe1ff */
[----:B------:R-:W-:Y:S01]  /*1000*/  IMAD.MOV.U32 R7, RZ, RZ, R3 ;  /* 0x000000ffff077224 */ /* 0x000fe200078e0003 */
[----:B------:R-:W-:Y:S01]  /*1010*/  LOP3.LUT R0, R0, 0x3, RZ, 0xc0, !PT ;  /* 0x0000000300007812 */ /* 0x000fe200078ec0ff */
[----:B------:R-:W-:-:S03]  /*1020*/  IMAD.WIDE.U32 R12, R3, 0x2, R26 ;  /* 0x00000002030c7825 */ /* 0x000fc600078e001a */
[----:B------:R-:W-:-:S07]  /*1030*/  IADD3 R0, PT, PT, -R0, RZ, RZ ;  /* 0x000000ff00007210 */ /* 0x000fce0007ffe1ff */
.L_x_114:
        /* <DEDUP_REMOVED lines=8> */
[----:B--2---:R-:W-:-:S05]  /*10c0*/  HADD2.F32 R15, -RZ, R28.H0_H0 ;  /* 0x2000001cff0f7230 */ /* 0x004fca0000004100 */
[----:B------:R-:W-:-:S05]  /*10d0*/  FADD.FTZ R15, R16, R15 ;  /* 0x0000000f100f7221 */ /* 0x000fca0000010000 */
[----:B------:R-:W-:-:S05]  /*10e0*/  F2FP.F16.F32.PACK_AB R15, RZ, R15 ;  /* 0x0000000fff0f723e */ /* 0x000fca00000000ff */
[----:B------:R-:W-:-:S05]  /*10f0*/  HADD2.F32 R18, -RZ, R15.H0_H0 ;  /* 0x2000000fff127230 */ /* 0x000fca0000004100 */
        /* <DEDUP_REMOVED lines=8> */
[----:B--2---:R-:W-:Y:S01]  /*1180*/  HADD2.F32 R15, -RZ, R14.H0_H0 ;  /* 0x2000000eff0f7230 */ /* 0x004fe20000004100 */
[----:B------:R-:W-:-:S04]  /*1190*/  IADD3 R14, P1, PT, R12, UR16, RZ ;  /* 0x000000100c0e7c10 */ /* 0x000fc8000ff3e0ff */
[----:B------:R-:W-:-:S05]  /*11a0*/  FMUL.FTZ R15, R18, R15 ;  /* 0x0000000f120f7220 */ /* 0x000fca0000410000 */
[----:B------:R-:W-:-:S04]  /*11b0*/  F2FP.F16.F32.PACK_AB R15, RZ, R15 ;  /* 0x0000000fff0f723e */ /* 0x000fc800000000ff */
[----:B------:R-:W-:Y:S01]  /*11c0*/  PRMT R18, R15, 0x7610, R18 ;  /* 0x000076100f127816 */ /* 0x000fe20000000012 */
[----:B------:R-:W-:Y:S01]  /*11d0*/  HADD2.F32 R21, -RZ, R15.H0_H0 ;  /* 0x2000000fff157230 */ /* 0x000fe20000004100 */
[----:B------:R-:W-:-:S04]  /*11e0*/  IADD3.X R15, PT, PT, R13, UR17, RZ, P1, !PT ;  /* 0x000000110d0f7c10 */ /* 0x000fc80008ffe4ff */
[----:B------:R-:W-:Y:S01]  /*11f0*/  FADD.FTZ R4, R4, -R21 ;  /* 0x8000001504047221 */ /* 0x000fe20000010000 */
[----:B------:R1:W-:Y:S04]  /*1200*/  STG.E.U16 desc[UR6][R14.64], R18 ;  /* 0x000000120e007986 */ /* 0x0003e8000c101506 */
[----:B------:R1:W-:Y:S02]  /*1210*/  STS [R19], R4 ;  /* 0x0000000413007388 */ /* 0x0003e40000000800 */
.L_x_113:
[----:B------:R-:W-:Y:S05]  /*1220*/  BSYNC.RECONVERGENT B2 ;  /* 0x0000000000027941 */ /* 0x000fea0003800200 */
.L_x_112:
[C---:B------:R-:W-:Y:S01]  /*1230*/  IADD3 R7, PT, PT, R20.reuse, R7, RZ ;  /* 0x0000000714077210 */ /* 0x040fe20007ffe0ff */
[C---:B------:R-:W-:Y:S01]  /*1240*/  IMAD.WIDE.U32 R12, R20.reuse, 0x2, R12 ;  /* 0x00000002140c7825 */ /* 0x040fe200078e000c */
[----:B------:R-:W-:Y:S01]  /*1250*/  IADD3 R5, PT, PT, R20, R5, RZ ;  /* 0x0000000514057210 */ /* 0x000fe20007ffe0ff */
[----:B------:R-:W-:Y:S06]  /*1260*/  @P0 BRA `(.L_x_114) ;  /* 0xfffffffc00740947 */ /* 0x000fec000383ffff */
.L_x_111:
[----:B------:R-:W-:Y:S05]  /*1270*/  BSYNC.RECONVERGENT B1 ;  /* 0x0000000000017941 */ /* 0x000fea0003800200 */
.L_x_110:
[----:B------:R-:W-:-:S13]  /*1280*/  ISETP.GE.U32.AND P0, PT, R6, 0x3, PT ;  /* 0x000000030600780c */ /* 0x000fda0003f06070 */
[----:B------:R-:W-:Y:S05]  /*1290*/  @!P0 BRA `(.L_x_93) ;  /* 0x00000004009c8947 */ /* 0x000fea0003800000 */
.L_x_124:
[----:B------:R-:W-:Y:S01]  /*12a0*/  ISETP.NE.AND P0, PT, R7, R2, PT ;  /* 0x000000020700720c */ /* 0x000fe20003f05270 */
[----:B------:R-:W-:-:S12]  /*12b0*/  BSSY.RECONVERGENT B1, `(.L_x_115) ;  /* 0x0000017000017945 */ /* 0x000fd80003800200 */
[----:B--234-:R-:W-:Y:S05]  /*12c0*/  @!P0 BRA `(.L_x_116) ;  /* 0x0000000000548947 */ /* 0x01cfea0003800000 */
[----:B------:R-:W-:-:S06]  /*12d0*/  IMAD.WIDE.U32 R12, R7, 0x2, R10 ;  /* 0x00000002070c7825 */ /* 0x000fcc00078e000a */
[----:B------:R-:W2:Y:S02]  /*12e0*/  LDG.E.U16 R12, desc[UR6][R12.64] ;  /* 0x000000060c0c7981 */ /* 0x000ea4000c1e1500 */
[----:B--2---:R-:W-:-:S05]  /*12f0*/  HADD2.F32 R5, -RZ, R12.H0_H0 ;  /* 0x2000000cff057230 */ /* 0x004fca0000004100 */
[----:B------:R-:W-:-:S05]  /*1300*/  FADD.FTZ R5, R16, R5 ;  /* 0x0000000510057221 */ /* 0x000fca0000010000 */
[----:B------:R-:W-:-:S05]  /*1310*/  F2FP.F16.F32.PACK_AB R5, RZ, R5 ;  /* 0x00000005ff05723e */ /* 0x000fca00000000ff */
[----:B------:R-:W-:-:S05]  /*1320*/  HADD2.F32 R6, -RZ, R5.H0_H0 ;  /* 0x20000005ff067230 */ /* 0x000fca0000004100 */
[----:B------:R-:W-:-:S13]  /*1330*/  FSETP.GT.FTZ.AND P0, PT, R6, RZ, PT ;  /* 0x000000ff0600720b */ /* 0x000fda0003f14000 */
[----:B------:R-:W-:Y:S05]  /*1340*/  @!P0 BRA `(.L_x_117) ;  /* 0x00000000002c8947 */ /* 0x000fea0003800000 */
[----:B------:R-:W2:Y:S01]  /*1350*/  LDG.E.U16 R0, desc[UR6][R8.64] ;  /* 0x0000000608007981 */ /* 0x000ea2000c1e1500 */
[----:B------:R-:W-:-:S04]  /*1360*/  IMAD.WIDE.U32 R12, R7, 0x2, R24 ;  /* 0x00000002070c7825 */ /* 0x000fc800078e0018 */
[----:B--2---:R-:W-:Y:S02]  /*1370*/  HADD2.F32 R5, -RZ, R0.H0_H0 ;  /* 0x20000000ff057230 */ /* 0x004fe40000004100 */
[----:B------:R-:W-:-:S04]  /*1380*/  FMUL.FTZ R0, R17, R6 ;  /* 0x0000000611007220 */ /* 0x000fc80000410000 */
[----:B------:R-:W-:-:S05]  /*1390*/  FMUL.FTZ R0, R0, R5 ;  /* 0x0000000500007220 */ /* 0x000fca0000410000 */
[----:B------:R-:W-:-:S05]  /*13a0*/  F2FP.F16.F32.PACK_AB R0, RZ, R0 ;  /* 0x00000000ff00723e */ /* 0x000fca00000000ff */
[----:B------:R-:W-:Y:S01]  /*13b0*/  HADD2.F32 R5, -RZ, R0.H0_H0 ;  /* 0x20000000ff057230 */ /* 0x000fe20000004100 */
[----:B------:R2:W-:Y:S04]  /*13c0*/  STG.E.U16 desc[UR6][R12.64], R0 ;  /* 0x000000000c007986 */ /* 0x0005e8000c101506 */
[----:B-1----:R-:W-:-:S05]  /*13d0*/  FADD.FTZ R4, R4, -R5 ;  /* 0x8000000504047221 */ /* 0x002fca0000010000 */
[----:B------:R2:W-:Y:S01]  /*13e0*/  STS [R19], R4 ;  /* 0x0000000413007388 */ /* 0x0005e20000000800 */
[----:B------:R-:W-:Y:S05]  /*13f0*/  BRA `(.L_x_116) ;  /* 0x0000000000087947 */ /* 0x000fea0003800000 */
.L_x_117:
[----:B------:R-:W-:-:S05]  /*1400*/  IMAD.WIDE.U32 R12, R7, 0x2, R24 ;  /* 0x00000002070c7825 */ /* 0x000fca00078e0018 */
[----:B------:R3:W-:Y:S02]  /*1410*/  STG.E.U16 desc[UR6][R12.64], RZ ;  /* 0x000000ff0c007986 */ /* 0x0007e4000c101506 */
.L_x_116:
[----:B------:R-:W-:Y:S05]  /*1420*/  BSYNC.RECONVERGENT B1 ;  /* 0x0000000000017941 */ /* 0x000fea0003800200 */
.L_x_115:
[----:B------:R-:W-:Y:S01]  /*1430*/  IMAD.IADD R21, R20, 0x1, R7 ;  /* 0x0000000114157824 */ /* 0x000fe200078e0207 */
[----:B------:R-:W-:Y:S04]  /*1440*/  BSSY.RECONVERGENT B1, `(.L_x_118) ;  /* 0x000001b000017945 */ /* 0x000fe80003800200 */
[C---:B------:R-:W-:Y:S02]  /*1450*/  ISETP.NE.AND P0, PT, R21.reuse, R2, PT ;  /* 0x000000021500720c */ /* 0x040fe40003f05270 */
[----:B------:R-:W-:-:S04]  /*1460*/  IADD3 R5, PT, PT, R21, R20, RZ ;  /* 0x0000001415057210 */ /* 0x000fc80007ffe0ff */
[C---:B01----:R-:W-:Y:S02]  /*1470*/  IADD3 R15, PT, PT, R5.reuse, R20, RZ ;  /* 0x00000014050f7210 */ /* 0x043fe40007ffe0ff */
[-C--:B------:R-:W-:Y:S02]  /*1480*/  ISETP.NE.AND P1, PT, R5, R2.reuse, PT ;  /* 0x000000020500720c */ /* 0x080fe40003f25270 */
[----:B------:R-:W-:-:S03]  /*1490*/  ISETP.NE.AND P2, PT, R15, R2, PT ;  /* 0x000000020f00720c */ /* 0x000fc60003f45270 */
[----:B------:R-:W-:Y:S10]  /*14a0*/  @!P0 BRA `(.L_x_119) ;  /* 0x0000000000508947 */ /* 0x000ff40003800000 */
[----:B------:R-:W-:-:S06]  /*14b0*/  IMAD.WIDE.U32 R6, R21, 0x2, R10 ;  /* 0x0000000215067825 */ /* 0x000fcc00078e000a */
[----:B------:R-:W2:Y:S02]  /*14c0*/  LDG.E.U16 R6, desc[UR6][R6.64] ;  /* 0x0000000606067981 */ /* 0x000ea4000c1e1500 */
[----:B--23--:R-:W-:-:S05]  /*14d0*/  HADD2.F32 R13, -RZ, R6.H0_H0 ;  /* 0x20000006ff0d7230 */ /* 0x00cfca0000004100 */
[----:B------:R-:W-:-:S05]  /*14e0*/  FADD.FTZ R13, R16, R13 ;  /* 0x0000000d100d7221 */ /* 0x000fca0000010000 */
[----:B------:R-:W-:-:S05]  /*14f0*/  F2FP.F16.F32.PACK_AB R13, RZ, R13 ;  /* 0x0000000dff0d723e */ /* 0x000fca00000000ff */
[----:B------:R-:W-:-:S05]  /*1500*/  HADD2.F32 R14, -RZ, R13.H0_H0 ;  /* 0x2000000dff0e7230 */ /* 0x000fca0000004100 */
[----:B------:R-:W-:-:S13]  /*1510*/  FSETP.GT.FTZ.AND P0, PT, R14, RZ, PT ;  /* 0x000000ff0e00720b */ /* 0x000fda0003f14000 */
[----:B------:R-:W-:-:S05]  /*1520*/  @!P0 IMAD.WIDE.U32 R12, R21, 0x2, R24 ;  /* 0x00000002150c8825 */ /* 0x000fca00078e0018 */
[----:B------:R0:W-:Y:S01]  /*1530*/  @!P0 STG.E.U16 desc[UR6][R12.64], RZ ;  /* 0x000000ff0c008986 */ /* 0x0001e2000c101506 */
[----:B------:R-:W-:Y:S05]  /*1540*/  @!P0 BRA `(.L_x_119) ;  /* 0x0000000000288947 */ /* 0x000fea0003800000 */
[----:B------:R-:W2:Y:S02]  /*1550*/  LDG.E.U16 R0, desc[UR6][R8.64] ;  /* 0x0000000608007981 */ /* 0x000ea4000c1e1500 */
[----:B--2---:R-:W-:Y:S02]  /*1560*/  HADD2.F32 R7, -RZ, R0.H0_H0 ;  /* 0x20000000ff077230 */ /* 0x004fe40000004100 */
[----:B------:R-:W-:-:S04]  /*1570*/  FMUL.FTZ R0, R17, R14 ;  /* 0x0000000e11007220 */ /* 0x000fc80000410000 */
[----:B------:R-:W-:Y:S01]  /*1580*/  FMUL.FTZ R0, R0, R7 ;  /* 0x0000000700007220 */ /* 0x000fe20000410000 */
[----:B------:R-:W-:-:S04]  /*1590*/  IMAD.WIDE.U32 R6, R21, 0x2, R24 ;  /* 0x0000000215067825 */ /* 0x000fc800078e0018 */
[----:B------:R-:W-:-:S05]  /*15a0*/  F2FP.F16.F32.PACK_AB R0, RZ, R0 ;  /* 0x00000000ff00723e */ /* 0x000fca00000000ff */
[----:B0-----:R-:W-:Y:S01]  /*15b0*/  HADD2.F32 R13, -RZ, R0.H0_H0 ;  /* 0x20000000ff0d7230 */ /* 0x001fe20000004100 */
[----:B------:R1:W-:Y:S04]  /*15c0*/  STG.E.U16 desc[UR6][R6.64], R0 ;  /* 0x0000000006007986 */ /* 0x0003e8000c101506 */
[----:B------:R-:W-:-:S05]  /*15d0*/  FADD.FTZ R4, R4, -R13 ;  /* 0x8000000d04047221 */ /* 0x000fca0000010000 */
[----:B------:R1:W-:Y:S02]  /*15e0*/  STS [R19], R4 ;  /* 0x0000000413007388 */ /* 0x0003e40000000800 */
.L_x_119:
[----:B------:R-:W-:Y:S05]  /*15f0*/  BSYNC.RECONVERGENT B1 ;  /* 0x0000000000017941 */ /* 0x000fea0003800200 */
.L_x_118:
[----:B------:R-:W-:Y:S04]  /*1600*/  BSSY.RECONVERGENT B1, `(.L_x_120) ;  /* 0x0000016000017945 */ /* 0x000fe80003800200 */
[----:B------:R-:W-:Y:S05]  /*1610*/  @!P1 BRA `(.L_x_121) ;  /* 0x0000000000509947 */ /* 0x000fea0003800000 */
[----:B-1----:R-:W-:-:S06]  /*1620*/  IMAD.WIDE.U32 R6, R5, 0x2, R10 ;  /* 0x0000000205067825 */ /* 0x002fcc00078e000a */
[----:B------:R-:W0:Y:S02]  /*1630*/  LDG.E.U16 R6, desc[UR6][R6.64] ;  /* 0x0000000606067981 */ /* 0x000e24000c1e1500 */
[----:B0-23--:R-:W-:-:S05]  /*1640*/  HADD2.F32 R13, -RZ, R6.H0_H0 ;  /* 0x20000006ff0d7230 */ /* 0x00dfca0000004100 */
        /* <DEDUP_REMOVED lines=13> */
[----:B----4-:R-:W-:Y:S01]  /*1720*/  HADD2.F32 R13, -RZ, R0.H0_H0 ;  /* 0x20000000ff0d7230 */ /* 0x010fe20000004100 */
[----:B------:R0:W-:Y:S04]  /*1730*/  STG.E.U16 desc[UR6][R6.64], R0 ;  /* 0x0000000006007986 */ /* 0x0001e8000c101506 */
[----:B------:R-:W-:-:S05]  /*1740*/  FADD.FTZ R4, R4, -R13 ;  /* 0x8000000d04047221 */ /* 0x000fca0000010000 */
[----:B------:R0:W-:Y:S02]  /*1750*/  STS [R19], R4 ;  /* 0x0000000413007388 */ /* 0x0001e40000000800 */
.L_x_121:
[----:B------:R-:W-:Y:S05]  /*1760*/  BSYNC.RECONVERGENT B1 ;  /* 0x0000000000017941 */ /* 0x000fea0003800200 */
.L_x_120:
[----:B------:R-:W-:Y:S04]  /*1770*/  BSSY.RECONVERGENT B1, `(.L_x_122) ;  /* 0x0000016000017945 */ /* 0x000fe80003800200 */
[----:B------:R-:W-:Y:S05]  /*1780*/  @!P2 BRA `(.L_x_123) ;  /* 0x000000000050a947 */ /* 0x000fea0003800000 */
[----:B0-234-:R-:W-:-:S06]  /*1790*/  IMAD.WIDE.U32 R12, R15, 0x2, R10 ;  /* 0x000000020f0c7825 */ /* 0x01dfcc00078e000a */
[----:B------:R-:W2:Y:S02]  /*17a0*/  LDG.E.U16 R12, desc[UR6][R12.64] ;  /* 0x000000060c0c7981 */ /* 0x000ea4000c1e1500 */
[----:B--2---:R-:W-:-:S05]  /*17b0*/  HADD2.F32 R5, -RZ, R12.H0_H0 ;  /* 0x2000000cff057230 */ /* 0x004fca0000004100 */
[----:B------:R-:W-:-:S05]  /*17c0*/  FADD.FTZ R5, R16, R5 ;  /* 0x0000000510057221 */ /* 0x000fca0000010000 */
[----:B------:R-:W-:-:S05]  /*17d0*/  F2FP.F16.F32.PACK_AB R5, RZ, R5 ;  /* 0x00000005ff05723e */ /* 0x000fca00000000ff */
[----:B------:R-:W-:-:S05]  /*17e0*/  HADD2.F32 R14, -RZ, R5.H0_H0 ;  /* 0x20000005ff0e7230 */ /* 0x000fca0000004100 */
[----:B------:R-:W-:-:S13]  /*17f0*/  FSETP.GT.FTZ.AND P0, PT, R14, RZ, PT ;  /* 0x000000ff0e00720b */ /* 0x000fda0003f14000 */
[----:B-1----:R-:W-:-:S05]  /*1800*/  @!P0 IMAD.WIDE.U32 R6, R15, 0x2, R24 ;  /* 0x000000020f068825 */ /* 0x002fca00078e0018 */
[----:B------:R0:W-:Y:S01]  /*1810*/  @!P0 STG.E.U16 desc[UR6][R6.64], RZ ;  /* 0x000000ff06008986 */ /* 0x0001e2000c101506 */
[----:B------:R-:W-:Y:S05]  /*1820*/  @!P0 BRA `(.L_x_123) ;  /* 0x0000000000288947 */ /* 0x000fea0003800000 */
[----:B------:R-:W2:Y:S01]  /*1830*/  LDG.E.U16 R0, desc[UR6][R8.64] ;  /* 0x0000000608007981 */ /* 0x000ea2000c1e1500 */
[----:B0-----:R-:W-:-:S04]  /*1840*/  IMAD.WIDE.U32 R6, R15, 0x2, R24 ;  /* 0x000000020f067825 */ /* 0x001fc800078e0018 */
[----:B--2---:R-:W-:Y:S02]  /*1850*/  HADD2.F32 R5, -RZ, R0.H0_H0 ;  /* 0x20000000ff057230 */ /* 0x004fe40000004100 */
[----:B------:R-:W-:-:S04]  /*1860*/  FMUL.FTZ R0, R17, R14 ;  /* 0x0000000e11007220 */ /* 0x000fc80000410000 */
[----:B------:R-:W-:-:S05]  /*1870*/  FMUL.FTZ R0, R0, R5 ;  /* 0x0000000500007220 */ /* 0x000fca0000410000 */
[----:B------:R-:W-:-:S05]  /*1880*/  F2FP.F16.F32.PACK_AB R0, RZ, R0 ;  /* 0x00000000ff00723e */ /* 0x000fca00000000ff */
[----:B------:R-:W-:Y:S01]  /*1890*/  HADD2.F32 R5, -RZ, R0.H0_H0 ;  /* 0x20000000ff057230 */ /* 0x000fe20000004100 */
[----:B------:R0:W-:Y:S04]  /*18a0*/  STG.E.U16 desc[UR6][R6.64], R0 ;  /* 0x0000000006007986 */ /* 0x0001e8000c101506 */
[----:B------:R-:W-:-:S05]  /*18b0*/  FADD.FTZ R4, R4, -R5 ;  /* 0x8000000504047221 */ /* 0x000fca0000010000 */
[----:B------:R0:W-:Y:S02]  /*18c0*/  STS [R19], R4 ;  /* 0x0000000413007388 */ /* 0x0001e40000000800 */
.L_x_123:
[----:B------:R-:W-:Y:S05]  /*18d0*/  BSYNC.RECONVERGENT B1 ;  /* 0x0000000000017941 */ /* 0x000fea0003800200 */
.L_x_122:
[----:B01----:R-:W-:-:S05]  /*18e0*/  IMAD.IADD R7, R15, 0x1, R20 ;  /* 0x000000010f077824 */ /* 0x003fca00078e0214 */
[----:B------:R-:W-:-:S13]  /*18f0*/  ISETP.GE.AND P0, PT, R7, UR13, PT ;  /* 0x0000000d07007c0c */ /* 0x000fda000bf06270 */
[----:B------:R-:W-:Y:S05]  /*1900*/  @!P0 BRA `(.L_x_124) ;  /* 0xfffffff800648947 */ /* 0x000fea000383ffff */
.L_x_93:
[----:B------:R-:W-:Y:S05]  /*1910*/  BSYNC.RECONVERGENT B0 ;  /* 0x0000000000007941 */ /* 0x000fea0003800200 */
.L_x_92:
        /* <DEDUP_REMOVED lines=8> */
[----:B0-234-:R-:W-:Y:S01]  /*19a0*/  HFMA2 R0, -RZ, RZ, 0, 0 ;  /* 0x00000000ff007431 */ /* 0x01dfe200000001ff */
[----:B-1----:R-:W-:Y:S02]  /*19b0*/  MOV R19, RZ ;  /* 0x000000ff00137202 */ /* 0x002fe40000000f00 */
[----:B------:R-:W-:Y:S01]  /*19c0*/  ISETP.NE.AND P1, PT, R28, RZ, PT ;  /* 0x000000ff1c00720c */ /* 0x000fe20003f25270 */
[----:B-----5:R-:W-:-:S06]  /*19d0*/  ULEA UR4, UR5, UR4, 0x18 ;  /* 0x0000000405047291 */ /* 0x020fcc000f8ec0ff */
[----:B------:R-:W-:Y:S06]  /*19e0*/  @!P0 BRA `(.L_x_127) ;  /* 0x0000000000748947 */ /* 0x000fec0003800000 */
[C---:B------:R-:W-:Y:S01]  /*19f0*/  LOP3.LUT R21, R20.reuse, 0xfffffff0, RZ, 0xc0, !PT ;  /* 0xfffffff014157812 */ /* 0x040fe200078ec0ff */
[----:B------:R-:W-:Y:S01]  /*1a00*/  IMAD.MOV.U32 R19, RZ, RZ, RZ ;  /* 0x000000ffff137224 */ /* 0x000fe200078e00ff */
[----:B------:R-:W-:Y:S01]  /*1a10*/  LOP3.LUT R0, R20, 0x7f0, RZ, 0xc0, !PT ;  /* 0x000007f014007812 */ /* 0x000fe200078ec0ff */
[----:B------:R-:W-:Y:S01]  /*1a20*/  UIADD3 UR5, UPT, UPT, UR4, 0x20, URZ ;  /* 0x0000002004057890 */ /* 0x000fe2000fffe0ff */
[----:B------:R-:W-:-:S11]  /*1a30*/  IADD3 R21, PT, PT, -R21, RZ, RZ ;  /* 0x000000ff15157210 */ /* 0x000fd60007ffe1ff */
.L_x_128:
[----:B------:R-:W0:Y:S01]  /*1a40*/  LDS.128 R4, [UR5+-0x20] ;  /* 0xffffe005ff047984 */ /* 0x000e220008000c00 */
[----:B------:R-:W-:-:S03]  /*1a50*/  IADD3 R21, PT, PT, R21, 0x10, RZ ;  /* 0x0000001015157810 */ /* 0x000fc60007ffe0ff */
[----:B------:R-:W1:Y:S01]  /*1a60*/  LDS.128 R8, [UR5+-0x10] ;  /* 0xfffff005ff087984 */ /* 0x000e620008000c00 */
[----:B------:R-:W-:-:S03]  /*1a70*/  ISETP.NE.AND P0, PT, R21, RZ, PT ;  /* 0x000000ff1500720c */ /* 0x000fc60003f05270 */
[----:B------:R-:W2:Y:S01]  /*1a80*/  LDS.128 R12, [UR5] ;  /* 0x00000005ff0c7984 */ /* 0x000ea20008000c00 */
[----:B0-----:R-:W-:-:S03]  /*1a90*/  FADD.FTZ R4, R4, R19 ;  /* 0x0000001304047221 */ /* 0x001fc60000010000 */
[----:B------:R-:W0:Y:S01]  /*1aa0*/  LDS.128 R16, [UR5+0x10] ;  /* 0x00001005ff107984 */ /* 0x000e220008000c00 */
[----:B------:R-:W-:Y:S01]  /*1ab0*/  UIADD3 UR5, UPT, UPT, UR5, 0x40, URZ ;  /* 0x0000004005057890 */ /* 0x000fe2000fffe0ff */
[----:B------:R-:W-:-:S04]  /*1ac0*/  FADD.FTZ R5, R4, R5 ;  /* 0x0000000504057221 */ /* 0x000fc80000010000 */
[----:B------:R-:W-:-:S04]  /*1ad0*/  FADD.FTZ R6, R5, R6 ;  /* 0x0000000605067221 */ /* 0x000fc80000010000 */
[----:B------:R-:W-:-:S04]  /*1ae0*/  FADD.FTZ R7, R6, R7 ;  /* 0x0000000706077221 */ /* 0x000fc80000010000 */
[----:B-1----:R-:W-:-:S04]  /*1af0*/  FADD.FTZ R8, R7, R8 ;  /* 0x0000000807087221 */ /* 0x002fc80000010000 */
[----:B------:R-:W-:-:S04]  /*1b00*/  FADD.FTZ R9, R8, R9 ;  /* 0x0000000908097221 */ /* 0x000fc80000010000 */
[----:B------:R-:W-:-:S04]  /*1b10*/  FADD.FTZ R10, R9, R10 ;  /* 0x0000000a090a7221 */ /* 0x000fc80000010000 */
[----:B------:R-:W-:-:S04]  /*1b20*/  FADD.FTZ R11, R10, R11 ;  /* 0x0000000b0a0b7221 */ /* 0x000fc80000010000 */
[----:B--2---:R-:W-:-:S04]  /*1b30*/  FADD.FTZ R12, R11, R12 ;  /* 0x0000000c0b0c7221 */ /* 0x004fc80000010000 */
[----:B------:R-:W-:-:S04]  /*1b40*/  FADD.FTZ R13, R12, R13 ;  /* 0x0000000d0c0d7221 */ /* 0x000fc80000010000 */
[----:B------:R-:W-:-:S04]  /*1b50*/  FADD.FTZ R14, R13, R14 ;  /* 0x0000000e0d0e7221 */ /* 0x000fc80000010000 */
[----:B------:R-:W-:-:S04]  /*1b60*/  FADD.FTZ R15, R14, R15 ;  /* 0x0000000f0e0f7221 */ /* 0x000fc80000010000 */
[----:B0-----:R-:W-:-:S04]  /*1b70*/  FADD.FTZ R16, R15, R16 ;  /* 0x000000100f107221 */ /* 0x001fc80000010000 */
[----:B------:R-:W-:-:S04]  /*1b80*/  FADD.FTZ R17, R16, R17 ;  /* 0x0000001110117221 */ /* 0x000fc80000010000 */
[----:B------:R-:W-:-:S04]  /*1b90*/  FADD.FTZ R18, R17, R18 ;  /* 0x0000001211127221 */ /* 0x000fc80000010000 */
[----:B------:R-:W-:Y:S01]  /*1ba0*/  FADD.FTZ R19, R18, R19 ;  /* 0x0000001312137221 */ /* 0x000fe20000010000 */
[----:B------:R-:W-:Y:S06]  /*1bb0*/  @P0 BRA `(.L_x_128) ;  /* 0xfffffffc00a00947 */ /* 0x000fec000383ffff */
.L_x_127:
[----:B------:R-:W-:Y:S05]  /*1bc0*/  @!P1 BRA `(.L_x_129) ;  /* 0x0000000000949947 */ /* 0x000fea0003800000 */
[----:B------:R-:W-:Y:S02]  /*1bd0*/  ISETP.GE.U32.AND P0, PT, R28, 0x8, PT ;  /* 0x000000081c00780c */ /* 0x000fe40003f06070 */
[----:B------:R-:W-:-:S04]  /*1be0*/  LOP3.LUT R13, R20, 0x7, RZ, 0xc0, !PT ;  /* 0x00000007140d7812 */ /* 0x000fc800078ec0ff */
[----:B------:R-:W-:-:S07]  /*1bf0*/  ISETP.NE.AND P1, PT, R13, RZ, PT ;  /* 0x000000ff0d00720c */ /* 0x000fce0003f25270 */
[----:B------:R-:W-:Y:S06]  /*1c00*/  @!P0 BRA `(.L_x_130) ;  /* 0x0000000000308947 */ /* 0x000fec0003800000 */
[C---:B------:R-:W-:Y:S01]  /*1c10*/  LEA R12, R0.reuse, UR4, 0x2 ;  /* 0x00000004000c7c11 */ /* 0x040fe2000f8e10ff */
[----:B------:R-:W-:-:S04]  /*1c20*/  VIADD R0, R0, 0x8 ;  /* 0x0000000800007836 */ /* 0x000fc80000000000 */
[----:B------:R-:W0:Y:S04]  /*1c30*/  LDS.128 R4, [R12] ;  /* 0x000000000c047984 */ /* 0x000e280000000c00 */
[----:B------:R-:W1:Y:S01]  /*1c40*/  LDS.128 R8, [R12+0x10] ;  /* 0x000010000c087984 */ /* 0x000e620000000c00 */
[----:B0-----:R-:W-:-:S04]  /*1c50*/  FADD.FTZ R4, R19, R4 ;  /* 0x0000000413047221 */ /* 0x001fc80000010000 */
[----:B------:R-:W-:-:S04]  /*1c60*/  FADD.FTZ R5, R4, R5 ;  /* 0x0000000504057221 */ /* 0x000fc80000010000 */
[----:B------:R-:W-:-:S04]  /*1c70*/  FADD.FTZ R6, R5, R6 ;  /* 0x0000000605067221 */ /* 0x000fc80000010000 */
[----:B------:R-:W-:-:S04]  /*1c80*/  FADD.FTZ R7, R6, R7 ;  /* 0x0000000706077221 */ /* 0x000fc80000010000 */
[----:B-1----:R-:W-:-:S04]  /*1c90*/  FADD.FTZ R8, R7, R8 ;  /* 0x0000000807087221 */ /* 0x002fc80000010000 */
[----:B------:R-:W-:-:S04]  /*1ca0*/  FADD.FTZ R9, R8, R9 ;  /* 0x0000000908097221 */ /* 0x000fc80000010000 */
[----:B------:R-:W-:-:S04]  /*1cb0*/  FADD.FTZ R10, R9, R10 ;  /* 0x0000000a090a7221 */ /* 0x000fc80000010000 */
[----:B------:R-:W-:-:S07]  /*1cc0*/  FADD.FTZ R19, R10, R11 ;  /* 0x0000000b0a137221 */ /* 0x000fce0000010000 */
.L_x_130:
[----:B------:R-:W-:Y:S05]  /*1cd0*/  @!P1 BRA `(.L_x_129) ;  /* 0x0000000000509947 */ /* 0x000fea0003800000 */
[----:B------:R-:W-:Y:S02]  /*1ce0*/  ISETP.GE.U32.AND P0, PT, R13, 0x4, PT ;  /* 0x000000040d00780c */ /* 0x000fe40003f06070 */
[----:B------:R-:W-:-:S04]  /*1cf0*/  LOP3.LUT R8, R20, 0x3, RZ, 0xc0, !PT ;  /* 0x0000000314087812 */ /* 0x000fc800078ec0ff */
        /* <DEDUP_REMOVED lines=9> */
.L_x_131:
[----:B------:R-:W-:Y:S05]  /*1d90*/  @!P1 BRA `(.L_x_129) ;  /* 0x0000000000209947 */ /* 0x000fea0003800000 */
[----:B------:R-:W-:Y:S02]  /*1da0*/  LEA R0, R0, UR4, 0x2 ;  /* 0x0000000400007c11 */ /* 0x000fe4000f8e10ff */
[----:B------:R-:W-:-:S07]  /*1db0*/  IADD3 R8, PT, PT, -R8, RZ, RZ ;  /* 0x000000ff08087210 */ /* 0x000fce0007ffe1ff */
.L_x_132:
[----:B------:R0:W1:Y:S01]  /*1dc0*/  LDS R4, [R0] ;  /* 0x0000000000047984 */ /* 0x0000620000000800 */
[----:B------:R-:W-:-:S05]  /*1dd0*/  VIADD R8, R8, 0x1 ;  /* 0x0000000108087836 */ /* 0x000fca0000000000 */
[----:B------:R-:W-:Y:S02]  /*1de0*/  ISETP.NE.AND P0, PT, R8, RZ, PT ;  /* 0x000000ff0800720c */ /* 0x000fe40003f05270 */
[----:B0-----:R-:W-:Y:S01]  /*1df0*/  IADD3 R0, PT, PT, R0, 0x4, RZ ;  /* 0x0000000400007810 */ /* 0x001fe20007ffe0ff */
[----:B-1----:R-:W-:-:S10]  /*1e00*/  FADD.FTZ R19, R4, R19 ;  /* 0x0000001304137221 */ /* 0x002fd40000010000 */
[----:B------:R-:W-:Y:S05]  /*1e10*/  @P0 BRA `(.L_x_132) ;  /* 0xfffffffc00e80947 */ /* 0x000fea000383ffff */
.L_x_129:
[----:B------:R-:W0:Y:S01]  /*1e20*/  LDCU.64 UR4, c[0x0][0x380] ;  /* 0x00007000ff0477ac */ /* 0x000e220008000a00 */
[--C-:B------:R-:W-:Y:S02]  /*1e30*/  SHF.R.S64 R4, RZ, 0x1f, R2.reuse ;  /* 0x0000001fff047819 */ /* 0x100fe40000001002 */
[----:B------:R-:W-:Y:S02]  /*1e40*/  SHF.R.S32.HI R2, RZ, 0x1f, R2 ;  /* 0x0000001fff027819 */ /* 0x000fe40000011402 */
[----:B------:R-:W-:Y:S02]  /*1e50*/  F2FP.F16.F32.PACK_AB R19, RZ, R19 ;  /* 0x00000013ff13723e */ /* 0x000fe400000000ff */
[----:B0-----:R-:W-:-:S04]  /*1e60*/  IADD3 R5, P1, PT, R26, UR4, RZ ;  /* 0x000000041a057c10 */ /* 0x001fc8000ff3e0ff */
[----:B------:R-:W-:Y:S02]  /*1e70*/  IADD3 R4, P0, PT, R4, R5, RZ ;  /* 0x0000000504047210 */ /* 0x000fe40007f1e0ff */
[----:B------:R-:W-:-:S04]  /*1e80*/  IADD3.X R5, PT, PT, R27, UR5, RZ, P1, !PT ;  /* 0x000000051b057c10 */ /* 0x000fc80008ffe4ff */
[----:B------:R-:W-:-:S05]  /*1e90*/  IADD3.X R5, PT, PT, R2, R5, RZ, P0, !PT ;  /* 0x0000000502057210 */ /* 0x000fca00007fe4ff */
[----:B------:R0:W-:Y:S02]  /*1ea0*/  STG.E.U16 desc[UR6][R4.64], R19 ;  /* 0x0000001304007986 */ /* 0x0001e4000c101506 */
.L_x_126:
[----:B------:R-:W-:Y:S05]  /*1eb0*/  BSYNC.RECONVERGENT B0 ;  /* 0x0000000000007941 */ /* 0x000fea0003800200 */
.L_x_125:
[----:B------:R-:W5:Y:S01]  /*1ec0*/  LDCU UR4, c[0x0][0x3ac] ;  /* 0x00007580ff0477ac */ /* 0x000f620008000800 */
[----:B------:R-:W-:Y:S01]  /*1ed0*/  BAR.SYNC.DEFER_BLOCKING 0x0 ;  /* 0x0000000000007b1d */ /* 0x000fe20000010000 */
[----:B-----5:R-:W-:-:S13]  /*1ee0*/  ISETP.GE.AND P0, PT, R3, UR4, PT ;  /* 0x0000000403007c0c */ /* 0x020fda000bf06270 */
[----:B------:R-:W-:Y:S05]  /*1ef0*/  @P0 EXIT ;  /* 0x000000000000094d */ /* 0x000fea0003800000 */
[----:B0---4-:R-:W0:Y:S01]  /*1f00*/  I2F.U32.RP R6, R20 ;  /* 0x0000001400067306 */ /* 0x011e220000209000 */
[----:B------:R-:W-:Y:S01]  /*1f10*/  IADD3 R2, PT, PT, R3, R20, RZ ;  /* 0x0000001403027210 */ /* 0x000fe20007ffe0ff */
[----:B------:R-:W-:Y:S01]  /*1f20*/  BSSY.RECONVERGENT B0, `(.L_x_133) ;  /* 0x0000030000007945 */ /* 0x000fe20003800200 */
[----:B------:R-:W-:Y:S02]  /*1f30*/  ISETP.NE.U32.AND P2, PT, R20, RZ, PT ;  /* 0x000000ff1400720c */ /* 0x000fe40003f45070 */
[C---:B------:R-:W-:Y:S02]  /*1f40*/  ISETP.GE.AND P0, PT, R2.reuse, UR4, PT ;  /* 0x0000000402007c0c */ /* 0x040fe4000bf06270 */
[----:B--23--:R-:W-:Y:S02]  /*1f50*/  VIMNMX R0, PT, PT, R2, UR4, !PT ;  /* 0x0000000402007c48 */ /* 0x00cfe4000ffe0100 */
[----:B------:R-:W-:Y:S01]  /*1f60*/  SEL R7, RZ, 0x1, P0 ;  /* 0x00000001ff077807 */ /* 0x000fe20000000000 */
[----:B0-----:R-:W1:Y:S02]  /*1f70*/  MUFU.RCP R6, R6 ;  /* 0x0000000600067308 */ /* 0x001e640000001000 */
[----:B-1----:R-:W-:-:S06]  /*1f80*/  VIADD R4, R6, 0xffffffe ;  /* 0x0ffffffe06047836 */ /* 0x002fcc0000000000 */
[----:B------:R0:W1:Y:S02]  /*1f90*/  F2I.FTZ.U32.TRUNC.NTZ R5, R4 ;  /* 0x0000000400057305 */ /* 0x000064000021f000 */
[----:B0-----:R-:W-:Y:S01]  /*1fa0*/  IMAD.MOV.U32 R4, RZ, RZ, RZ ;  /* 0x000000ffff047224 */ /* 0x001fe200078e00ff */
[----:B-1----:R-:W-:-:S05]  /*1fb0*/  IADD3 R9, PT, PT, RZ, -R5, RZ ;  /* 0x80000005ff097210 */ /* 0x002fca0007ffe0ff */
[----:B------:R-:W-:-:S04]  /*1fc0*/  IMAD R9, R9, R20, RZ ;  /* 0x0000001409097224 */ /* 0x000fc800078e02ff */
[----:B------:R-:W-:Y:S01]  /*1fd0*/  IMAD.HI.U32 R6, R5, R9, R4 ;  /* 0x0000000905067227 */ /* 0x000fe200078e0004 */
[----:B------:R-:W-:-:S05]  /*1fe0*/  IADD3 R5, PT, PT, R0, -R2, -R7 ;  /* 0x8000000200057210 */ /* 0x000fca0007ffe807 */
[----:B------:R-:W-:-:S05]  /*1ff0*/  IMAD.HI.U32 R0, R6, R5, RZ ;  /* 0x0000000506007227 */ /* 0x000fca00078e00ff */
[----:B------:R-:W-:-:S05]  /*2000*/  IADD3 R2, PT, PT, -R0, RZ, RZ ;  /* 0x000000ff00027210 */ /* 0x000fca0007ffe1ff */
[----:B------:R-:W-:-:S05]  /*2010*/  IMAD R5, R20, R2, R5 ;  /* 0x0000000214057224 */ /* 0x000fca00078e0205 */
[----:B------:R-:W-:-:S13]  /*2020*/  ISETP.GE.U32.AND P0, PT, R5, R20, PT ;  /* 0x000000140500720c */ /* 0x000fda0003f06070 */
[----:B------:R-:W-:Y:S01]  /*2030*/  @P0 IADD3 R5, PT, PT, R5, -R20, RZ ;  /* 0x8000001405050210 */ /* 0x000fe20007ffe0ff */
[----:B------:R-:W-:-:S03]  /*2040*/  @P0 VIADD R0, R0, 0x1 ;  /* 0x0000000100000836 */ /* 0x000fc60000000000 */
[----:B------:R-:W-:-:S13]  /*2050*/  ISETP.GE.U32.AND P1, PT, R5, R20, PT ;  /* 0x000000140500720c */ /* 0x000fda0003f26070 */
[----:B------:R-:W-:Y:S02]  /*2060*/  @P1 IADD3 R0, PT, PT, R0, 0x1, RZ ;  /* 0x0000000100001810 */ /* 0x000fe40007ffe0ff */
[----:B------:R-:W-:-:S04]  /*2070*/  @!P2 LOP3.LUT R0, RZ, R20, RZ, 0x33, !PT ;  /* 0x00000014ff00a212 */ /* 0x000fc800078e33ff */
[----:B------:R-:W-:-:S04]  /*2080*/  IADD3 R0, PT, PT, R7, R0, RZ ;  /* 0x0000000007007210 */ /* 0x000fc80007ffe0ff */
[C---:B------:R-:W-:Y:S02]  /*2090*/  LOP3.LUT R2, R0.reuse, 0x3, RZ, 0xc0, !PT ;  /* 0x0000000300027812 */ /* 0x040fe400078ec0ff */
[----:B------:R-:W-:Y:S02]  /*20a0*/  ISETP.GE.U32.AND P1, PT, R0, 0x3, PT ;  /* 0x000000030000780c */ /* 0x000fe40003f26070 */
[----:B------:R-:W-:-:S13]  /*20b0*/  ISETP.NE.AND P0, PT, R2, 0x3, PT ;  /* 0x000000030200780c */ /* 0x000fda0003f05270 */
[----:B------:R-:W-:Y:S05]  /*20c0*/  @!P0 BRA `(.L_x_134) ;  /* 0x0000000000548947 */ /* 0x000fea0003800000 */
[----:B------:R-:W0:Y:S01]  /*20d0*/  LDCU.64 UR8, c[0x0][0x380] ;  /* 0x00007000ff0877ac */ /* 0x000e220008000a00 */
[----:B------:R-:W-:Y:S02]  /*20e0*/  VIADD R0, R0, 0x1 ;  /* 0x0000000100007836 */ /* 0x000fe40000000000 */
[----:B------:R-:W-:-:S03]  /*20f0*/  IMAD.WIDE.U32 R26, R3, 0x2, R26 ;  /* 0x00000002031a7825 */ /* 0x000fc600078e001a */
[----:B------:R-:W-:-:S05]  /*2100*/  LOP3.LUT R0, R0, 0x3, RZ, 0xc0, !PT ;  /* 0x0000000300007812 */ /* 0x000fca00078ec0ff */
[C---:B------:R-:W-:Y:S01]  /*2110*/  IMAD R3, R0.reuse, R20, R3 ;  /* 0x0000001400037224 */ /* 0x040fe200078e0203 */
[----:B------:R-:W-:Y:S02]  /*2120*/  IADD3 R0, PT, PT, -R0, RZ, RZ ;  /* 0x000000ff00007210 */ /* 0x000fe40007ffe1ff */
[----:B0-----:R-:W-:-:S04]  /*2130*/  IADD3 R4, P0, PT, R26, UR8, RZ ;  /* 0x000000081a047c10 */ /* 0x001fc8000ff1e0ff */
[----:B------:R-:W-:-:S09]  /*2140*/  IADD3.X R5, PT, PT, R27, UR9, RZ, P0, !PT ;  /* 0x000000091b057c10 */ /* 0x000fd200087fe4ff */
.L_x_135:
[----:B0-----:R-:W-:Y:S01]  /*2150*/  MOV R6, R4 ;  /* 0x0000000400067202 */ /* 0x001fe20000000f00 */
[----:B------:R-:W-:Y:S01]  /*2160*/  IMAD.MOV.U32 R7, RZ, RZ, R5 ;  /* 0x000000ffff077224 */ /* 0x000fe200078e0005 */
[----:B------:R-:W2:Y:S04]  /*2170*/  LDG.E.U16 R4, desc[UR6][R22.64] ;  /* 0x0000000616047981 */ /* 0x000ea8000c1e1500 */
[----:B------:R-:W3:Y:S01]  /*2180*/  LDG.E.U16 R2, desc[UR6][R6.64] ;  /* 0x0000000606027981 */ /* 0x000ee2000c1e1500 */
[----:B------:R-:W-:-:S04]  /*2190*/  IADD3 R0, PT, PT, R0, 0x1, RZ ;  /* 0x0000000100007810 */ /* 0x000fc80007ffe0ff */
[----:B------:R-:W-:Y:S01]  /*21a0*/  ISETP.NE.AND P0, PT, R0, RZ, PT ;  /* 0x000000ff0000720c */ /* 0x000fe20003f05270 */
[----:B--2---:R-:W-:Y:S02]  /*21b0*/  HADD2.F32 R5, -RZ, R4.H0_H0 ;  /* 0x20000004ff057230 */ /* 0x004fe40000004100 */
[----:B---3--:R-:W-:-:S05]  /*21c0*/  HADD2.F32 R2, -RZ, R2.H0_H0 ;  /* 0x20000002ff027230 */ /* 0x008fca0000004100 */
[----:B------:R-:W-:Y:S01]  /*21d0*/  FMUL.FTZ R2, R2, R5 ;  /* 0x0000000502027220 */ /* 0x000fe20000410000 */
[----:B------:R-:W-:-:S04]  /*21e0*/  IMAD.WIDE.U32 R4, R20, 0x2, R6 ;  /* 0x0000000214047825 */ /* 0x000fc800078e0006 */
[----:B------:R-:W-:-:S05]  /*21f0*/  F2FP.F16.F32.PACK_AB R2, RZ, R2 ;  /* 0x00000002ff02723e */ /* 0x000fca00000000ff */
[----:B------:R0:W-:Y:S01]  /*2200*/  STG.E.U16 desc[UR6][R6.64], R2 ;  /* 0x0000000206007986 */ /* 0x0001e2000c101506 */
[----:B------:R-:W-:Y:S05]  /*2210*/  @P0 BRA `(.L_x_135) ;  /* 0xfffffffc00cc0947 */ /* 0x000fea000383ffff */
.L_x_134:
[----:B------:R-:W-:Y:S05]  /*2220*/  BSYNC.RECONVERGENT B0 ;  /* 0x0000000000007941 */ /* 0x000fea0003800200 */
.L_x_133:
[----:B------:R-:W-:Y:S05]  /*2230*/  @!P1 EXIT ;  /* 0x000000000000994d */ /* 0x000fea0003800000 */
.L_x_136:
[----:B0-2---:R-:W-:Y:S01]  /*2240*/  IMAD.WIDE.U32 R6, R3, 0x2, R24 ;  /* 0x0000000203067825 */ /* 0x005fe200078e0018 */
[----:B------:R-:W2:Y:S04]  /*2250*/  LDG.E.U16 R2, desc[UR6][R22.64] ;  /* 0x0000000616027981 */ /* 0x000ea8000c1e1500 */
[----:B------:R-:W3:Y:S01]  /*2260*/  LDG.E.U16 R0, desc[UR6][R6.64] ;  /* 0x0000000606007981 */ /* 0x000ee2000c1e1500 */
[----:B--2---:R-:W-:Y:S02]  /*2270*/  HADD2.F32 R5, -RZ, R2.H0_H0 ;  /* 0x20000002ff057230 */ /* 0x004fe40000004100 */
[----:B---3--:R-:W-:-:S05]  /*2280*/  HADD2.F32 R0, -RZ, R0.H0_H0 ;  /* 0x20000000ff007230 */ /* 0x008fca0000004100 */
[----:B------:R-:W-:Y:S01]  /*2290*/  FMUL.FTZ R0, R0, R5 ;  /* 0x0000000500007220 */ /* 0x000fe20000410000 */
[----:B------:R-:W-:-:S04]  /*22a0*/  IADD3 R5, PT, PT, R20, R3, RZ ;  /* 0x0000000314057210 */ /* 0x000fc80007ffe0ff */
[----:B------:R-:W-:Y:S01]  /*22b0*/  F2FP.F16.F32.PACK_AB R0, RZ, R0 ;  /* 0x00000000ff00723e */ /* 0x000fe200000000ff */
[----:B------:R-:W-:-:S03]  /*22c0*/  IMAD.WIDE.U32 R2, R5, 0x2, R24 ;  /* 0x0000000205027825 */ /* 0x000fc600078e0018 */
[----:B------:R-:W-:-:S05]  /*22d0*/  PRMT R8, R0, 0x7610, R8 ;  /* 0x0000761000087816 */ /* 0x000fca0000000008 */
[----:B------:R0:W-:Y:S04]  /*22e0*/  STG.E.U16 desc[UR6][R6.64], R8 ;  /* 0x0000000806007986 */ /* 0x0001e8000c101506 */
[----:B------:R-:W2:Y:S04]  /*22f0*/  LDG.E.U16 R4, desc[UR6][R22.64] ;  /* 0x0000000616047981 */ /* 0x000ea8000c1e1500 */
[----:B------:R-:W3:Y:S01]  /*2300*/  LDG.E.U16 R0, desc[UR6][R2.64] ;  /* 0x0000000602007981 */ /* 0x000ee2000c1e1500 */
[----:B--2---:R-:W-:Y:S02]  /*2310*/  HADD2.F32 R9, -RZ, R4.H0_H0 ;  /* 0x20000004ff097230 */ /* 0x004fe40000004100 */
[----:B---3--:R-:W-:-:S05]  /*2320*/  HADD2.F32 R0, -RZ, R0.H0_H0 ;  /* 0x20000000ff007230 */ /* 0x008fca0000004100 */
[----:B------:R-:W-:Y:S01]  /*2330*/  FMUL.FTZ R0, R0, R9 ;  /* 0x0000000900007220 */ /* 0x000fe20000410000 */
[----:B------:R-:W-:-:S04]  /*2340*/  IMAD.IADD R9, R5, 0x1, R20 ;  /* 0x0000000105097824 */ /* 0x000fc800078e0214 */
[----:B------:R-:W-:Y:S01]  /*2350*/  F2FP.F16.F32.PACK_AB R0, RZ, R0 ;  /* 0x00000000ff00723e */ /* 0x000fe200000000ff */
[----:B------:R-:W-:-:S03]  /*2360*/  IMAD.WIDE.U32 R4, R9, 0x2, R24 ;  /* 0x0000000209047825 */ /* 0x000fc600078e0018 */
[----:B------:R-:W-:-:S05]  /*2370*/  PRMT R10, R0, 0x7610, R10 ;  /* 0x00007610000a7816 */ /* 0x000fca000000000a */
[----:B------:R1:W-:Y:S04]  /*2380*/  STG.E.U16 desc[UR6][R2.64], R10 ;  /* 0x0000000a02007986 */ /* 0x0003e8000c101506 */
[----:B0-----:R-:W2:Y:S04]  /*2390*/  LDG.E.U16 R6, desc[UR6][R22.64] ;  /* 0x0000000616067981 */ /* 0x001ea8000c1e1500 */
[----:B------:R-:W3:Y:S01]  /*23a0*/  LDG.E.U16 R0, desc[UR6][R4.64] ;  /* 0x0000000604007981 */ /* 0x000ee2000c1e1500 */
[----:B------:R-:W-:Y:S01]  /*23b0*/  IADD3 R9, PT, PT, R9, R20, RZ ;  /* 0x0000001409097210 */ /* 0x000fe20007ffe0ff */
[----:B--2---:R-:W-:-:S02]  /*23c0*/  HADD2.F32 R7, -RZ, R6.H0_H0 ;  /* 0x20000006ff077230 */ /* 0x004fc40000004100 */
[----:B---3--:R-:W-:-:S05]  /*23d0*/  HADD2.F32 R0, -RZ, R0.H0_H0 ;  /* 0x20000000ff007230 */ /* 0x008fca0000004100 */
[----:B------:R-:W-:Y:S01]  /*23e0*/  FMUL.FTZ R0, R0, R7 ;  /* 0x0000000700007220 */ /* 0x000fe20000410000 */
[----:B------:R-:W-:-:S04]  /*23f0*/  IMAD.WIDE.U32 R6, R9, 0x2, R24 ;  /* 0x0000000209067825 */ /* 0x000fc800078e0018 */
[----:B------:R-:W-:-:S04]  /*2400*/  F2FP.F16.F32.PACK_AB R0, RZ, R0 ;  /* 0x00000000ff00723e */ /* 0x000fc800000000ff */
[----:B------:R-:W-:-:S05]  /*2410*/  PRMT R8, R0, 0x7610, R8 ;  /* 0x0000761000087816 */ /* 0x000fca0000000008 */
[----:B------:R2:W-:Y:S04]  /*2420*/  STG.E.U16 desc[UR6][R4.64], R8 ;  /* 0x0000000804007986 */ /* 0x0005e8000c101506 */
[----:B-1----:R-:W3:Y:S04]  /*2430*/  LDG.E.U16 R2, desc[UR6][R22.64] ;  /* 0x0000000616027981 */ /* 0x002ee8000c1e1500 */
[----:B------:R-:W4:Y:S01]  /*2440*/  LDG.E.U16 R0, desc[UR6][R6.64] ;  /* 0x0000000606007981 */ /* 0x000f22000c1e1500 */
[----:B---3--:R-:W-:Y:S02]  /*2450*/  HADD2.F32 R3, -RZ, R2.H0_H0 ;  /* 0x20000002ff037230 */ /* 0x008fe40000004100 */
[----:B----4-:R-:W-:-:S05]  /*2460*/  HADD2.F32 R0, -RZ, R0.H0_H0 ;  /* 0x20000000ff007230 */ /* 0x010fca0000004100 */
[----:B------:R-:W-:Y:S01]  /*2470*/  FMUL.FTZ R0, R0, R3 ;  /* 0x0000000300007220 */ /* 0x000fe20000410000 */
[----:B------:R-:W-:-:S04]  /*2480*/  IADD3 R3, PT, PT, R9, R20, RZ ;  /* 0x0000001409037210 */ /* 0x000fc80007ffe0ff */
[----:B------:R-:W-:Y:S02]  /*2490*/  F2FP.F16.F32.PACK_AB R0, RZ, R0 ;  /* 0x00000000ff00723e */ /* 0x000fe400000000ff */
[----:B------:R-:W-:-:S03]  /*24a0*/  ISETP.GE.AND P0, PT, R3, UR4, PT ;  /* 0x0000000403007c0c */ /* 0x000fc6000bf06270 */
[----:B------:R2:W-:Y:S10]  /*24b0*/  STG.E.U16 desc[UR6][R6.64], R0 ;  /* 0x0000000006007986 */ /* 0x0005f4000c101506 */
[----:B------:R-:W-:Y:S05]  /*24c0*/  @!P0 BRA `(.L_x_136) ;  /* 0xfffffffc005c8947 */ /* 0x000fea000383ffff */
[----:B------:R-:W-:Y:S05]  /*24d0*/  EXIT ;  /* 0x000000000000794d */ /* 0x000fea0003800000 */
.L_x_137:
        /* <DEDUP_REMOVED lines=10> */
.L_x_630:


//--------------------- .text._ZN2at6native51_GLOBAL__N__eebb21b7_18_MultiMarginLoss_cu_b86932df31MultiMarginLoss_backward_kernelILi1EN3c104HalfEEEvPT0_PKS5_S8_PKlS8_iibS5_b --------------------------
	.section	.text._ZN2at6native51_GLOBAL__N__eebb21b7_18_MultiMarginLoss_cu_b86932df31MultiMarginLoss_backward_kernelILi1EN3c104HalfEEEvPT0_PKS5_S8_PKlS8_iibS5_b,"ax",@progbits
	.align	128
.text._ZN2at6native51_GLOBAL__N__eebb21b7_18_MultiMarginLoss_cu_b86932df31MultiMarginLoss_backward_kernelILi1EN3c104HalfEEEvPT0_PKS5_S8_PKlS8_iibS5_b:
        .type           _ZN2at6native51_GLOBAL__N__eebb21b7_18_MultiMarginLoss_cu_b86932df31MultiMarginLoss_backward_kernelILi1EN3c104HalfEEEvPT0_PKS5_S8_PKlS8_iibS5_b,@function
        .size           _ZN2at6native51_GLOBAL__N__eebb21b7_18_MultiMarginLoss_cu_b86932df31MultiMarginLoss_backward_kernelILi1EN3c104HalfEEEvPT0_PKS5_S8_PKlS8_iibS5_b,(.L_x_631 - _ZN2at6native51_GLOBAL__N__eebb21b7_18_MultiMarginLoss_cu_b86932df31MultiMarginLoss_backward_kernelILi1EN3c104HalfEEEvPT0_PKS5_S8_PKlS8_iibS5_b)
        .other          _ZN2at6native51_GLOBAL__N__eebb21b7_18_MultiMarginLoss_cu_b86932df31MultiMarginLoss_backward_kernelILi1EN3c104HalfEEEvPT0_PKS5_S8_PKlS8_iibS5_b,@"STO_CUDA_ENTRY STV_DEFAULT"
_ZN2at6native51_GLOBAL__N__eebb21b7_18_MultiMarginLoss_cu_b86932df31MultiMarginLoss_backward_kernelILi1EN3c104HalfEEEvPT0_PKS5_S8_PKlS8_iibS5_b:
[----:B------:R-:W-:Y:S08]  /*0000*/  LDC R1, c[0x0][0x37c] ;  /* 0x0000df00ff017b82 */ /* 0x000ff00000000800 */
[----:B------:R-:W0:Y:S01]  /*0010*/  S2UR UR8, SR_CTAID.X ;  /* 0x00000000000879c3 */ /* 0x000e220000002500 */
[----:B------:R-:W0:Y:S01]  /*0020*/  LDCU.64 UR4, c[0x0][0x398] ;  /* 0x00007300ff0477ac */ /* 0x000e220008000a00 */
[----:B------:R-:W1:Y:S01]  /*0030*/  LDCU.64 UR20, c[0x0][0x358] ;  /* 0x00006b00ff1477ac */ /* 0x000e620008000a00 */
[----:B------:R-:W2:Y:S01]  /*0040*/  LDCU.U8 UR6, c[0x0][0x3b4] ;  /* 0x00007680ff0677ac */ /* 0x000ea20008000000 */
[----:B------:R-:W3:Y:S04]  /*0050*/  S2R R5, SR_TID.X ;  /* 0x0000000000057919 */ /* 0x000ee80000002100 */
[----:B------:R-:W4:Y:S01]  /*0060*/  S2UR UR14, SR_CgaCtaId ;  /* 0x00000000000e79c3 */ /* 0x000f220000008800 */
[----:B------:R-:W5:Y:S01]  /*0070*/  LDCU.128 UR16, c[0x0][0x380] ;  /* 0x00007000ff1077ac */ /* 0x000f620008000c00 */
[----:B------:R-:W5:Y:S01]  /*0080*/  LDCU.U8 UR15, c[0x0][0x3b0] ;  /* 0x00007600ff0f77ac */ /* 0x000f620008000000 */
[----:B------:R-:W3:Y:S01]  /*0090*/  LDCU.64 UR10, c[0x0][0x390] ;  /* 0x00007200ff0a77ac */ /* 0x000ee20008000a00 */
[----:B0-----:R-:W-:Y:S01]  /*00a0*/  UIMAD.WIDE.U32 UR4, UR8, 0x8, UR4 ;  /* 0x00000008080478a5 */ /* 0x001fe2000f8e0004 */
[----:B------:R-:W-:Y:S01]  /*00b0*/  UMOV UR12, 0x400 ;  /* 0x00000400000c7882 */ /* 0x000fe20000000000 */
[----:B------:R-:W0:Y:S04]  /*00c0*/  LDCU UR26, c[0x0][0x3ac] ;  /* 0x00007580ff1a77ac */ /* 0x000e280008000800 */
[----:B------:R-:W-:Y:S01]  /*00d0*/  MOV R2, UR4 ;  /* 0x0000000400027c02 */ /* 0x000fe20008000f00 */
[----:B------:R-:W0:Y:S01]  /*00e0*/  LDCU UR27, c[0x0][0x3ac] ;  /* 0x00007580ff1b77ac */ /* 0x000e220008000800 */
[----:B------:R-:W-:-:S03]  /*00f0*/  MOV R3, UR5 ;  /* 0x0000000500037c02 */ /* 0x000fc60008000f00 */
[----:B------:R-:W0:Y:S02]  /*0100*/  LDCU.64 UR4, c[0x0][0x3a8] ;  /* 0x00007500ff0477ac */ /* 0x000e240008000a00 */
[----:B-1----:R1:W3:Y:S01]  /*0110*/  LDG.E R2, desc[UR20][R2.64] ;  /* 0x0000001402027981 */ /* 0x0022e2000c1e1900 */
[----:B------:R-:W-:Y:S01]  /*0120*/  BSSY.RECONVERGENT B0, `(.L_x_138) ;  /* 0x0000188000007945 */ /* 0x000fe20003800200 */
[----:B--2---:R-:W-:Y:S02]  /*0130*/  UPRMT UR13, UR6, 0x8880, URZ ;  /* 0x00008880060d7896 */ /* 0x004fe400080000ff */
[----:B----4-:R-:W-:Y:S02]  /*0140*/  ULEA UR12, UR14, UR12, 0x18 ;  /* 0x0000000c0e0c7291 */ /* 0x010fe4000f8ec0ff */
[----:B------:R-:W-:Y:S02]  /*0150*/  UISETP.NE.AND UP0, UPT, UR13, URZ, UPT ;  /* 0x000000ff0d00728c */ /* 0x000fe4000bf05270 */
[----:B-----5:R-:W-:-:S02]  /*0160*/  UPRMT UR15, UR15, 0x8880, URZ ;  /* 0x000088800f0f7896 */ /* 0x020fc400080000ff */
[----:B------:R-:W-:Y:S01]  /*0170*/  USEL UR9, UR8, URZ, !UP0 ;  /* 0x000000ff08097287 */ /* 0x000fe2000c000000 */
[----:B---3--:R-:W-:Y:S01]  /*0180*/  LEA R0, R5, UR12, 0x2 ;  /* 0x0000000c05007c11 */ /* 0x008fe2000f8e10ff */
[----:B------:R-:W2:Y:S01]  /*0190*/  LDCU.64 UR24, c[0x0][0x380] ;  /* 0x00007000ff1877ac */ /* 0x000ea20008000a00 */
[----:B0-----:R-:W-:-:S03]  /*01a0*/  UIMAD UR6, UR8, UR5, URZ ;  /* 0x00000005080672a4 */ /* 0x001fc6000f8e02ff */
[----:B------:R0:W-:Y:S01]  /*01b0*/  STS [R0], RZ ;  /* 0x000000ff00007388 */ /* 0x0001e20000000800 */
[----:B------:R-:W-:Y:S01]  /*01c0*/  ULEA UR8, UP2, UR9, UR18, 0x1 ;  /* 0x0000001209087291 */ /* 0x000fe2000f8408ff */
[----:B------:R-:W-:Y:S01]  /*01d0*/  ISETP.GE.AND P0, PT, R5, UR5, PT ;  /* 0x0000000505007c0c */ /* 0x000fe2000bf06270 */
        /* <DEDUP_REMOVED lines=8> */
[----:B-1----:R-:W-:Y:S01]  /*0260*/  MOV R3, UR17 ;  /* 0x0000001100037c02 */ /* 0x002fe20008000f00 */
[----:B------:R-:W-:Y:S02]  /*0270*/  UISETP.NE.AND UP0, UPT, UR12, URZ, UPT ;  /* 0x000000ff0c00728c */ /* 0x000fe4000bf05270 */
[----:B------:R-:W-:Y:S01]  /*0280*/  USEL UR4, UR4, 0x1, UP1 ;  /* 0x0000000104047887 */ /* 0x000fe20008800000 */
[----:B------:R-:W1:Y:S01]  /*0290*/  LDCU UR19, c[0x0][0x360] ;  /* 0x00006c00ff1377ac */ /* 0x000e620008000800 */
[----:B------:R-:W3:Y:S01]  /*02a0*/  LDCU.64 UR30, c[0x0][0x380] ;  /* 0x00007000ff1e77ac */ /* 0x000ee20008000a00 */
[----:B------:R-:W4:Y:S01]  /*02b0*/  LDCU.64 UR28, c[0x0][0x390] ;  /* 0x00007200ff1c77ac */ /* 0x000f220008000a00 */
[----:B------:R-:W0:Y:S01]  /*02c0*/  LDCU.64 UR22, c[0x0][0x390] ;  /* 0x00007200ff1677ac */ /* 0x000e220008000a00 */
[----:B------:R-:W-:Y:S01]  /*02d0*/  USEL UR4, UR4, 0x1, UP0 ;  /* 0x0000000104047887 */ /* 0x000fe20008000000 */
[----:B------:R-:W-:Y:S01]  /*02e0*/  R2UR UR18, R2 ;  /* 0x00000000021272ca */ /* 0x000fe200000e0000 */
[----:B------:R-:W-:-:S12]  /*02f0*/  IMAD.U32 R2, RZ, RZ, UR16 ;  /* 0x00000010ff027e24 */ /* 0x000fd8000f8e00ff */
        /* <DEDUP_REMOVED lines=8> */
[----:B------:R-:W0:Y:S01]  /*0380*/  LDC.U16 R8, c[0x0][0x3b2] ;  /* 0x0000ec80ff087b82 */ /* 0x000e220000000400 */
[----:B------:R-:W1:Y:S01]  /*0390*/  LDCU.64 UR12, c[0x0][0x3a0] ;  /* 0x00007400ff0c77ac */ /* 0x000e620008000a00 */
[----:B------:R-:W-:-:S06]  /*03a0*/  UIMAD UR14, UR4, UR5, URZ ;  /* 0x00000005040e72a4 */ /* 0x000fcc000f8e02ff */
[----:B------:R-:W-:-:S06]  /*03b0*/  I2FP.F32.S32 R4, UR14 ;  /* 0x0000000e00047c45 */ /* 0x000fcc0008201400 */
[----:B------:R-:W3:Y:S01]  /*03c0*/  MUFU.RCP R4, R4 ;  /* 0x0000000400047308 */ /* 0x000ee20000001000 */
[----:B-1----:R-:W-:-:S04]  /*03d0*/  UISETP.NE.U32.AND UP0, UPT, UR12, URZ, UPT ;  /* 0x000000ff0c00728c */ /* 0x002fc8000bf05070 */
[----:B------:R-:W-:Y:S01]  /*03e0*/  UISETP.NE.AND.EX UP0, UPT, UR13, URZ, UPT, UP0 ;  /* 0x000000ff0d00728c */ /* 0x000fe2000bf05300 */
[----:B0-----:R-:W-:Y:S02]  /*03f0*/  HADD2.F32 R8, -RZ, R8.H0_H0 ;  /* 0x20000008ff087230 */ /* 0x001fe40000004100 */
[----:B--2---:R-:W-:-:S05]  /*0400*/  HADD2.F32 R9, -RZ, R6.H0_H0 ;  /* 0x20000006ff097230 */ /* 0x004fca0000004100 */
[----:B------:R-:W-:-:S05]  /*0410*/  FADD.FTZ R8, R8, -R9 ;  /* 0x8000000908087221 */ /* 0x000fca0000010000 */
[----:B------:R-:W-:-:S05]  /*0420*/  F2FP.F16.F32.PACK_AB R8, RZ, R8 ;  /* 0x00000008ff08723e */ /* 0x000fca00000000ff */
[----:B------:R-:W-:Y:S01]  /*0430*/  HADD2.F32 R6, -RZ, R8.H0_H0 ;  /* 0x20000008ff067230 */ /* 0x000fe20000004100 */
[----:B---3--:R-:W-:Y:S06]  /*0440*/  BRA.U UP0, `(.L_x_140) ;  /* 0x0000000900747547 */ /* 0x008fec000b800000 */
[----:B------:R-:W0:Y:S01]  /*0450*/  I2F.U32.RP R12, UR19 ;  /* 0x00000013000c7d06 */ /* 0x000e220008209000 */
[----:B------:R-:W-:Y:S01]  /*0460*/  VIADD R7, R5, UR19 ;  /* 0x0000001305077c36 */ /* 0x000fe20008000000 */
[----:B------:R-:W-:Y:S01]  /*0470*/  ISETP.NE.U32.AND P2, PT, RZ, UR19, PT ;  /* 0x00000013ff007c0c */ /* 0x000fe2000bf45070 */
[----:B------:R-:W-:Y:S03]  /*0480*/  BSSY.RECONVERGENT B1, `(.L_x_141) ;  /* 0x0000042000017945 */ /* 0x000fe60003800200 */
[C---:B------:R-:W-:Y:S02]  /*0490*/  ISETP.GE.U32.AND P0, PT, R7.reuse, UR5, PT ;  /* 0x0000000507007c0c */ /* 0x040fe4000bf06070 */
[----:B------:R-:W-:Y:S02]  /*04a0*/  VIMNMX.U32 R10, PT, PT, R7, UR5, !PT ;  /* 0x00000005070a7c48 */ /* 0x000fe4000ffe0000 */
[----:B------:R-:W-:-:S04]  /*04b0*/  SEL R11, RZ, 0x1, P0 ;  /* 0x00000001ff0b7807 */ /* 0x000fc80000000000 */
[----:B------:R-:W-:Y:S01]  /*04c0*/  IADD3 R10, PT, PT, R10, -R7, -R11 ;  /* 0x800000070a0a7210 */ /* 0x000fe20007ffe80b */
[----:B0-----:R-:W0:Y:S02]  /*04d0*/  MUFU.RCP R12, R12 ;  /* 0x0000000c000c7308 */ /* 0x001e240000001000 */
[----:B0-----:R-:W-:-:S06]  /*04e0*/  IADD3 R8, PT, PT, R12, 0xffffffe, RZ ;  /* 0x0ffffffe0c087810 */ /* 0x001fcc0007ffe0ff */
[----:B------:R0:W1:Y:S02]  /*04f0*/  F2I.FTZ.U32.TRUNC.NTZ R9, R8 ;  /* 0x0000000800097305 */ /* 0x000064000021f000 */
[----:B0-----:R-:W-:Y:S01]  /*0500*/  HFMA2 R8, -RZ, RZ, 0, 0 ;  /* 0x00000000ff087431 */ /* 0x001fe200000001ff */
[----:B-1----:R-:W-:-:S05]  /*0510*/  IADD3 R13, PT, PT, RZ, -R9, RZ ;  /* 0x80000009ff0d7210 */ /* 0x002fca0007ffe0ff */
        /* <DEDUP_REMOVED lines=9> */
[----:B------:R-:W-:Y:S02]  /*05b0*/  @P1 IADD3 R8, PT, PT, R8, 0x1, RZ ;  /* 0x0000000108081810 */ /* 0x000fe40007ffe0ff */
[----:B------:R-:W-:-:S05]  /*05c0*/  @!P2 LOP3.LUT R8, RZ, UR19, RZ, 0x33, !PT ;  /* 0x00000013ff08ac12 */ /* 0x000fca000f8e33ff */
[----:B------:R-:W-:Y:S01]  /*05d0*/  IMAD.IADD R10, R11, 0x1, R8 ;  /* 0x000000010b0a7824 */ /* 0x000fe200078e0208 */
[----:B------:R-:W-:-:S04]  /*05e0*/  MOV R11, R5 ;  /* 0x00000005000b7202 */ /* 0x000fc80000000f00 */
[----:B------:R-:W-:-:S04]  /*05f0*/  LOP3.LUT R7, R10, 0x3, RZ, 0xc0, !PT ;  /* 0x000000030a077812 */ /* 0x000fc800078ec0ff */
[----:B------:R-:W-:Y:S02]  /*0600*/  ISETP.NE.AND P0, PT, R7, 0x3, PT ;  /* 0x000000030700780c */ /* 0x000fe40003f05270 */
[----:B------:R-:W-:-:S11]  /*0610*/  MOV R7, RZ ;  /* 0x000000ff00077202 */ /* 0x000fd60000000f00 */
[----:B------:R-:W-:Y:S05]  /*0620*/  @!P0 BRA `(.L_x_142) ;  /* 0x00000000009c8947 */ /* 0x000fea0003800000 */
[----:B------:R-:W-:Y:S01]  /*0630*/  VIADD R7, R10, 0x1 ;  /* 0x000000010a077836 */ /* 0x000fe20000000000 */
[----:B------:R-:W-:Y:S02]  /*0640*/  MOV R8, 0x2 ;  /* 0x0000000200087802 */ /* 0x000fe40000000f00 */
[----:B------:R-:W-:Y:S02]  /*0650*/  IADD3 R18, PT, PT, R5, -UR18, RZ ;  /* 0x8000001205127c10 */ /* 0x000fe4000fffe0ff */
[----:B------:R-:W-:Y:S01]  /*0660*/  LOP3.LUT R14, R7, 0x3, RZ, 0xc0, !PT ;  /* 0x00000003070e7812 */ /* 0x000fe200078ec0ff */
[----:B------:R-:W-:Y:S01]  /*0670*/  IMAD.MOV.U32 R7, RZ, RZ, RZ ;  /* 0x000000ffff077224 */ /* 0x000fe200078e00ff */
[----:B------:R-:W-:Y:S01]  /*0680*/  MOV R11, R5 ;  /* 0x00000005000b7202 */ /* 0x000fe20000000f00 */
[----:B------:R-:W-:Y:S01]  /*0690*/  IMAD.WIDE.U32 R8, R5, R8, UR6 ;  /* 0x0000000605087e25 */ /* 0x000fe2000f8e0008 */
[----:B------:R-:W-:-:S07]  /*06a0*/  IADD3 R14, PT, PT, -R14, RZ, RZ ;  /* 0x000000ff0e0e7210 */ /* 0x000fce0007ffe1ff */
.L_x_145:
[----:B------:R-:W-:Y:S01]  /*06b0*/  ISETP.NE.AND P1, PT, R18, RZ, PT ;  /* 0x000000ff1200720c */ /* 0x000fe20003f25270 */
[----:B------:R-:W-:Y:S01]  /*06c0*/  VIADD R14, R14, 0x1 ;  /* 0x000000010e0e7836 */ /* 0x000fe20000000000 */
[----:B-1----:R-:W-:Y:S01]  /*06d0*/  IADD3 R12, P2, PT, R8, UR22, RZ ;  /* 0x00000016080c7c10 */ /* 0x002fe2000ff5e0ff */
[----:B------:R-:W-:Y:S01]  /*06e0*/  BSSY.RECONVERGENT B2, `(.L_x_143) ;  /* 0x0000017000027945 */ /* 0x000fe20003800200 */
[----:B------:R-:W-:Y:S02]  /*06f0*/  MOV R15, UR19 ;  /* 0x00000013000f7c02 */ /* 0x000fe40008000f00 */
        /* <DEDUP_REMOVED lines=14> */
[----:B0-----:R-:W-:Y:S02]  /*07e0*/  F2FP.F16.F32.PACK_AB R16, RZ, R4 ;  /* 0x00000004ff10723e */ /* 0x001fe400000000ff */
[----:B------:R-:W-:-:S03]  /*07f0*/  IADD3 R12, P1, PT, R8, UR24, RZ ;  /* 0x00000018080c7c10 */ /* 0x000fc6000ff3e0ff */
[----:B------:R-:W-:Y:S01]  /*0800*/  HADD2.F32 R20, -RZ, R16.H0_H0 ;  /* 0x20000010ff147230 */ /* 0x000fe20000004100 */
[----:B------:R-:W-:-:S04]  /*0810*/  IADD3.X R13, PT, PT, R9, UR25, RZ, P1, !PT ;  /* 0x00000019090d7c10 */ /* 0x000fc80008ffe4ff */
[----:B------:R-:W-:Y:S01]  /*0820*/  FADD.FTZ R7, R7, -R20 ;  /* 0x8000001407077221 */ /* 0x000fe20000010000 */
[----:B------:R1:W-:Y:S04]  /*0830*/  STG.E.U16 desc[UR20][R12.64], R16 ;  /* 0x000000100c007986 */ /* 0x0003e8000c101514 */
[----:B------:R1:W-:Y:S02]  /*0840*/  STS [R0], R7 ;  /* 0x0000000700007388 */ /* 0x0003e40000000800 */
.L_x_144:
[----:B------:R-:W-:Y:S05]  /*0850*/  BSYNC.RECONVERGENT B2 ;  /* 0x0000000000027941 */ /* 0x000fea0003800200 */
.L_x_143:
[----:B------:R-:W-:Y:S01]  /*0860*/  VIADD R11, R11, UR19 ;  /* 0x000000130b0b7c36 */ /* 0x000fe20008000000 */
[----:B------:R-:W-:Y:S01]  /*0870*/  IADD3 R18, PT, PT, R18, UR19, RZ ;  /* 0x0000001312127c10 */ /* 0x000fe2000fffe0ff */
[----:B------:R-:W-:Y:S01]  /*0880*/  IMAD.WIDE.U32 R8, R15, 0x2, R8 ;  /* 0x000000020f087825 */ /* 0x000fe200078e0008 */
[----:B------:R-:W-:Y:S06]  /*0890*/  @P0 BRA `(.L_x_145) ;  /* 0xfffffffc00840947 */ /* 0x000fec000383ffff */
.L_x_142:
[----:B------:R-:W-:Y:S05]  /*08a0*/  BSYNC.RECONVERGENT B1 ;  /* 0x0000000000017941 */ /* 0x000fea0003800200 */
.L_x_141:
[----:B------:R-:W-:-:S13]  /*08b0*/  ISETP.GE.U32.AND P0, PT, R10, 0x3, PT ;  /* 0x000000030a00780c */ /* 0x000fda0003f06070 */
[----:B------:R-:W-:Y:S05]  /*08c0*/  @!P0 BRA `(.L_x_139) ;  /* 0x0000001000348947 */ /* 0x000fea0003800000 */
[----:B------:R-:W-:Y:S01]  /*08d0*/  BSSY.RECONVERGENT B1, `(.L_x_146) ;  /* 0x0000053000017945 */ /* 0x000fe20003800200 */
.L_x_155:
[C---:B------:R-:W-:Y:S01]  /*08e0*/  ISETP.NE.AND P3, PT, R11.reuse, UR18, PT ;  /* 0x000000120b007c0c */ /* 0x040fe2000bf65270 */
[----:B------:R-:W-:Y:S01]  /*08f0*/  BSSY.RECONVERGENT B2, `(.L_x_147) ;  /* 0x0000017000027945 */ /* 0x000fe20003800200 */
[----:B--2---:R-:W-:-:S04]  /*0900*/  IADD3 R15, PT, PT, R11, UR19, RZ ;  /* 0x000000130b0f7c10 */ /* 0x004fc8000fffe0ff */
[C---:B------:R-:W-:Y:S01]  /*0910*/  ISETP.NE.AND P2, PT, R15.reuse, UR18, PT ;  /* 0x000000120f007c0c */ /* 0x040fe2000bf45270 */
[----:B-1-34-:R-:W-:-:S05]  /*0920*/  VIADD R13, R15, UR19 ;  /* 0x000000130f0d7c36 */ /* 0x01afca0008000000 */
[C---:B------:R-:W-:Y:S02]  /*0930*/  IADD3 R9, PT, PT, R13.reuse, UR19, RZ ;  /* 0x000000130d097c10 */ /* 0x040fe4000fffe0ff */
[----:B------:R-:W-:Y:S02]  /*0940*/  ISETP.NE.AND P0, PT, R13, UR18, PT ;  /* 0x000000120d007c0c */ /* 0x000fe4000bf05270 */
[----:B------:R-:W-:Y:S01]  /*0950*/  ISETP.NE.AND P1, PT, R9, UR18, PT ;  /* 0x0000001209007c0c */ /* 0x000fe2000bf25270 */
[----:B------:R-:W-:-:S12]  /*0960*/  @!P3 BRA `(.L_x_148) ;  /* 0x00000000003cb947 */ /* 0x000fd80003800000 */
[----:B0-----:R-:W-:-:S05]  /*0970*/  HFMA2 R16, -RZ, RZ, 0, 1.1920928955078125e-07 ;  /* 0x00000002ff107431 */ /* 0x001fca00000001ff */
[----:B------:R-:W-:-:S06]  /*0980*/  IMAD.WIDE.U32 R16, R11, R16, UR10 ;  /* 0x0000000a0b107e25 */ /* 0x000fcc000f8e0010 */
[----:B------:R-:W2:Y:S01]  /*0990*/  LDG.E.U16 R16, desc[UR20][R16.64] ;  /* 0x0000001410107981 */ /* 0x000ea2000c1e1500 */
[----:B------:R-:W-:-:S04]  /*09a0*/  IMAD.WIDE.U32 R10, R11, 0x2, R2 ;  /* 0x000000020b0a7825 */ /* 0x000fc800078e0002 */
[----:B--2---:R-:W-:-:S05]  /*09b0*/  HADD2.F32 R19, -RZ, R16.H0_H0 ;  /* 0x20000010ff137230 */ /* 0x004fca0000004100 */
[----:B------:R-:W-:-:S05]  /*09c0*/  FADD.FTZ R19, R6, R19 ;  /* 0x0000001306137221 */ /* 0x000fca0000010000 */
[----:B------:R-:W-:-:S05]  /*09d0*/  F2FP.F16.F32.PACK_AB R8, RZ, R19 ;  /* 0x00000013ff08723e */ /* 0x000fca00000000ff */
[----:B------:R-:W-:-:S05]  /*09e0*/  HADD2.F32 R8, -RZ, R8.H0_H0 ;  /* 0x20000008ff087230 */ /* 0x000fca0000004100 */
[----:B------:R-:W-:-:S13]  /*09f0*/  FSETP.GT.FTZ.AND P3, PT, R8, RZ, PT ;  /* 0x000000ff0800720b */ /* 0x000fda0003f74000 */
[----:B------:R-:W-:Y:S01]  /*0a00*/  @P3 F2FP.F16.F32.PACK_AB R8, RZ, R4 ;  /* 0x00000004ff08323e */ /* 0x000fe200000000ff */
[----:B------:R1:W-:Y:S04]  /*0a10*/  @!P3 STG.E.U16 desc[UR20][R10.64], RZ ;  /* 0x000000ff0a00b986 */ /* 0x0003e8000c101514 */
[----:B------:R-:W-:Y:S01]  /*0a20*/  @P3 HADD2.F32 R12, -RZ, R8.H0_H0 ;  /* 0x20000008ff0c3230 */ /* 0x000fe20000004100 */
[----:B------:R1:W-:Y:S04]  /*0a30*/  @P3 STG.E.U16 desc[UR20][R10.64], R8 ;  /* 0x000000080a003986 */ /* 0x0003e8000c101514 */
[----:B------:R-:W-:-:S05]  /*0a40*/  @P3 FADD.FTZ R7, R7, -R12 ;  /* 0x8000000c07073221 */ /* 0x000fca0000010000 */
[----:B------:R1:W-:Y:S02]  /*0a50*/  @P3 STS [R0], R7 ;  /* 0x0000000700003388 */ /* 0x0003e40000000800 */
.L_x_148:
[----:B------:R-:W-:Y:S05]  /*0a60*/  BSYNC.RECONVERGENT B2 ;  /* 0x0000000000027941 */ /* 0x000fea0003800200 */
.L_x_147:
[----:B------:R-:W-:Y:S04]  /*0a70*/  BSSY.RECONVERGENT B2, `(.L_x_149) ;  /* 0x0000011000027945 */ /* 0x000fe80003800200 */
[----:B------:R-:W-:Y:S05]  /*0a80*/  @!P2 BRA `(.L_x_150) ;  /* 0x00000000003ca947 */ /* 0x000fea0003800000 */
[----:B-1----:R-:W-:-:S04]  /*0a90*/  IMAD.MOV.U32 R10, RZ, RZ, 0x2 ;  /* 0x00000002ff0a7424 */ /* 0x002fc800078e00ff */
[----:B------:R-:W-:-:S06]  /*0aa0*/  IMAD.WIDE.U32 R10, R15, R10, UR10 ;  /* 0x0000000a0f0a7e25 */ /* 0x000fcc000f8e000a */
[----:B------:R-:W0:Y:S01]  /*0ab0*/  LDG.E.U16 R10, desc[UR20][R10.64] ;  /* 0x000000140a0a7981 */ /* 0x000e22000c1e1500 */
[----:B------:R-:W-:-:S04]  /*0ac0*/  IMAD.WIDE.U32 R14, R15, 0x2, R2 ;  /* 0x000000020f0e7825 */ /* 0x000fc800078e0002 */
[----:B0-----:R-:W-:-:S05]  /*0ad0*/  HADD2.F32 R17, -RZ, R10.H0_H0 ;  /* 0x2000000aff117230 */ /* 0x001fca0000004100 */
        /* <DEDUP_REMOVED lines=10> */
.L_x_150:
[----:B------:R-:W-:Y:S05]  /*0b80*/  BSYNC.RECONVERGENT B2 ;  /* 0x0000000000027941 */ /* 0x000fea0003800200 */
.L_x_149:
[----:B------:R-:W-:Y:S04]  /*0b90*/  BSSY.RECONVERGENT B2, `(.L_x_151) ;  /* 0x0000011000027945 */ /* 0x000fe80003800200 */
[----:B------:R-:W-:Y:S05]  /*0ba0*/  @!P0 BRA `(.L_x_152) ;  /* 0x00000000003c8947 */ /* 0x000fea0003800000 */
[----:B-1----:R-:W-:-:S05]  /*0bb0*/  MOV R10, 0x2 ;  /* 0x00000002000a7802 */ /* 0x002fca0000000f00 */
        /* <DEDUP_REMOVED lines=14> */
.L_x_152:
[----:B------:R-:W-:Y:S05]  /*0ca0*/  BSYNC.RECONVERGENT B2 ;  /* 0x0000000000027941 */ /* 0x000fea0003800200 */
.L_x_151:
[----:B------:R-:W-:Y:S04]  /*0cb0*/  BSSY.RECONVERGENT B2, `(.L_x_153) ;  /* 0x0000011000027945 */ /* 0x000fe80003800200 */
[----:B------:R-:W-:Y:S05]  /*0cc0*/  @!P1 BRA `(.L_x_154) ;  /* 0x00000000003c9947 */ /* 0x000fea0003800000 */
[----:B-1----:R-:W-:-:S05]  /*0cd0*/  HFMA2 R10, -RZ, RZ, 0, 1.1920928955078125e-07 ;  /* 0x00000002ff0a7431 */ /* 0x002fca00000001ff */
[----:B------:R-:W-:-:S06]  /*0ce0*/  IMAD.WIDE.U32 R10, R9, R10, UR10 ;  /* 0x0000000a090a7e25 */ /* 0x000fcc000f8e000a */
[----:B------:R-:W3:Y:S02]  /*0cf0*/  LDG.E.U16 R10, desc[UR20][R10.64] ;  /* 0x000000140a0a7981 */ /* 0x000ee4000c1e1500 */
[----:B---3--:R-:W-:-:S05]  /*0d00*/  HADD2.F32 R13, -RZ, R10.H0_H0 ;  /* 0x2000000aff0d7230 */ /* 0x008fca0000004100 */
[----:B------:R-:W-:-:S05]  /*0d10*/  FADD.FTZ R13, R6, R13 ;  /* 0x0000000d060d7221 */ /* 0x000fca0000010000 */
[----:B--2---:R-:W-:Y:S01]  /*0d20*/  F2FP.F16.F32.PACK_AB R8, RZ, R13 ;  /* 0x0000000dff08723e */ /* 0x004fe200000000ff */
[----:B------:R-:W-:-:S04]  /*0d30*/  IMAD.WIDE.U32 R12, R9, 0x2, R2 ;  /* 0x00000002090c7825 */ /* 0x000fc800078e0002 */
        /* <DEDUP_REMOVED lines=8> */
.L_x_154:
[----:B------:R-:W-:Y:S05]  /*0dc0*/  BSYNC.RECONVERGENT B2 ;  /* 0x0000000000027941 */ /* 0x000fea0003800200 */
.L_x_153:
[----:B-1----:R-:W-:-:S05]  /*0dd0*/  VIADD R11, R9, UR19 ;  /* 0x00000013090b7c36 */ /* 0x002fca0008000000 */
[----:B------:R-:W-:-:S13]  /*0de0*/  ISETP.GE.AND P0, PT, R11, UR26, PT ;  /* 0x0000001a0b007c0c */ /* 0x000fda000bf06270 */
[----:B------:R-:W-:Y:S05]  /*0df0*/  @!P0 BRA `(.L_x_155) ;  /* 0xfffffff800b88947 */ /* 0x000fea000383ffff */
[----:B------:R-:W-:Y:S05]  /*0e00*/  BSYNC.RECONVERGENT B1 ;  /* 0x0000000000017941 */ /* 0x000fea0003800200 */
.L_x_146:
[----:B------:R-:W-:Y:S05]  /*0e10*/  BRA `(.L_x_139) ;  /* 0x0000000800e07947 */ /* 0x000fea0003800000 */
.L_x_140:
        /* <DEDUP_REMOVED lines=13> */
[----:B0-----:R-:W-:-:S06]  /*0ef0*/  IADD3 R8, PT, PT, R11, 0xffffffe, RZ ;  /* 0x0ffffffe0b087810 */ /* 0x001fcc0007ffe0ff */
[----:B------:R0:W1:Y:S02]  /*0f00*/  F2I.FTZ.U32.TRUNC.NTZ R9, R8 ;  /* 0x0000000800097305 */ /* 0x000064000021f000 */
[----:B0-----:R-:W-:Y:S02]  /*0f10*/  MOV R8, RZ ;  /* 0x000000ff00087202 */ /* 0x001fe40000000f00 */
[----:B-1----:R-:W-:-:S05]  /*0f20*/  IADD3 R13, PT, PT, RZ, -R9, RZ ;  /* 0x80000009ff0d7210 */ /* 0x002fca0007ffe0ff */
[----:B------:R-:W-:-:S04]  /*0f30*/  IMAD R13, R13, UR19, RZ ;  /* 0x000000130d0d7c24 */ /* 0x000fc8000f8e02ff */
[----:B------:R-:W-:Y:S01]  /*0f40*/  IMAD.HI.U32 R13, R9, R13, R8 ;  /* 0x0000000d090d7227 */ /* 0x000fe200078e0008 */
[----:B------:R-:W-:Y:S02]  /*0f50*/  MOV R8, UR12 ;  /* 0x0000000c00087c02 */ /* 0x000fe40008000f00 */
[----:B------:R-:W-:-:S03]  /*0f60*/  MOV R9, UR13 ;  /* 0x0000000d00097c02 */ /* 0x000fc60008000f00 */
        /* <DEDUP_REMOVED lines=12> */
[----:B------:R-:W-:Y:S01]  /*1030*/  ISETP.NE.AND P0, PT, R7, 0x3, PT ;  /* 0x000000030700780c */ /* 0x000fe20003f05270 */
[----:B------:R-:W-:-:S12]  /*1040*/  IMAD.MOV.U32 R7, RZ, RZ, RZ ;  /* 0x000000ffff077224 */ /* 0x000fd800078e00ff */
[----:B------:R-:W-:Y:S05]  /*1050*/  @!P0 BRA `(.L_x_157) ;  /* 0x0000000000a88947 */ /* 0x000fea0003800000 */
[----:B------:R-:W-:Y:S01]  /*1060*/  IADD3 R7, PT, PT, R12, 0x1, RZ ;  /* 0x000000010c077810 */ /* 0x000fe20007ffe0ff */
[----:B------:R-:W-:Y:S01]  /*1070*/  IMAD.MOV.U32 R10, RZ, RZ, 0x2 ;  /* 0x00000002ff0a7424 */ /* 0x000fe200078e00ff */
[----:B------:R-:W-:Y:S01]  /*1080*/  IADD3 R20, PT, PT, R5, -UR18, RZ ;  /* 0x8000001205147c10 */ /* 0x000fe2000fffe0ff */
[----:B------:R-:W-:Y:S01]  /*1090*/  IMAD.MOV.U32 R13, RZ, RZ, R5 ;  /* 0x000000ffff0d7224 */ /* 0x000fe200078e0005 */
[----:B------:R-:W-:Y:S01]  /*10a0*/  LOP3.LUT R16, R7, 0x3, RZ, 0xc0, !PT ;  /* 0x0000000307107812 */ /* 0x000fe200078ec0ff */
[----:B------:R-:W-:Y:S02]  /*10b0*/  HFMA2 R7, -RZ, RZ, 0, 0 ;  /* 0x00000000ff077431 */ /* 0x000fe400000001ff */
[----:B------:R-:W-:Y:S01]  /*10c0*/  IMAD.WIDE.U32 R10, R5, R10, UR6 ;  /* 0x00000006050a7e25 */ /* 0x000fe2000f8e000a */
[----:B------:R-:W-:-:S07]  /*10d0*/  IADD3 R16, PT, PT, -R16, RZ, RZ ;  /* 0x000000ff10107210 */ /* 0x000fce0007ffe1ff */
.L_x_160:
[----:B------:R-:W-:Y:S01]  /*10e0*/  ISETP.NE.AND P1, PT, R20, RZ, PT ;  /* 0x000000ff1400720c */ /* 0x000fe20003f25270 */
[----:B------:R-:W-:Y:S01]  /*10f0*/  BSSY.RECONVERGENT B2, `(.L_x_158) ;  /* 0x000001c000027945 */ /* 0x000fe20003800200 */
[----:B------:R-:W-:Y:S01]  /*1100*/  IADD3 R16, PT, PT, R16, 0x1, RZ ;  /* 0x0000000110107810 */ /* 0x000fe20007ffe0ff */
[----:B------:R-:W-:Y:S01]  /*1110*/  IMAD.U32 R17, RZ, RZ, UR19 ;  /* 0x00000013ff117e24 */ /* 0x000fe2000f8e00ff */
        /* <DEDUP_REMOVED lines=15> */
[----:B0-----:R-:W2:Y:S02]  /*1210*/  LDG.E.U16 R14, desc[UR20][R8.64] ;  /* 0x00000014080e7981 */ /* 0x001ea4000c1e1500 */
[----:B--2---:R-:W-:Y:S01]  /*1220*/  HADD2.F32 R15, -RZ, R14.H0_H0 ;  /* 0x2000000eff0f7230 */ /* 0x004fe20000004100 */
[----:B------:R-:W-:-:S04]  /*1230*/  IADD3 R14, P1, PT, R10, UR30, RZ ;  /* 0x0000001e0a0e7c10 */ /* 0x000fc8000ff3e0ff */
[----:B------:R-:W-:-:S05]  /*1240*/  FMUL.FTZ R15, R4, R15 ;  /* 0x0000000f040f7220 */ /* 0x000fca0000410000 */
[----:B------:R-:W-:Y:S02]  /*1250*/  F2FP.F16.F32.PACK_AB R18, RZ, R15 ;  /* 0x0000000fff12723e */ /* 0x000fe400000000ff */
[----:B------:R-:W-:-:S03]  /*1260*/  IADD3.X R15, PT, PT, R11, UR31, RZ, P1, !PT ;  /* 0x0000001f0b0f7c10 */ /* 0x000fc60008ffe4ff */
[----:B------:R-:W-:Y:S02]  /*1270*/  HADD2.F32 R22, -RZ, R18.H0_H0 ;  /* 0x20000012ff167230 */ /* 0x000fe40000004100 */
[----:B------:R1:W-:Y:S03]  /*1280*/  STG.E.U16 desc[UR20][R14.64], R18 ;  /* 0x000000120e007986 */ /* 0x0003e6000c101514 */
[----:B------:R-:W-:-:S05]  /*1290*/  FADD.FTZ R7, R7, -R22 ;  /* 0x8000001607077221 */ /* 0x000fca0000010000 */
[----:B------:R1:W-:Y:S02]  /*12a0*/  STS [R0], R7 ;  /* 0x0000000700007388 */ /* 0x0003e40000000800 */
.L_x_159:
[----:B------:R-:W-:Y:S05]  /*12b0*/  BSYNC.RECONVERGENT B2 ;  /* 0x0000000000027941 */ /* 0x000fea0003800200 */
.L_x_158:
[----:B------:R-:W-:Y:S01]  /*12c0*/  IADD3 R13, PT, PT, R13, UR19, RZ ;  /* 0x000000130d0d7c10 */ /* 0x000fe2000fffe0ff */
[----:B------:R-:W-:-:S04]  /*12d0*/  IMAD.WIDE.U32 R10, R17, 0x2, R10 ;  /* 0x00000002110a7825 */ /* 0x000fc800078e000a */
[----:B------:R-:W-:Y:S01]  /*12e0*/  VIADD R20, R20, UR19 ;  /* 0x0000001314147c36 */ /* 0x000fe20008000000 */
[----:B------:R-:W-:Y:S06]  /*12f0*/  @P0 BRA `(.L_x_160) ;  /* 0xfffffffc00780947 */ /* 0x000fec000383ffff */
.L_x_157:
[----:B------:R-:W-:Y:S05]  /*1300*/  BSYNC.RECONVERGENT B1 ;  /* 0x0000000000017941 */ /* 0x000fea0003800200 */
.L_x_156:
[----:B------:R-:W-:-:S13]  /*1310*/  ISETP.GE.U32.AND P0, PT, R12, 0x3, PT ;  /* 0x000000030c00780c */ /* 0x000fda0003f06070 */
[----:B------:R-:W-:Y:S05]  /*1320*/  @!P0 BRA `(.L_x_139) ;  /* 0x00000004009c8947 */ /* 0x000fea0003800000 */
.L_x_170:
[----:B------:R-:W-:Y:S01]  /*1330*/  ISETP.NE.AND P0, PT, R13, UR18, PT ;  /* 0x000000120d007c0c */ /* 0x000fe2000bf05270 */
[----:B------:R-:W-:-:S12]  /*1340*/  BSSY.RECONVERGENT B1, `(.L_x_161) ;  /* 0x0000017000017945 */ /* 0x000fd80003800200 */
[----:B0-234-:R-:W-:Y:S05]  /*1350*/  @!P0 BRA `(.L_x_162) ;  /* 0x0000000000548947 */ /* 0x01dfea0003800000 */
[----:B------:R-:W-:-:S05]  /*1360*/  MOV R10, 0x2 ;  /* 0x00000002000a7802 */ /* 0x000fca0000000f00 */
[----:B------:R-:W-:-:S06]  /*1370*/  IMAD.WIDE.U32 R10, R13, R10, UR10 ;  /* 0x0000000a0d0a7e25 */ /* 0x000fcc000f8e000a */
[----:B------:R-:W0:Y:S02]  /*1380*/  LDG.E.U16 R10, desc[UR20][R10.64] ;  /* 0x000000140a0a7981 */ /* 0x000e24000c1e1500 */
[----:B01----:R-:W-:-:S05]  /*1390*/  HADD2.F32 R15, -RZ, R10.H0_H0 ;  /* 0x2000000aff0f7230 */ /* 0x003fca0000004100 */
[----:B------:R-:W-:-:S05]  /*13a0*/  FADD.FTZ R15, R6, R15 ;  /* 0x0000000f060f7221 */ /* 0x000fca0000010000 */
[----:B------:R-:W-:-:S05]  /*13b0*/  F2FP.F16.F32.PACK_AB R12, RZ, R15 ;  /* 0x0000000fff0c723e */ /* 0x000fca00000000ff */
[----:B------:R-:W-:-:S05]  /*13c0*/  HADD2.F32 R12, -RZ, R12.H0_H0 ;  /* 0x2000000cff0c7230 */ /* 0x000fca0000004100 */
[----:B------:R-:W-:-:S13]  /*13d0*/  FSETP.GT.FTZ.AND P0, PT, R12, RZ, PT ;  /* 0x000000ff0c00720b */ /* 0x000fda0003f14000 */
[----:B------:R-:W-:Y:S05]  /*13e0*/  @!P0 BRA `(.L_x_163) ;  /* 0x0000000000288947 */ /* 0x000fea0003800000 */
[----:B------:R-:W2:Y:S02]  /*13f0*/  LDG.E.U16 R10, desc[UR20][R8.64] ;  /* 0x00000014080a7981 */ /* 0x000ea4000c1e1500 */
[----:B--2---:R-:W-:-:S05]  /*1400*/  HADD2.F32 R11, -RZ, R10.H0_H0 ;  /* 0x2000000aff0b7230 */ /* 0x004fca0000004100 */
[----:B------:R-:W-:-:S05]  /*1410*/  FMUL.FTZ R11, R4, R11 ;  /* 0x0000000b040b7220 */ /* 0x000fca0000410000 */
[----:B------:R-:W-:Y:S01]  /*1420*/  F2FP.F16.F32.PACK_AB R12, RZ, R11 ;  /* 0x0000000bff0c723e */ /* 0x000fe200000000ff */
[----:B------:R-:W-:-:S04]  /*1430*/  IMAD.WIDE.U32 R10, R13, 0x2, R2 ;  /* 0x000000020d0a7825 */ /* 0x000fc800078e0002 */
[----:B------:R-:W-:Y:S01]  /*1440*/  HADD2.F32 R14, -RZ, R12.H0_H0 ;  /* 0x2000000cff0e7230 */ /* 0x000fe20000004100 */
[----:B------:R2:W-:Y:S04]  /*1450*/  STG.E.U16 desc[UR20][R10.64], R12 ;  /* 0x0000000c0a007986 */ /* 0x0005e8000c101514 */
[----:B------:R-:W-:-:S05]  /*1460*/  FADD.FTZ R7, R7, -R14 ;  /* 0x8000000e07077221 */ /* 0x000fca0000010000 */
[----:B------:R2:W-:Y:S01]  /*1470*/  STS [R0], R7 ;  /* 0x0000000700007388 */ /* 0x0005e20000000800 */
[----:B------:R-:W-:Y:S05]  /*1480*/  BRA `(.L_x_162) ;  /* 0x0000000000087947 */ /* 0x000fea0003800000 */
.L_x_163:
[----:B------:R-:W-:-:S05]  /*1490*/  IMAD.WIDE.U32 R10, R13, 0x2, R2 ;  /* 0x000000020d0a7825 */ /* 0x000fca00078e0002 */
[----:B------:R3:W-:Y:S02]  /*14a0*/  STG.E.U16 desc[UR20][R10.64], RZ ;  /* 0x000000ff0a007986 */ /* 0x0007e4000c101514 */
.L_x_162:
[----:B------:R-:W-:Y:S05]  /*14b0*/  BSYNC.RECONVERGENT B1 ;  /* 0x0000000000017941 */ /* 0x000fea0003800200 */
.L_x_161:
[----:B------:R-:W-:Y:S01]  /*14c0*/  IADD3 R19, PT, PT, R13, UR19, RZ ;  /* 0x000000130d137c10 */ /* 0x000fe2000fffe0ff */
[----:B------:R-:W-:Y:S03]  /*14d0*/  BSSY.RECONVERGENT B1, `(.L_x_164) ;  /* 0x000001b000017945 */ /* 0x000fe60003800200 */
[C---:B------:R-:W-:Y:S01]  /*14e0*/  ISETP.NE.AND P1, PT, R19.reuse, UR18, PT ;  /* 0x0000001213007c0c */ /* 0x040fe2000bf25270 */
[----:B--23--:R-:W-:-:S05]  /*14f0*/  VIADD R11, R19, UR19 ;  /* 0x00000013130b7c36 */ /* 0x00cfca0008000000 */
[C---:B------:R-:W-:Y:S02]  /*1500*/  IADD3 R13, PT, PT, R11.reuse, UR19, RZ ;  /* 0x000000130b0d7c10 */ /* 0x040fe4000fffe0ff */
[----:B------:R-:W-:Y:S02]  /*1510*/  ISETP.NE.AND P2, PT, R11, UR18, PT ;  /* 0x000000120b007c0c */ /* 0x000fe4000bf45270 */
[----:B------:R-:W-:-:S03]  /*1520*/  ISETP.NE.AND P0, PT, R13, UR18, PT ;  /* 0x000000120d007c0c */ /* 0x000fc6000bf05270 */
[----:B------:R-:W-:Y:S10]  /*1530*/  @!P1 BRA `(.L_x_165) ;  /* 0x0000000000509947 */ /* 0x000ff40003800000 */
[----:B01----:R-:W-:-:S05]  /*1540*/  HFMA2 R14, -RZ, RZ, 0, 1.1920928955078125e-07 ;  /* 0x00000002ff0e7431 */ /* 0x003fca00000001ff */
[----:B------:R-:W-:-:S06]  /*1550*/  IMAD.WIDE.U32 R14, R19, R14, UR10 ;  /* 0x0000000a130e7e25 */ /* 0x000fcc000f8e000e */
[----:B------:R-:W2:Y:S02]  /*1560*/  LDG.E.U16 R14, desc[UR20][R14.64] ;  /* 0x000000140e0e7981 */ /* 0x000ea4000c1e1500 */
[----:B--2---:R-:W-:-:S05]  /*1570*/  HADD2.F32 R17, -RZ, R14.H0_H0 ;  /* 0x2000000eff117230 */ /* 0x004fca0000004100 */
[----:B------:R-:W-:-:S05]  /*1580*/  FADD.FTZ R17, R6, R17 ;  /* 0x0000001106117221 */ /* 0x000fca0000010000 */
[----:B------:R-:W-:-:S05]  /*1590*/  F2FP.F16.F32.PACK_AB R10, RZ, R17 ;  /* 0x00000011ff0a723e */ /* 0x000fca00000000ff */
[----:B------:R-:W-:-:S05]  /*15a0*/  HADD2.F32 R10, -RZ, R10.H0_H0 ;  /* 0x2000000aff0a7230 */ /* 0x000fca0000004100 */
[----:B------:R-:W-:-:S13]  /*15b0*/  FSETP.GT.FTZ.AND P1, PT, R10, RZ, PT ;  /* 0x000000ff0a00720b */ /* 0x000fda0003f34000 */
[----:B------:R-:W-:-:S05]  /*15c0*/  @!P1 IMAD.WIDE.U32 R16, R19, 0x2, R2 ;  /* 0x0000000213109825 */ /* 0x000fca00078e0002 */
[----:B------:R2:W-:Y:S01]  /*15d0*/  @!P1 STG.E.U16 desc[UR20][R16.64], RZ ;  /* 0x000000ff10009986 */ /* 0x0005e2000c101514 */
[----:B------:R-:W-:Y:S05]  /*15e0*/  @!P1 BRA `(.L_x_165) ;  /* 0x0000000000249947 */ /* 0x000fea0003800000 */
[----:B------:R-:W3:Y:S02]  /*15f0*/  LDG.E.U16 R10, desc[UR20][R8.64] ;  /* 0x00000014080a7981 */ /* 0x000ee4000c1e1500 */
[----:B---3--:R-:W-:-:S05]  /*1600*/  HADD2.F32 R15, -RZ, R10.H0_H0 ;  /* 0x2000000aff0f7230 */ /* 0x008fca0000004100 */
[----:B------:R-:W-:-:S05]  /*1610*/  FMUL.FTZ R15, R4, R15 ;  /* 0x0000000f040f7220 */ /* 0x000fca0000410000 */
[----:B------:R-:W-:Y:S01]  /*1620*/  F2FP.F16.F32.PACK_AB R10, RZ, R15 ;  /* 0x0000000fff0a723e */ /* 0x000fe200000000ff */
[----:B------:R-:W-:-:S04]  /*1630*/  IMAD.WIDE.U32 R14, R19, 0x2, R2 ;  /* 0x00000002130e7825 */ /* 0x000fc800078e0002 */
[----:B------:R-:W-:Y:S01]  /*1640*/  HADD2.F32 R12, -RZ, R10.H0_H0 ;  /* 0x2000000aff0c7230 */ /* 0x000fe20000004100 */
[----:B------:R3:W-:Y:S04]  /*1650*/  STG.E.U16 desc[UR20][R14.64], R10 ;  /* 0x0000000a0e007986 */ /* 0x0007e8000c101514 */
[----:B------:R-:W-:-:S05]  /*1660*/  FADD.FTZ R7, R7, -R12 ;  /* 0x8000000c07077221 */ /* 0x000fca0000010000 */
[----:B------:R3:W-:Y:S02]  /*1670*/  STS [R0], R7 ;  /* 0x0000000700007388 */ /* 0x0007e40000000800 */
.L_x_165:
[----:B------:R-:W-:Y:S05]  /*1680*/  BSYNC.RECONVERGENT B1 ;  /* 0x0000000000017941 */ /* 0x000fea0003800200 */
.L_x_164:
[----:B------:R-:W-:Y:S04]  /*1690*/  BSSY.RECONVERGENT B1, `(.L_x_166) ;  /* 0x0000016000017945 */ /* 0x000fe80003800200 */
[----:B------:R-:W-:Y:S05]  /*16a0*/  @!P2 BRA `(.L_x_167) ;  /* 0x000000000050a947 */ /* 0x000fea0003800000 */
[----:B01-3--:R-:W-:-:S05]  /*16b0*/  MOV R14, 0x2 ;  /* 0x00000002000e7802 */ /* 0x00bfca0000000f00 */
        /* <DEDUP_REMOVED lines=12> */
[----:B------:R-:W-:-:S04]  /*1780*/  IMAD.WIDE.U32 R10, R11, 0x2, R2 ;  /* 0x000000020b0a7825 */ /* 0x000fc800078e0002 */
[----:B------:R-:W-:-:S05]  /*1790*/  FMUL.FTZ R15, R4, R15 ;  /* 0x0000000f040f7220 */ /* 0x000fca0000410000 */
[----:B------:R-:W-:-:S05]  /*17a0*/  F2FP.F16.F32.PACK_AB R15, RZ, R15 ;  /* 0x0000000fff0f723e */ /* 0x000fca00000000ff */
[----:B------:R-:W-:Y:S01]  /*17b0*/  HADD2.F32 R12, -RZ, R15.H0_H0 ;  /* 0x2000000fff0c7230 */ /* 0x000fe20000004100 */
[----:B------:R0:W-:Y:S04]  /*17c0*/  STG.E.U16 desc[UR20][R10.64], R15 ;  /* 0x0000000f0a007986 */ /* 0x0001e8000c101514 */
[----:B------:R-:W-:-:S05]  /*17d0*/  FADD.FTZ R7, R7, -R12 ;  /* 0x8000000c07077221 */ /* 0x000fca0000010000 */
[----:B------:R0:W-:Y:S02]  /*17e0*/  STS [R0], R7 ;  /* 0x0000000700007388 */ /* 0x0001e40000000800 */
.L_x_167:
[----:B------:R-:W-:Y:S05]  /*17f0*/  BSYNC.RECONVERGENT B1 ;  /* 0x0000000000017941 */ /* 0x000fea0003800200 */
.L_x_166:
[----:B------:R-:W-:Y:S04]  /*1800*/  BSSY.RECONVERGENT B1, `(.L_x_168) ;  /* 0x0000016000017945 */ /* 0x000fe80003800200 */
[----:B------:R-:W-:Y:S05]  /*1810*/  @!P0 BRA `(.L_x_169) ;  /* 0x0000000000508947 */ /* 0x000fea0003800000 */
[----:B0--3--:R-:W-:-:S04]  /*1820*/  IMAD.MOV.U32 R10, RZ, RZ, 0x2 ;  /* 0x00000002ff0a7424 */ /* 0x009fc800078e00ff */
[----:B------:R-:W-:-:S06]  /*1830*/  IMAD.WIDE.U32 R10, R13, R10, UR10 ;  /* 0x0000000a0d0a7e25 */ /* 0x000fcc000f8e000a */
[----:B------:R-:W1:Y:S02]  /*1840*/  LDG.E.U16 R10, desc[UR20][R10.64] ;  /* 0x000000140a0a7981 */ /* 0x000e64000c1e1500 */
[----:B-1----:R-:W-:-:S05]  /*1850*/  HADD2.F32 R15, -RZ, R10.H0_H0 ;  /* 0x2000000aff0f7230 */ /* 0x002fca0000004100 */
        /* <DEDUP_REMOVED lines=12> */
[----:B0-----:R-:W-:Y:S01]  /*1920*/  HADD2.F32 R14, -RZ, R12.H0_H0 ;  /* 0x2000000cff0e7230 */ /* 0x001fe20000004100 */
[----:B------:R0:W-:Y:S04]  /*1930*/  STG.E.U16 desc[UR20][R10.64], R12 ;  /* 0x0000000c0a007986 */ /* 0x0001e8000c101514 */
[----:B------:R-:W-:-:S05]  /*1940*/  FADD.FTZ R7, R7, -R14 ;  /* 0x8000000e07077221 */ /* 0x000fca0000010000 */
[----:B------:R0:W-:Y:S02]  /*1950*/  STS [R0], R7 ;  /* 0x0000000700007388 */ /* 0x0001e40000000800 */
.L_x_169:
[----:B------:R-:W-:Y:S05]  /*1960*/  BSYNC.RECONVERGENT B1 ;  /* 0x0000000000017941 */ /* 0x000fea0003800200 */
.L_x_168:
[----:B------:R-:W-:-:S04]  /*1970*/  IADD3 R13, PT, PT, R13, UR19, RZ ;  /* 0x000000130d0d7c10 */ /* 0x000fc8000fffe0ff */
[----:B------:R-:W-:-:S13]  /*1980*/  ISETP.GE.AND P0, PT, R13, UR27, PT ;  /* 0x0000001b0d007c0c */ /* 0x000fda000bf06270 */
[----:B------:R-:W-:Y:S05]  /*1990*/  @!P0 BRA `(.L_x_170) ;  /* 0xfffffff800648947 */ /* 0x000fea000383ffff */
.L_x_139:
[----:B------:R-:W-:Y:S05]  /*19a0*/  BSYNC.RECONVERGENT B0 ;  /* 0x0000000000007941 */ /* 0x000fea0003800200 */
.L_x_138:
[----:B------:R-:W-:Y:S01]  /*19b0*/  BAR.SYNC.DEFER_BLOCKING 0x0 ;  /* 0x0000000000007b1d */ /* 0x000fe20000010000 */
[----:B------:R-:W-:-:S05]  /*19c0*/  ISETP.NE.AND P0, PT, R5, RZ, PT ;  /* 0x000000ff0500720c */ /* 0x000fca0003f05270 */
[----:B------:R-:W-:Y:S08]  /*19d0*/  BSSY.RECONVERGENT B0, `(.L_x_171) ;  /* 0x0000058000007945 */ /* 0x000ff00003800200 */
[----:B------:R-:W-:Y:S05]  /*19e0*/  @P0 BRA `(.L_x_172) ;  /* 0x0000000400580947 */ /* 0x000fea0003800000 */
[----:B------:R-:W5:Y:S01]  /*19f0*/  S2UR UR10, SR_CgaCtaId ;  /* 0x00000000000a79c3 */ /* 0x000f620000008800 */
[----:B------:R-:W-:Y:S01]  /*1a00*/  UISETP.GE.U32.AND UP0, UPT, UR19, 0x10, UPT ;  /* 0x000000101300788c */ /* 0x000fe2000bf06070 */
[----:B------:R-:W-:Y:S01]  /*1a10*/  HFMA2 R23, -RZ, RZ, 0, 0 ;  /* 0x00000000ff177431 */ /* 0x000fe200000001ff */
[----:B------:R-:W-:Y:S01]  /*1a20*/  ULOP3.LUT UR11, UR19, 0xf, URZ, 0xc0, !UPT ;  /* 0x0000000f130b7892 */ /* 0x000fe2000f8ec0ff */
[----:B------:R-:W-:Y:S01]  /*1a30*/  UMOV UR5, 0x400 ;  /* 0x0000040000057882 */ /* 0x000fe20000000000 */
[----:B------:R-:W-:Y:S02]  /*1a40*/  UMOV UR4, URZ ;  /* 0x000000ff00047c82 */ /* 0x000fe40008000000 */
[----:B------:R-:W-:Y:S02]  /*1a50*/  UISETP.NE.AND UP1, UPT, UR11, URZ, UPT ;  /* 0x000000ff0b00728c */ /* 0x000fe4000bf25270 */
[----:B-----5:R-:W-:Y:S01]  /*1a60*/  ULEA UR10, UR10, UR5, 0x18 ;  /* 0x000000050a0a7291 */ /* 0x020fe2000f8ec0ff */
[----:B------:R-:W-:Y:S11]  /*1a70*/  BRA.U !UP0, `(.L_x_173) ;  /* 0x0000000108747547 */ /* 0x000ff6000b800000 */
[----:B------:R-:W-:Y:S01]  /*1a80*/  ULOP3.LUT UR5, UR19, 0xfffffff0, URZ, 0xc0, !UPT ;  /* 0xfffffff013057892 */ /* 0x000fe2000f8ec0ff */
[----:B------:R-:W-:Y:S01]  /*1a90*/  MOV R23, RZ ;  /* 0x000000ff00177202 */ /* 0x000fe20000000f00 */
[----:B------:R-:W-:Y:S02]  /*1aa0*/  ULOP3.LUT UR4, UR19, 0x7f0, URZ, 0xc0, !UPT ;  /* 0x000007f013047892 */ /* 0x000fe4000f8ec0ff */
[----:B------:R-:W-:Y:S02]  /*1ab0*/  UIADD3 UR12, UPT, UPT, UR10, 0x20, URZ ;  /* 0x000000200a0c7890 */ /* 0x000fe4000fffe0ff */
[----:B------:R-:W-:-:S12]  /*1ac0*/  UIADD3 UR5, UPT, UPT, -UR5, URZ, URZ ;  /* 0x000000ff05057290 */ /* 0x000fd8000fffe1ff */
.L_x_174:
[----:B0-234-:R-:W0:Y:S01]  /*1ad0*/  LDS.128 R8, [UR12+-0x20] ;  /* 0xffffe00cff087984 */ /* 0x01de220008000c00 */
[----:B------:R-:W-:-:S03]  /*1ae0*/  UIADD3 UR5, UPT, UPT, UR5, 0x10, URZ ;  /* 0x0000001005057890 */ /* 0x000fc6000fffe0ff */
[----:B-1----:R-:W1:Y:S01]  /*1af0*/  LDS.128 R12, [UR12+-0x10] ;  /* 0xfffff00cff0c7984 */ /* 0x002e620008000c00 */
[----:B------:R-:W-:-:S03]  /*1b00*/  UISETP.NE.AND UP0, UPT, UR5, URZ, UPT ;  /* 0x000000ff0500728c */ /* 0x000fc6000bf05270 */
        /* <DEDUP_REMOVED lines=20> */
.L_x_173:
[----:B------:R-:W-:Y:S05]  /*1c50*/  BRA.U !UP1, `(.L_x_175) ;  /* 0x0000000109947547 */ /* 0x000fea000b800000 */
[----:B------:R-:W-:Y:S02]  /*1c60*/  UISETP.GE.U32.AND UP0, UPT, UR11, 0x8, UPT ;  /* 0x000000080b00788c */ /* 0x000fe4000bf06070 */
[----:B------:R-:W-:-:S04]  /*1c70*/  ULOP3.LUT UR12, UR19, 0x7, URZ, 0xc0, !UPT ;  /* 0x00000007130c7892 */ /* 0x000fc8000f8ec0ff */
[----:B------:R-:W-:-:S03]  /*1c80*/  UISETP.NE.AND UP1, UPT, UR12, URZ, UPT ;  /* 0x000000ff0c00728c */ /* 0x000fc6000bf25270 */
[----:B------:R-:W-:Y:S08]  /*1c90*/  BRA.U !UP0, `(.L_x_176) ;  /* 0x0000000108307547 */ /* 0x000ff0000b800000 */
[----:B------:R-:W-:Y:S02]  /*1ca0*/  ULEA UR5, UR4, UR10, 0x2 ;  /* 0x0000000a04057291 */ /* 0x000fe4000f8e10ff */
[----:B------:R-:W-:-:S07]  /*1cb0*/  UIADD3 UR4, UPT, UPT, UR4, 0x8, URZ ;  /* 0x0000000804047890 */ /* 0x000fce000fffe0ff */
[----:B01234-:R-:W0:Y:S04]  /*1cc0*/  LDS.128 R12, [UR5] ;  /* 0x00000005ff0c7984 */ /* 0x01fe280008000c00 */
[----:B------:R-:W1:Y:S01]  /*1cd0*/  LDS.128 R8, [UR5+0x10] ;  /* 0x00001005ff087984 */ /* 0x000e620008000c00 */
        /* <DEDUP_REMOVED lines=8> */
.L_x_176:
[----:B------:R-:W-:Y:S05]  /*1d60*/  BRA.U !UP1, `(.L_x_175) ;  /* 0x0000000109507547 */ /* 0x000fea000b800000 */
[----:B------:R-:W-:Y:S02]  /*1d70*/  UISETP.GE.U32.AND UP0, UPT, UR12, 0x4, UPT ;  /* 0x000000040c00788c */ /* 0x000fe4000bf06070 */
[----:B------:R-:W-:-:S04]  /*1d80*/  ULOP3.LUT UR5, UR19, 0x3, URZ, 0xc0, !UPT ;  /* 0x0000000313057892 */ /* 0x000fc8000f8ec0ff */
[----:B------:R-:W-:-:S03]  /*1d90*/  UISETP.NE.AND UP1, UPT, UR5, URZ, UPT ;  /* 0x000000ff0500728c */ /* 0x000fc6000bf25270 */
[----:B------:R-:W-:Y:S08]  /*1da0*/  BRA.U !UP0, `(.L_x_177) ;  /* 0x00000001081c7547 */ /* 0x000ff0000b800000 */
[----:B------:R-:W-:Y:S02]  /*1db0*/  ULEA UR11, UR4, UR10, 0x2 ;  /* 0x0000000a040b7291 */ /* 0x000fe4000f8e10ff */
[----:B------:R-:W-:-:S07]  /*1dc0*/  UIADD3 UR4, UPT, UPT, UR4, 0x4, URZ ;  /* 0x0000000404047890 */ /* 0x000fce000fffe0ff */
[----:B0-234-:R-:W0:Y:S02]  /*1dd0*/  LDS.128 R8, [UR11] ;  /* 0x0000000bff087984 */ /* 0x01de240008000c00 */
[----:B0-----:R-:W-:-:S04]  /*1de0*/  FADD.FTZ R8, R23, R8 ;  /* 0x0000000817087221 */ /* 0x001fc80000010000 */
[----:B------:R-:W-:-:S04]  /*1df0*/  FADD.FTZ R9, R8, R9 ;  /* 0x0000000908097221 */ /* 0x000fc80000010000 */
[----:B------:R-:W-:-:S04]  /*1e00*/  FADD.FTZ R10, R9, R10 ;  /* 0x0000000a090a7221 */ /* 0x000fc80000010000 */
[----:B------:R-:W-:-:S07]  /*1e10*/  FADD.FTZ R23, R10, R11 ;  /* 0x0000000b0a177221 */ /* 0x000fce0000010000 */
.L_x_177:
[----:B------:R-:W-:Y:S05]  /*1e20*/  BRA.U !UP1, `(.L_x_175) ;  /* 0x0000000109207547 */ /* 0x000fea000b800000 */
[----:B------:R-:W-:Y:S02]  /*1e30*/  ULEA UR4, UR4, UR10, 0x2 ;  /* 0x0000000a04047291 */ /* 0x000fe4000f8e10ff */
[----:B------:R-:W-:-:S12]  /*1e40*/  UIADD3 UR5, UPT, UPT, -UR5, URZ, URZ ;  /* 0x000000ff05057290 */ /* 0x000fd8000fffe1ff */
.L_x_178:
[----:B01234-:R-:W0:Y:S01]  /*1e50*/  LDS R0, [UR4] ;  /* 0x00000004ff007984 */ /* 0x01fe220008000800 */
[----:B------:R-:W-:Y:S02]  /*1e60*/  UIADD3 UR5, UPT, UPT, UR5, 0x1, URZ ;  /* 0x0000000105057890 */ /* 0x000fe4000fffe0ff */
[----:B------:R-:W-:Y:S02]  /*1e70*/  UIADD3 UR4, UPT, UPT, UR4, 0x4, URZ ;  /* 0x0000000404047890 */ /* 0x000fe4000fffe0ff */
[----:B------:R-:W-:Y:S01]  /*1e80*/  UISETP.NE.AND UP0, UPT, UR5, URZ, UPT ;  /* 0x000000ff0500728c */ /* 0x000fe2000bf05270 */
[----:B0-----:R-:W-:-:S08]  /*1e90*/  FADD.FTZ R23, R0, R23 ;  /* 0x0000001700177221 */ /* 0x001fd00000010000 */
[----:B------:R-:W-:Y:S05]  /*1ea0*/  BRA.U UP0, `(.L_x_178) ;  /* 0xfffffffd00e87547 */ /* 0x000fea000b83ffff */
.L_x_175:
[----:B------:R-:W5:Y:S01]  /*1eb0*/  LDCU UR5, c[0x0][0x380] ;  /* 0x00007000ff0577ac */ /* 0x000f620008000800 */
[----:B------:R-:W-:Y:S01]  /*1ec0*/  F2FP.F16.F32.PACK_AB R23, RZ, R23 ;  /* 0x00000017ff17723e */ /* 0x000fe200000000ff */
[----:B------:R-:W-:Y:S02]  /*1ed0*/  USHF.R.S64 UR4, URZ, 0x1f, UR18 ;  /* 0x0000001fff047899 */ /* 0x000fe40008001012 */
[----:B-----5:R-:W-:Y:S02]  /*1ee0*/  UIADD3 UR10, UPT, UPT, UR6, UR5, URZ ;  /* 0x00000005060a7290 */ /* 0x020fe4000fffe0ff */
[----:B------:R-:W-:Y:S02]  /*1ef0*/  USHF.R.S32.HI UR5, URZ, 0x1f, UR18 ;  /* 0x0000001fff057899 */ /* 0x000fe40008011412 */
[----:B------:R-:W-:-:S04]  /*1f00*/  UIADD3 UR4, UP0, UPT, UR4, UR10, URZ ;  /* 0x0000000a04047290 */ /* 0x000fc8000ff1e0ff */
[----:B------:R-:W-:Y:S02]  /*1f10*/  UIADD3.X UR5, UPT, UPT, UR5, UR17, URZ, UP0, !UPT ;  /* 0x0000001105057290 */ /* 0x000fe400087fe4ff */
[----:B------:R-:W-:-:S04]  /*1f20*/  IMAD.U32 R6, RZ, RZ, UR4 ;  /* 0x00000004ff067e24 */ /* 0x000fc8000f8e00ff */
[----:B01234-:R-:W-:-:S05]  /*1f30*/  MOV R7, UR5 ;  /* 0x0000000500077c02 */ /* 0x01ffca0008000f00 */
[----:B------:R0:W-:Y:S02]  /*1f40*/  STG.E.U16 desc[UR20][R6.64], R23 ;  /* 0x0000001706007986 */ /* 0x0001e4000c101514 */
.L_x_172:
[----:B------:R-:W-:Y:S05]  /*1f50*/  BSYNC.RECONVERGENT B0 ;  /* 0x0000000000007941 */ /* 0x000fea0003800200 */
.L_x_171:
[----:B------:R-:W5:Y:S01]  /*1f60*/  LDCU UR4, c[0x0][0x3ac] ;  /* 0x00007580ff0477ac */ /* 0x000f620008000800 */
[----:B------:R-:W-:Y:S01]  /*1f70*/  BAR.SYNC.DEFER_BLOCKING 0x0 ;  /* 0x0000000000007b1d */ /* 0x000fe20000010000 */
[----:B-----5:R-:W-:-:S13]  /*1f80*/  ISETP.GE.AND P0, PT, R5, UR4, PT ;  /* 0x0000000405007c0c */ /* 0x020fda000bf06270 */
[----:B------:R-:W-:Y:S05]  /*1f90*/  @P0 EXIT ;  /* 0x000000000000094d */ /* 0x000fea0003800000 */
[----:B--234-:R-:W2:Y:S01]  /*1fa0*/  I2F.U32.RP R8, UR19 ;  /* 0x0000001300087d06 */ /* 0x01cea20008209000 */
[----:B------:R-:W-:Y:S01]  /*1fb0*/  VIADD R4, R5, UR19 ;  /* 0x0000001305047c36 */ /* 0x000fe20008000000 */
[----:B------:R-:W-:Y:S01]  /*1fc0*/  ISETP.NE.U32.AND P2, PT, RZ, UR19, PT ;  /* 0x00000013ff007c0c */ /* 0x000fe2000bf45070 */
[----:B------:R-:W-:Y:S03]  /*1fd0*/  BSSY.RECONVERGENT B0, `(.L_x_179) ;  /* 0x0000033000007945 */ /* 0x000fe60003800200 */
[C---:B------:R-:W-:Y:S02]  /*1fe0*/  ISETP.GE.AND P0, PT, R4.reuse, UR4, PT ;  /* 0x0000000404007c0c */ /* 0x040fe4000bf06270 */
[----:B01----:R-:W-:Y:S02]  /*1ff0*/  VIMNMX R0, PT, PT, R4, UR4, !PT ;  /* 0x0000000404007c48 */ /* 0x003fe4000ffe0100 */
[----:B------:R-:W-:-:S04]  /*2000*/  SEL R9, RZ, 0x1, P0 ;  /* 0x00000001ff097807 */ /* 0x000fc80000000000 */
[----:B------:R-:W-:Y:S01]  /*2010*/  IADD3 R0, PT, PT, R0, -R4, -R9 ;  /* 0x8000000400007210 */ /* 0x000fe20007ffe809 */
[----:B--2---:R-:W0:Y:S02]  /*2020*/  MUFU.RCP R8, R8 ;  /* 0x0000000800087308 */ /* 0x004e240000001000 */
[----:B0-----:R-:W-:-:S06]  /*2030*/  IADD3 R6, PT, PT, R8, 0xffffffe, RZ ;  /* 0x0ffffffe08067810 */ /* 0x001fcc0007ffe0ff */
[----:B------:R0:W1:Y:S02]  /*2040*/  F2I.FTZ.U32.TRUNC.NTZ R7, R6 ;  /* 0x0000000600077305 */ /* 0x000064000021f000 */
[----:B0-----:R-:W-:Y:S02]  /*2050*/  MOV R6, RZ ;  /* 0x000000ff00067202 */ /* 0x001fe40000000f00 */
[----:B-1----:R-:W-:-:S05]  /*2060*/  IADD3 R11, PT, PT, RZ, -R7, RZ ;  /* 0x80000007ff0b7210 */ /* 0x002fca0007ffe0ff */
[----:B------:R-:W-:-:S04]  /*2070*/  IMAD R11, R11, UR19, RZ ;  /* 0x000000130b0b7c24 */ /* 0x000fc8000f8e02ff */
[----:B------:R-:W-:-:S06]  /*2080*/  IMAD.HI.U32 R11, R7, R11, R6 ;  /* 0x0000000b070b7227 */ /* 0x000fcc00078e0006 */
[----:B------:R-:W-:-:S05]  /*2090*/  IMAD.HI.U32 R4, R11, R0, RZ ;  /* 0x000000000b047227 */ /* 0x000fca00078e00ff */
[----:B------:R-:W-:-:S05]  /*20a0*/  IADD3 R7, PT, PT, -R4, RZ, RZ ;  /* 0x000000ff04077210 */ /* 0x000fca0007ffe1ff */
[----:B------:R-:W-:-:S05]  /*20b0*/  IMAD R0, R7, UR19, R0 ;  /* 0x0000001307007c24 */ /* 0x000fca000f8e0200 */
[----:B------:R-:W-:-:S13]  /*20c0*/  ISETP.GE.U32.AND P0, PT, R0, UR19, PT ;  /* 0x0000001300007c0c */ /* 0x000fda000bf06070 */
[----:B------:R-:W-:Y:S01]  /*20d0*/  @P0 IADD3 R0, PT, PT, R0, -UR19, RZ ;  /* 0x8000001300000c10 */ /* 0x000fe2000fffe0ff */
[----:B------:R-:W-:-:S03]  /*20e0*/  @P0 VIADD R4, R4, 0x1 ;  /* 0x0000000104040836 */ /* 0x000fc60000000000 */
[----:B------:R-:W-:-:S13]  /*20f0*/  ISETP.GE.U32.AND P1, PT, R0, UR19, PT ;  /* 0x0000001300007c0c */ /* 0x000fda000bf26070 */
[----:B------:R-:W-:Y:S02]  /*2100*/  @P1 IADD3 R4, PT, PT, R4, 0x1, RZ ;  /* 0x0000000104041810 */ /* 0x000fe40007ffe0ff */
        /* <DEDUP_REMOVED lines=15> */
.L_x_181:
[----:B------:R-:W-:Y:S01]  /*2200*/  MOV R10, UR8 ;  /* 0x00000008000a7c02 */ /* 0x000fe20008000f00 */
[----:B0-----:R-:W-:Y:S01]  /*2210*/  IMAD.MOV.U32 R8, RZ, RZ, R6 ;  /* 0x000000ffff087224 */ /* 0x001fe200078e0006 */
[----:B------:R-:W-:Y:S02]  /*2220*/  MOV R11, UR9 ;  /* 0x00000009000b7c02 */ /* 0x000fe40008000f00 */
[----:B------:R-:W-:-:S03]  /*2230*/  MOV R9, R7 ;  /* 0x0000000700097202 */ /* 0x000fc60000000f00 */
[----:B------:R-:W2:Y:S04]  /*2240*/  LDG.E.U16 R10, desc[UR20][R10.64] ;  /* 0x000000140a0a7981 */ /* 0x000ea8000c1e1500 */
[----:B------:R-:W3:Y:S01]  /*2250*/  LDG.E.U16 R4, desc[UR20][R8.64] ;  /* 0x0000001408047981 */ /* 0x000ee2000c1e1500 */
[----:B------:R-:W-:-:S04]  /*2260*/  IADD3 R0, PT, PT, R0, 0x1, RZ ;  /* 0x0000000100007810 */ /* 0x000fc80007ffe0ff */
[----:B------:R-:W-:Y:S01]  /*2270*/  ISETP.NE.AND P0, PT, R0, RZ, PT ;  /* 0x000000ff0000720c */ /* 0x000fe20003f05270 */
[----:B--2---:R-:W-:Y:S02]  /*2280*/  HADD2.F32 R7, -RZ, R10.H0_H0 ;  /* 0x2000000aff077230 */ /* 0x004fe40000004100 */
[----:B---3--:R-:W-:-:S05]  /*2290*/  HADD2.F32 R4, -RZ, R4.H0_H0 ;  /* 0x20000004ff047230 */ /* 0x008fca0000004100 */
[----:B------:R-:W-:Y:S01]  /*22a0*/  FMUL.FTZ R4, R4, R7 ;  /* 0x0000000704047220 */ /* 0x000fe20000410000 */
[----:B------:R-:W-:-:S04]  /*22b0*/  MOV R7, UR19 ;  /* 0x0000001300077c02 */ /* 0x000fc80008000f00 */
[----:B------:R-:W-:Y:S01]  /*22c0*/  F2FP.F16.F32.PACK_AB R4, RZ, R4 ;  /* 0x00000004ff04723e */ /* 0x000fe200000000ff */
[----:B------:R-:W-:-:S04]  /*22d0*/  IMAD.WIDE.U32 R6, R7, 0x2, R8 ;  /* 0x0000000207067825 */ /* 0x000fc800078e0008 */
[----:B------:R0:W-:Y:S01]  /*22e0*/  STG.E.U16 desc[UR20][R8.64], R4 ;  /* 0x0000000408007986 */ /* 0x0001e2000c101514 */
[----:B------:R-:W-:Y:S05]  /*22f0*/  @P0 BRA `(.L_x_181) ;  /* 0xfffffffc00c00947 */ /* 0x000fea000383ffff */
.L_x_180:
[----:B------:R-:W-:Y:S05]  /*2300*/  BSYNC.RECONVERGENT B0 ;  /* 0x0000000000007941 */ /* 0x000fea0003800200 */
.L_x_179:
[----:B------:R-:W-:Y:S05]  /*2310*/  @!P1 EXIT ;  /* 0x000000000000994d */ /* 0x000fea0003800000 */
.L_x_182:
[----:B-1----:R-:W-:Y:S01]  /*2320*/  IMAD.U32 R6, RZ, RZ, UR8 ;  /* 0x00000008ff067e24 */ /* 0x002fe2000f8e00ff */
[----:B------:R-:W-:Y:S01]  /*2330*/  MOV R7, UR9 ;  /* 0x0000000900077c02 */ /* 0x000fe20008000f00 */
[----:B0-----:R-:W-:-:S04]  /*2340*/  IMAD.WIDE.U32 R8, R5, 0x2, R2 ;  /* 0x0000000205087825 */ /* 0x001fc800078e0002 */
[----:B------:R-:W2:Y:S04]  /*2350*/  LDG.E.U16 R6, desc[UR20][R6.64] ;  /* 0x0000001406067981 */ /* 0x000ea8000c1e1500 */
[----:B------:R-:W3:Y:S01]  /*2360*/  LDG.E.U16 R0, desc[UR20][R8.64] ;  /* 0x0000001408007981 */ /* 0x000ee2000c1e1500 */
[----:B------:R-:W-:Y:S02]  /*2370*/  IADD3 R13, PT, PT, R5, UR19, RZ ;  /* 0x00000013050d7c10 */ /* 0x000fe4000fffe0ff */
[----:B------:R-:W-:-:S03]  /*2380*/  MOV R10, UR8 ;  /* 0x00000008000a7c02 */ /* 0x000fc60008000f00 */
[----:B------:R-:W-:-:S04]  /*2390*/  IMAD.WIDE.U32 R4, R13, 0x2, R2 ;  /* 0x000000020d047825 */ /* 0x000fc800078e0002 */
[----:B--2---:R-:W-:Y:S02]  /*23a0*/  HADD2.F32 R11, -RZ, R6.H0_H0 ;  /* 0x20000006ff0b7230 */ /* 0x004fe40000004100 */
[----:B---3--:R-:W-:-:S05]  /*23b0*/  HADD2.F32 R0, -RZ, R0.H0_H0 ;  /* 0x20000000ff007230 */ /* 0x008fca0000004100 */
[----:B------:R-:W-:Y:S01]  /*23c0*/  FMUL.FTZ R0, R0, R11 ;  /* 0x0000000b00007220 */ /* 0x000fe20000410000 */
[----:B------:R-:W-:-:S04]  /*23d0*/  IMAD.U32 R11, RZ, RZ, UR9 ;  /* 0x00000009ff0b7e24 */ /* 0x000fc8000f8e00ff */
[----:B------:R-:W-:-:S04]  /*23e0*/  F2FP.F16.F32.PACK_AB R0, RZ, R0 ;  /* 0x00000000ff00723e */ /* 0x000fc800000000ff */
[----:B------:R-:W-:-:S05]  /*23f0*/  PRMT R14, R0, 0x7610, R14 ;  /* 0x00007610000e7816 */ /* 0x000fca000000000e */
[----:B------:R-:W-:Y:S04]  /*2400*/  STG.E.U16 desc[UR20][R8.64], R14 ;  /* 0x0000000e08007986 */ /* 0x000fe8000c101514 */
[----:B------:R-:W2:Y:S04]  /*2410*/  LDG.E.U16 R10, desc[UR20][R10.64] ;  /* 0x000000140a0a7981 */ /* 0x000ea8000c1e1500 */
[----:B------:R-:W3:Y:S01]  /*2420*/  LDG.E.U16 R0, desc[UR20][R4.64] ;  /* 0x0000001404007981 */ /* 0x000ee2000c1e1500 */
[----:B------:R-:W-:Y:S02]  /*2430*/  IADD3 R15, PT, PT, R13, UR19, RZ ;  /* 0x000000130d0f7c10 */ /* 0x000fe4000fffe0ff */
[----:B------:R-:W-:-:S02]  /*2440*/  MOV R12, UR8 ;  /* 0x00000008000c7c02 */ /* 0x000fc40008000f00 */
[----:B------:R-:W-:Y:S01]  /*2450*/  MOV R13, UR9 ;  /* 0x00000009000d7c02 */ /* 0x000fe20008000f00 */
[----:B--2---:R-:W-:Y:S02]  /*2460*/  HADD2.F32 R7, -RZ, R10.H0_H0 ;  /* 0x2000000aff077230 */ /* 0x004fe40000004100 */
[----:B---3--:R-:W-:-:S05]  /*2470*/  HADD2.F32 R0, -RZ, R0.H0_H0 ;  /* 0x20000000ff007230 */ /* 0x008fca0000004100 */
[----:B------:R-:W-:Y:S01]  /*2480*/  FMUL.FTZ R0, R0, R7 ;  /* 0x0000000700007220 */ /* 0x000fe20000410000 */
[----:B------:R-:W-:-:S04]  /*2490*/  IMAD.WIDE.U32 R6, R15, 0x2, R2 ;  /* 0x000000020f067825 */ /* 0x000fc800078e0002 */
[----:B------:R-:W-:-:S04]  /*24a0*/  F2FP.F16.F32.PACK_AB R0, RZ, R0 ;  /* 0x00000000ff00723e */ /* 0x000fc800000000ff */
[----:B------:R-:W-:-:S05]  /*24b0*/  PRMT R11, R0, 0x7610, R11 ;  /* 0x00007610000b7816 */ /* 0x000fca000000000b */
[----:B------:R0:W-:Y:S04]  /*24c0*/  STG.E.U16 desc[UR20][R4.64], R11 ;  /* 0x0000000b04007986 */ /* 0x0001e8000c101514 */
[----:B------:R-:W2:Y:S04]  /*24d0*/  LDG.E.U16 R12, desc[UR20][R12.64] ;  /* 0x000000140c0c7981 */ /* 0x000ea8000c1e1500 */
[----:B------:R-:W3:Y:S01]  /*24e0*/  LDG.E.U16 R0, desc[UR20][R6.64] ;  /* 0x0000001406007981 */ /* 0x000ee2000c1e1500 */
[----:B------:R-:W-:Y:S01]  /*24f0*/  VIADD R15, R15, UR19 ;  /* 0x000000130f0f7c36 */ /* 0x000fe20008000000 */
[----:B------:R-:W-:-:S02]  /*2500*/  MOV R10, UR8 ;  /* 0x00000008000a7c02 */ /* 0x000fc40008000f00 */
[----:B0-----:R-:W-:Y:S01]  /*2510*/  MOV R11, UR9 ;  /* 0x00000009000b7c02 */ /* 0x001fe20008000f00 */
        /* <DEDUP_REMOVED lines=9> */
[----:B--2---:R-:W-:Y:S02]  /*25b0*/  HADD2.F32 R5, -RZ, R10.H0_H0 ;  /* 0x2000000aff057230 */ /* 0x004fe40000004100 */
[----:B---3--:R-:W-:-:S05]  /*25c0*/  HADD2.F32 R0, -RZ, R0.H0_H0 ;  /* 0x20000000ff007230 */ /* 0x008fca0000004100 */
[----:B------:R-:W-:Y:S01]  /*25d0*/  FMUL.FTZ R0, R0, R5 ;  /* 0x0000000500007220 */ /* 0x000fe20000410000 */
[----:B------:R-:W-:-:S04]  /*25e0*/  IADD3 R5, PT, PT, R15, UR19, RZ ;  /* 0x000000130f057c10 */ /* 0x000fc8000fffe0ff */
[----:B------:R-:W-:Y:S02]  /*25f0*/  F2FP.F16.F32.PACK_AB R0, RZ, R0 ;  /* 0x00000000ff00723e */ /* 0x000fe400000000ff */
[----:B------:R-:W-:-:S03]  /*2600*/  ISETP.GE.AND P0, PT, R5, UR4, PT ;  /* 0x0000000405007c0c */ /* 0x000fc6000bf06270 */
[----:B------:R1:W-:Y:S10]  /*2610*/  STG.E.U16 desc[UR20][R8.64], R0 ;  /* 0x0000000008007986 */ /* 0x0003f4000c101514 */
[----:B------:R-:W-:Y:S05]  /*2620*/  @!P0 BRA `(.L_x_182) ;  /* 0xfffffffc003c8947 */ /* 0x000fea000383ffff */
[----:B------:R-:W-:Y:S05]  /*2630*/  EXIT ;  /* 0x000000000000794d */ /* 0x000fea0003800000 */
.L_x_183:
        /* <DEDUP_REMOVED lines=12> */
.L_x_631:


//--------------------- .text._ZN2at6native51_GLOBAL__N__eebb21b7_18_MultiMarginLoss_cu_b86932df31MultiMarginLoss_backward_kernelILi2EfEEvPT0_PKS3_S6_PKlS6_iibS3_b --------------------------
	.section	.text._ZN2at6native51_GLOBAL__N__eebb21b7_18_MultiMarginLoss_cu_b86932df31MultiMarginLoss_backward_kernelILi2EfEEvPT0_PKS3_S6_PKlS6_iibS3_b,"ax",@progbits
	.align	128
.text._ZN2at6native51_GLOBAL__N__eebb21b7_18_MultiMarginLoss_cu_b86932df31MultiMarginLoss_backward_kernelILi2EfEEvPT0_PKS3_S6_PKlS6_iibS3_b:
        .type           _ZN2at6native51_GLOBAL__N__eebb21b7_18_MultiMarginLoss_cu_b86932df31MultiMarginLoss_backward_kernelILi2EfEEvPT0_PKS3_S6_PKlS6_iibS3_b,@function
        .size           _ZN2at6native51_GLOBAL__N__eebb21b7_18_MultiMarginLoss_cu_b86932df31MultiMarginLoss_backward_kernelILi2EfEEvPT0_PKS3_S6_PKlS6_iibS3_b,(.L_x_632 - _ZN2at6native51_GLOBAL__N__eebb21b7_18_MultiMarginLoss_cu_b86932df31MultiMarginLoss_backward_kernelILi2EfEEvPT0_PKS3_S6_PKlS6_iibS3_b)
        .other          _ZN2at6native51_GLOBAL__N__eebb21b7_18_MultiMarginLoss_cu_b86932df31MultiMarginLoss_backward_kernelILi2EfEEvPT0_PKS3_S6_PKlS6_iibS3_b,@"STO_CUDA_ENTRY STV_DEFAULT"
_ZN2at6native51_GLOBAL__N__eebb21b7_18_MultiMarginLoss_cu_b86932df31MultiMarginLoss_backward_kernelILi2EfEEvPT0_PKS3_S6_PKlS6_iibS3_b:
        /* <DEDUP_REMOVED lines=48> */
[----:B------:R-:W2:Y:S01]  /*0300*/  LDG.E R6, desc[UR6][R6.64] ;  /* 0x0000000606067981 */ /* 0x000ea2000c1e1900 */
[----:B------:R-:W0:Y:S01]  /*0310*/  LDCU.64 UR8, c[0x0][0x3a0] ;  /* 0x00007400ff0877ac */ /* 0x000e220008000a00 */
[----:B------:R-:W-:Y:S01]  /*0320*/  IMAD R4, R4, R5, RZ ;  /* 0x0000000504047224 */ /* 0x000fe200078e02ff */
[----:B------:R-:W2:Y:S04]  /*0330*/  LDCU UR4, c[0x0][0x3b4] ;  /* 0x00007680ff0477ac */ /* 0x000ea80008000800 */
[----:B------:R-:W-:-:S06]  /*0340*/  I2FP.F32.S32 R4, R4 ;  /* 0x0000000400047245 */ /* 0x000fcc0000201400 */
[----:B------:R-:W1:Y:S01]  /*0350*/  MUFU.RCP R4, R4 ;  /* 0x0000000400047308 */ /* 0x000e620000001000 */
[----:B0-----:R-:W-:-:S04]  /*0360*/  UISETP.NE.U32.AND UP0, UPT, UR8, URZ, UPT ;  /* 0x000000ff0800728c */ /* 0x001fc8000bf05070 */
[----:B------:R-:W-:Y:S01]  /*0370*/  UISETP.NE.AND.EX UP0, UPT, UR9, URZ, UPT, UP0 ;  /* 0x000000ff0900728c */ /* 0x000fe2000bf05300 */
[----:B-1----:R-:W-:Y:S01]  /*0380*/  FADD.FTZ R16, R4, R4 ;  /* 0x0000000404107221 */ /* 0x002fe20000010000 */
[----:B--2---:R-:W-:-:S07]  /*0390*/  FADD.FTZ R17, -R6, UR4 ;  /* 0x0000000406117e21 */ /* 0x004fce0008010100 */
[----:B------:R-:W-:Y:S05]  /*03a0*/  BRA.U UP0, `(.L_x_186) ;  /* 0x0000000500fc7547 */ /* 0x000fea000b800000 */
        /* <DEDUP_REMOVED lines=37> */
.L_x_191:
[----:B------:R-:W-:Y:S01]  /*0600*/  ISETP.NE.AND P0, PT, R15, RZ, PT ;  /* 0x000000ff0f00720c */ /* 0x000fe20003f05270 */
[----:B------:R-:W-:Y:S01]  /*0610*/  BSSY.RECONVERGENT B2, `(.L_x_189) ;  /* 0x0000011000027945 */ /* 0x000fe20003800200 */
[----:B------:R-:W-:Y:S01]  /*0620*/  IADD3 R14, PT, PT, R14, 0x1, RZ ;  /* 0x000000010e0e7810 */ /* 0x000fe20007ffe0ff */
[----:B------:R-:W-:Y:S01]  /*0630*/  IMAD.IADD R13, R20, 0x1, R13 ;  /* 0x00000001140d7824 */ /* 0x000fe200078e020d */
[----:B------:R-:W-:Y:S02]  /*0640*/  IADD3 R6, P1, PT, R4, UR10, RZ ;  /* 0x0000000a04067c10 */ /* 0x000fe4000ff3e0ff */
[----:B------:R-:W-:Y:S02]  /*0650*/  ISETP.NE.AND P2, PT, R14, RZ, PT ;  /* 0x000000ff0e00720c */ /* 0x000fe40003f45270 */
[----:B------:R-:W-:-:S05]  /*0660*/  IADD3.X R7, PT, PT, R5, UR11, RZ, P1, !PT ;  /* 0x0000000b05077c10 */ /* 0x000fca0008ffe4ff */
[----:B0-----:R-:W-:Y:S06]  /*0670*/  @!P0 BRA `(.L_x_190) ;  /* 0x0000000000288947 */ /* 0x001fec0003800000 */
[----:B------:R-:W2:Y:S01]  /*0680*/  LDG.E R6, desc[UR6][R6.64] ;  /* 0x0000000606067981 */ /* 0x000ea2000c1e1900 */
[----:B------:R-:W-:-:S04]  /*0690*/  IADD3 R8, P1, PT, R4, UR12, RZ ;  /* 0x0000000c04087c10 */ /* 0x000fc8000ff3e0ff */
[----:B------:R-:W-:Y:S01]  /*06a0*/  IADD3.X R9, PT, PT, R5, UR13, RZ, P1, !PT ;  /* 0x0000000d05097c10 */ /* 0x000fe20008ffe4ff */
[----:B--2---:R-:W-:-:S05]  /*06b0*/  FADD.FTZ R21, R17, R6 ;  /* 0x0000000611157221 */ /* 0x004fca0000010000 */
[----:B------:R-:W-:-:S13]  /*06c0*/  FSETP.GT.FTZ.AND P0, PT, R21, RZ, PT ;  /* 0x000000ff1500720b */ /* 0x000fda0003f14000 */
[----:B------:R-:W-:Y:S01]  /*06d0*/  @P0 FMUL.FTZ R21, R16, R21 ;  /* 0x0000001510150220 */ /* 0x000fe20000410000 */
[----:B------:R0:W-:Y:S03]  /*06e0*/  @!P0 STG.E desc[UR6][R8.64], RZ ;  /* 0x000000ff08008986 */ /* 0x0001e6000c101906 */
[----:B------:R-:W-:Y:S01]  /*06f0*/  @P0 FADD.FTZ R0, R0, -R21 ;  /* 0x8000001500000221 */ /* 0x000fe20000010000 */
[----:B------:R0:W-:Y:S04]  /*0700*/  @P0 STG.E desc[UR6][R8.64], R21 ;  /* 0x0000001508000986 */ /* 0x0001e8000c101906 */
[----:B------:R0:W-:Y:S02]  /*0710*/  @P0 STS [R19], R0 ;  /* 0x0000000013000388 */ /* 0x0001e40000000800 */
.L_x_190:
[----:B------:R-:W-:Y:S05]  /*0720*/  BSYNC.RECONVERGENT B2 ;  /* 0x0000000000027941 */ /* 0x000fea0003800200 */
.L_x_189:
[C---:B------:R-:W-:Y:S01]  /*0730*/  IADD3 R15, PT, PT, R20.reuse, R15, RZ ;  /* 0x0000000f140f7210 */ /* 0x040fe20007ffe0ff */
[----:B------:R-:W-:Y:S01]  /*0740*/  IMAD.WIDE.U32 R4, R20, 0x4, R4 ;  /* 0x0000000414047825 */ /* 0x000fe200078e0004 */
[----:B------:R-:W-:Y:S06]  /*0750*/  @P2 BRA `(.L_x_191) ;  /* 0xfffffffc00a82947 */ /* 0x000fec000383ffff */
.L_x_188:
[----:B------:R-:W-:Y:S05]  /*0760*/  BSYNC.RECONVERGENT B1 ;  /* 0x0000000000017941 */ /* 0x000fea0003800200 */
.L_x_187:
[----:B------:R-:W-:-:S13]  /*0770*/  ISETP.GE.U32.AND P0, PT, R12, 0x3, PT ;  /* 0x000000030c00780c */ /* 0x000fda0003f06070 */
[----:B------:R-:W-:Y:S05]  /*0780*/  @!P0 BRA `(.L_x_185) ;  /* 0x0000000c00608947 */ /* 0x000fea0003800000 */
[----:B------:R-:W-:Y:S01]  /*0790*/  BSSY.RECONVERGENT B1, `(.L_x_192) ;  /* 0x000003f000017945 */ /* 0x000fe20003800200 */
.L_x_201:
[----:B0-----:R-:W-:Y:S01]  /*07a0*/  IMAD.IADD R21, R20, 0x1, R13 ;  /* 0x0000000114157824 */ /* 0x001fe200078e020d */
[----:B------:R-:W-:Y:S01]  /*07b0*/  ISETP.NE.AND P2, PT, R13, R2, PT ;  /* 0x000000020d00720c */ /* 0x000fe20003f45270 */
[----:B------:R-:W-:Y:S03]  /*07c0*/  BSSY.RECONVERGENT B2, `(.L_x_193) ;  /* 0x0000011000027945 */ /* 0x000fe60003800200 */
[C---:B------:R-:W-:Y:S02]  /*07d0*/  IADD3 R15, PT, PT, R21.reuse, R20, RZ ;  /* 0x00000014150f7210 */ /* 0x040fe40007ffe0ff */
[-C--:B------:R-:W-:Y:S02]  /*07e0*/  ISETP.NE.AND P3, PT, R21, R2.reuse, PT ;  /* 0x000000021500720c */ /* 0x080fe40003f65270 */
[C---:B------:R-:W-:Y:S01]  /*07f0*/  ISETP.NE.AND P1, PT, R15.reuse, R2, PT ;  /* 0x000000020f00720c */ /* 0x040fe20003f25270 */
[----:B------:R-:W-:-:S05]  /*0800*/  IMAD.IADD R9, R15, 0x1, R20 ;  /* 0x000000010f097824 */ /* 0x000fca00078e0214 */
[----:B------:R-:W-:Y:S01]  /*0810*/  ISETP.NE.AND P0, PT, R9, R2, PT ;  /* 0x000000020900720c */ /* 0x000fe20003f05270 */
[----:B------:R-:W-:-:S12]  /*0820*/  @!P2 BRA `(.L_x_194) ;  /* 0x000000000028a947 */ /* 0x000fd80003800000 */
[----:B------:R-:W-:-:S06]  /*0830*/  IMAD.WIDE.U32 R4, R13, 0x4, R10 ;  /* 0x000000040d047825 */ /* 0x000fcc00078e000a */
[----:B------:R-:W2:Y:S01]  /*0840*/  LDG.E R4, desc[UR6][R4.64] ;  /* 0x0000000604047981 */ /* 0x000ea2000c1e1900 */
[----:B------:R-:W-:-:S04]  /*0850*/  IMAD.WIDE.U32 R6, R13, 0x4, R24 ;  /* 0x000000040d067825 */ /* 0x000fc800078e0018 */
[----:B--2---:R-:W-:-:S05]  /*0860*/  FADD.FTZ R29, R17, R4 ;  /* 0x00000004111d7221 */ /* 0x004fca0000010000 */
[----:B------:R-:W-:-:S13]  /*0870*/  FSETP.GT.FTZ.AND P2, PT, R29, RZ, PT ;  /* 0x000000ff1d00720b */ /* 0x000fda0003f54000 */
[----:B------:R-:W-:Y:S01]  /*0880*/  @P2 FMUL.FTZ R29, R16, R29 ;  /* 0x0000001d101d2220 */ /* 0x000fe20000410000 */
[----:B------:R0:W-:Y:S03]  /*0890*/  @!P2 STG.E desc[UR6][R6.64], RZ ;  /* 0x000000ff0600a986 */ /* 0x0001e6000c101906 */
[----:B------:R-:W-:Y:S01]  /*08a0*/  @P2 FADD.FTZ R0, R0, -R29 ;  /* 0x8000001d00002221 */ /* 0x000fe20000010000 */
[----:B------:R0:W-:Y:S04]  /*08b0*/  @P2 STG.E desc[UR6][R6.64], R29 ;  /* 0x0000001d06002986 */ /* 0x0001e8000c101906 */
[----:B------:R0:W-:Y:S02]  /*08c0*/  @P2 STS [R19], R0 ;  /* 0x0000000013002388 */ /* 0x0001e40000000800 */
.L_x_194:
[----:B------:R-:W-:Y:S05]  /*08d0*/  BSYNC.RECONVERGENT B2 ;  /* 0x0000000000027941 */ /* 0x000fea0003800200 */
.L_x_193:
[----:B------:R-:W-:Y:S04]  /*08e0*/  BSSY.RECONVERGENT B2, `(.L_x_195) ;  /* 0x000000c000027945 */ /* 0x000fe80003800200 */
[----:B------:R-:W-:Y:S05]  /*08f0*/  @!P3 BRA `(.L_x_196) ;  /* 0x000000000028b947 */ /* 0x000fea0003800000 */
[----:B------:R-:W-:-:S06]  /*0900*/  IMAD.WIDE.U32 R4, R21, 0x4, R10 ;  /* 0x0000000415047825 */ /* 0x000fcc00078e000a */
[----:B------:R-:W2:Y:S01]  /*0910*/  LDG.E R4, desc[UR6][R4.64] ;  /* 0x0000000604047981 */ /* 0x000ea2000c1e1900 */
[----:B0-----:R-:W-:-:S04]  /*0920*/  IMAD.WIDE.U32 R6, R21, 0x4, R24 ;  /* 0x0000000415067825 */ /* 0x001fc800078e0018 */
[----:B--2---:R-:W-:-:S05]  /*0930*/  FADD.FTZ R13, R17, R4 ;  /* 0x00000004110d7221 */ /* 0x004fca0000010000 */
[----:B------:R-:W-:-:S13]  /*0940*/  FSETP.GT.FTZ.AND P2, PT, R13, RZ, PT ;  /* 0x000000ff0d00720b */ /* 0x000fda0003f54000 */
[----:B------:R-:W-:Y:S01]  /*0950*/  @P2 FMUL.FTZ R13, R16, R13 ;  /* 0x0000000d100d2220 */ /* 0x000fe20000410000 */
[----:B------:R1:W-:Y:S03]  /*0960*/  @!P2 STG.E desc[UR6][R6.64], RZ ;  /* 0x000000ff0600a986 */ /* 0x0003e6000c101906 */
[----:B------:R-:W-:Y:S01]  /*0970*/  @P2 FADD.FTZ R0, R0, -R13 ;  /* 0x8000000d00002221 */ /* 0x000fe20000010000 */
[----:B------:R1:W-:Y:S04]  /*0980*/  @P2 STG.E desc[UR6][R6.64], R13 ;  /* 0x0000000d06002986 */ /* 0x0003e8000c101906 */
[----:B------:R1:W-:Y:S02]  /*0990*/  @P2 STS [R19], R0 ;  /* 0x0000000013002388 */ /* 0x0003e40000000800 */
.L_x_196:
[----:B------:R-:W-:Y:S05]  /*09a0*/  BSYNC.RECONVERGENT B2 ;  /* 0x0000000000027941 */ /* 0x000fea0003800200 */
.L_x_195:
[----:B------:R-:W-:Y:S04]  /*09b0*/  BSSY.RECONVERGENT B2, `(.L_x_197) ;  /* 0x000000c000027945 */ /* 0x000fe80003800200 */
[----:B------:R-:W-:Y:S05]  /*09c0*/  @!P1 BRA `(.L_x_198) ;  /* 0x0000000000289947 */ /* 0x000fea0003800000 */
[----:B------:R-:W-:-:S06]  /*09d0*/  IMAD.WIDE.U32 R4, R15, 0x4, R10 ;  /* 0x000000040f047825 */ /* 0x000fcc00078e000a */
[----:B------:R-:W2:Y:S01]  /*09e0*/  LDG.E R4, desc[UR6][R4.64] ;  /* 0x0000000604047981 */ /* 0x000ea2000c1e1900 */
[----:B01----:R-:W-:-:S04]  /*09f0*/  IMAD.WIDE.U32 R6, R15, 0x4, R24 ;  /* 0x000000040f067825 */ /* 0x003fc800078e0018 */
[----:B--2---:R-:W-:-:S05]  /*0a00*/  FADD.FTZ R13, R17, R4 ;  /* 0x00000004110d7221 */ /* 0x004fca0000010000 */
[----:B------:R-:W-:-:S13]  /*0a10*/  FSETP.GT.FTZ.AND P1, PT, R13, RZ, PT ;  /* 0x000000ff0d00720b */ /* 0x000fda0003f34000 */
[----:B------:R-:W-:Y:S01]  /*0a20*/  @P1 FMUL.FTZ R13, R16, R13 ;  /* 0x0000000d100d1220 */ /* 0x000fe20000410000 */
[----:B------:R2:W-:Y:S03]  /*0a30*/  @!P1 STG.E desc[UR6][R6.64], RZ ;  /* 0x000000ff06009986 */ /* 0x0005e6000c101906 */
[----:B------:R-:W-:Y:S01]  /*0a40*/  @P1 FADD.FTZ R0, R0, -R13 ;  /* 0x8000000d00001221 */ /* 0x000fe20000010000 */
[----:B------:R2:W-:Y:S04]  /*0a50*/  @P1 STG.E desc[UR6][R6.64], R13 ;  /* 0x0000000d06001986 */ /* 0x0005e8000c101906 */
[----:B------:R2:W-:Y:S02]  /*0a60*/  @P1 STS [R19], R0 ;  /* 0x0000000013001388 */ /* 0x0005e40000000800 */
.L_x_198:
[----:B------:R-:W-:Y:S05]  /*0a70*/  BSYNC.RECONVERGENT B2 ;  /* 0x0000000000027941 */ /* 0x000fea0003800200 */
.L_x_197:
[----:B------:R-:W-:Y:S04]  /*0a80*/  BSSY.RECONVERGENT B2, `(.L_x_199) ;  /* 0x000000c000027945 */ /* 0x000fe80003800200 */
[----:B------:R-:W-:Y:S05]  /*0a90*/  @!P0 BRA `(.L_x_200) ;  /* 0x0000000000288947 */ /* 0x000fea0003800000 */
[----:B------:R-:W-:-:S06]  /*0aa0*/  IMAD.WIDE.U32 R4, R9, 0x4, R10 ;  /* 0x0000000409047825 */ /* 0x000fcc00078e000a */
[----:B------:R-:W3:Y:S01]  /*0ab0*/  LDG.E R4, desc[UR6][R4.64] ;  /* 0x0000000604047981 */ /* 0x000ee2000c1e1900 */
[----:B012---:R-:W-:-:S04]  /*0ac0*/  IMAD.WIDE.U32 R6, R9, 0x4, R24 ;  /* 0x0000000409067825 */ /* 0x007fc800078e0018 */
[----:B---3--:R-:W-:-:S05]  /*0ad0*/  FADD.FTZ R13, R17, R4 ;  /* 0x00000004110d7221 */ /* 0x008fca0000010000 */
[----:B------:R-:W-:-:S13]  /*0ae0*/  FSETP.GT.FTZ.AND P0, PT, R13, RZ, PT ;  /* 0x000000ff0d00720b */ /* 0x000fda0003f14000 */
[----:B------:R-:W-:Y:S01]  /*0af0*/  @P0 FMUL.FTZ R13, R16, R13 ;  /* 0x0000000d100d0220 */ /* 0x000fe20000410000 */
[----:B------:R3:W-:Y:S03]  /*0b00*/  @!P0 STG.E desc[UR6][R6.64], RZ ;  /* 0x000000ff06008986 */ /* 0x0007e6000c101906 */
[----:B------:R-:W-:Y:S01]  /*0b10*/  @P0 FADD.FTZ R0, R0, -R13 ;  /* 0x8000000d00000221 */ /* 0x000fe20000010000 */
[----:B------:R3:W-:Y:S04]  /*0b20*/  @P0 STG.E desc[UR6][R6.64], R13 ;  /* 0x0000000d06000986 */ /* 0x0007e8000c101906 */
[----:B------:R3:W-:Y:S02]  /*0b30*/  @P0 STS [R19], R0 ;  /* 0x0000000013000388 */ /* 0x0007e40000000800 */
.L_x_200:
[----:B------:R-:W-:Y:S05]  /*0b40*/  BSYNC.RECONVERGENT B2 ;  /* 0x0000000000027941 */ /* 0x000fea0003800200 */
.L_x_199:
[----:B-123--:R-:W-:-:S04]  /*0b50*/  IADD3 R13, PT, PT, R9, R20, RZ ;  /* 0x00000014090d7210 */ /* 0x00efc80007ffe0ff */
[----:B------:R-:W-:-:S13]  /*0b60*/  ISETP.GE.AND P0, PT, R13, UR14, PT ;  /* 0x0000000e0d007c0c */ /* 0x000fda000bf06270 */
[----:B------:R-:W-:Y:S05]  /*0b70*/  @!P0 BRA `(.L_x_201) ;  /* 0xfffffffc00088947 */ /* 0x000fea000383ffff */
[----:B------:R-:W-:Y:S05]  /*0b80*/  BSYNC.RECONVERGENT B1 ;  /* 0x0000000000017941 */ /* 0x000fea0003800200 */
.L_x_192:
[----:B------:R-:W-:Y:S05]  /*0b90*/  BRA `(.L_x_185) ;  /* 0x00000008005c7947 */ /* 0x000fea0003800000 */
.L_x_186:
[----:B------:R-:W0:Y:S01]  /*0ba0*/  I2F.U32.RP R8, R20 ;  /* 0x0000001400087306 */ /* 0x000e220000209000 */
[----:B------:R-:W-:Y:S01]  /*0bb0*/  IMAD.IADD R0, R3, 0x1, R20 ;  /* 0x0000000103007824 */ /* 0x000fe200078e0214 */
[----:B------:R-:W-:Y:S01]  /*0bc0*/  ISETP.NE.U32.AND P2, PT, R20, RZ, PT ;  /* 0x000000ff1400720c */ /* 0x000fe20003f45070 */
[----:B------:R-:W-:Y:S03]  /*0bd0*/  BSSY.RECONVERGENT B1, `(.L_x_202) ;  /* 0x0000042000017945 */ /* 0x000fe60003800200 */
[CC--:B------:R-:W-:Y:S02]  /*0be0*/  ISETP.GE.U32.AND P0, PT, R0.reuse, R5.reuse, PT ;  /* 0x000000050000720c */ /* 0x0c0fe40003f06070 */
[----:B------:R-:W-:Y:S02]  /*0bf0*/  VIMNMX.U32 R5, PT, PT, R0, R5, !PT ;  /* 0x0000000500057248 */ /* 0x000fe40007fe0000 */
[----:B------:R-:W-:-:S04]  /*0c00*/  SEL R4, RZ, 0x1, P0 ;  /* 0x00000001ff047807 */ /* 0x000fc80000000000 */
[----:B------:R-:W-:Y:S01]  /*0c10*/  IADD3 R5, PT, PT, R5, -R0, -R4 ;  /* 0x8000000005057210 */ /* 0x000fe20007ffe804 */
[----:B0-----:R-:W0:Y:S02]  /*0c20*/  MUFU.RCP R8, R8 ;  /* 0x0000000800087308 */ /* 0x001e240000001000 */
[----:B0-----:R-:W-:-:S06]  /*0c30*/  VIADD R6, R8, 0xffffffe ;  /* 0x0ffffffe08067836 */ /* 0x001fcc0000000000 */
[----:B------:R0:W1:Y:S02]  /*0c40*/  F2I.FTZ.U32.TRUNC.NTZ R7, R6 ;  /* 0x0000000600077305 */ /* 0x000064000021f000 */
[----:B0-----:R-:W-:Y:S01]  /*0c50*/  HFMA2 R6, -RZ, RZ, 0, 0 ;  /* 0x00000000ff067431 */ /* 0x001fe200000001ff */
[----:B-1----:R-:W-:-:S05]  /*0c60*/  IADD3 R9, PT, PT, RZ, -R7, RZ ;  /* 0x80000007ff097210 */ /* 0x002fca0007ffe0ff */
[----:B------:R-:W-:-:S04]  /*0c70*/  IMAD R9, R9, R20, RZ ;  /* 0x0000001409097224 */ /* 0x000fc800078e02ff */
[----:B------:R-:W-:-:S06]  /*0c80*/  IMAD.HI.U32 R8, R7, R9, R6 ;  /* 0x0000000907087227 */ /* 0x000fcc00078e0006 */
[----:B------:R-:W-:Y:S01]  /*0c90*/  IMAD.HI.U32 R7, R8, R5, RZ ;  /* 0x0000000508077227 */ /* 0x000fe200078e00ff */
[----:B------:R-:W-:-:S03]  /*0ca0*/  SHF.R.S64 R8, RZ, 0x1e, R2 ;  /* 0x0000001eff087819 */ /* 0x000fc60000001002 */
[----:B------:R-:W-:-:S04]  /*0cb0*/  IMAD.MOV R0, RZ, RZ, -R7 ;  /* 0x000000ffff007224 */ /* 0x000fc800078e0a07 */
[----:B------:R-:W-:-:S05]  /*0cc0*/  IMAD R5, R20, R0, R5 ;  /* 0x0000000014057224 */ /* 0x000fca00078e0205 */
[----:B------:R-:W-:-:S13]  /*0cd0*/  ISETP.GE.U32.AND P0, PT, R5, R20, PT ;  /* 0x000000140500720c */ /* 0x000fda0003f06070 */
[----:B------:R-:W-:Y:S01]  /*0ce0*/  @P0 IADD3 R5, PT, PT, R5, -R20, RZ ;  /* 0x8000001405050210 */ /* 0x000fe20007ffe0ff */
[----:B------:R-:W-:-:S03]  /*0cf0*/  @P0 VIADD R7, R7, 0x1 ;  /* 0x0000000107070836 */ /* 0x000fc60000000000 */
[----:B------:R-:W-:-:S13]  /*0d00*/  ISETP.GE.U32.AND P1, PT, R5, R20, PT ;  /* 0x000000140500720c */ /* 0x000fda0003f26070 */
[----:B------:R-:W-:Y:S02]  /*0d10*/  @P1 IADD3 R7, PT, PT, R7, 0x1, RZ ;  /* 0x0000000107071810 */ /* 0x000fe40007ffe0ff */
[----:B------:R-:W-:Y:S02]  /*0d20*/  @!P2 LOP3.LUT R7, RZ, R20, RZ, 0x33, !PT ;  /* 0x00000014ff07a212 */ /* 0x000fe400078e33ff */
[----:B------:R-:W-:-:S03]  /*0d30*/  IADD3 R8, P1, PT, R8, UR8, RZ ;  /* 0x0000000808087c10 */ /* 0x000fc6000ff3e0ff */
[----:B------:R-:W-:Y:S01]  /*0d40*/  IMAD.IADD R6, R4, 0x1, R7 ;  /* 0x0000000104067824 */ /* 0x000fe200078e0207 */
[----:B------:R-:W-:Y:S01]  /*0d50*/  SHF.R.S32.HI R4, RZ, 0x1e, R2 ;  /* 0x0000001eff047819 */ /* 0x000fe20000011402 */
[----:B------:R-:W-:-:S03]  /*0d60*/  IMAD.MOV.U32 R7, RZ, RZ, R3 ;  /* 0x000000ffff077224 */ /* 0x000fc600078e0003 */
[----:B------:R-:W-:Y:S02]  /*0d70*/  LOP3.LUT R0, R6, 0x3, RZ, 0xc0, !PT ;  /* 0x0000000306007812 */ /* 0x000fe400078ec0ff */
[----:B------:R-:W-:Y:S02]  /*0d80*/  IADD3.X R9, PT, PT, R4, UR9, RZ, P1, !PT ;  /* 0x0000000904097c10 */ /* 0x000fe40008ffe4ff */
[----:B------:R-:W-:Y:S02]  /*0d90*/  ISETP.NE.AND P0, PT, R0, 0x3, PT ;  /* 0x000000030000780c */ /* 0x000fe40003f05270 */
[----:B------:R-:W-:-:S11]  /*0da0*/  MOV R4, RZ ;  /* 0x000000ff00047202 */ /* 0x000fd60000000f00 */
[----:B------:R-:W-:Y:S05]  /*0db0*/  @!P0 BRA `(.L_x_203) ;  /* 0x00000000008c8947 */ /* 0x000fea0003800000 */
[----:B------:R-:W-:Y:S01]  /*0dc0*/  IADD3 R0, PT, PT, R6, 0x1, RZ ;  /* 0x0000000106007810 */ /* 0x000fe20007ffe0ff */
[C---:B------:R-:W-:Y:S01]  /*0dd0*/  IMAD.IADD R5, R3.reuse, 0x1, -R2 ;  /* 0x0000000103057824 */ /* 0x040fe200078e0a02 */
[----:B------:R-:W-:Y:S01]  /*0de0*/  MOV R4, RZ ;  /* 0x000000ff00047202 */ /* 0x000fe20000000f00 */
[----:B------:R-:W-:Y:S01]  /*0df0*/  IMAD.MOV.U32 R7, RZ, RZ, R3 ;  /* 0x000000ffff077224 */ /* 0x000fe200078e0003 */
[----:B------:R-:W-:Y:S01]  /*0e00*/  LOP3.LUT R0, R0, 0x3, RZ, 0xc0, !PT ;  /* 0x0000000300007812 */ /* 0x000fe200078ec0ff */
[----:B------:R-:W-:-:S03]  /*0e10*/  IMAD.WIDE.U32 R12, R3, 0x4, R26 ;  /* 0x00000004030c7825 */ /* 0x000fc600078e001a */
[----:B------:R-:W-:-:S07]  /*0e20*/  IADD3 R0, PT, PT, -R0, RZ, RZ ;  /* 0x000000ff00007210 */ /* 0x000fce0007ffe1ff */
.L_x_206:
[----:B------:R-:W-:Y:S01]  /*0e30*/  ISETP.NE.AND P1, PT, R5, RZ, PT ;  /* 0x000000ff0500720c */ /* 0x000fe20003f25270 */
[----:B------:R-:W-:Y:S01]  /*0e40*/  VIADD R0, R0, 0x1 ;  /* 0x0000000100007836 */ /* 0x000fe20000000000 */
[----:B------:R-:W-:Y:S01]  /*0e50*/  IADD3 R28, P2, PT, R12, UR16, RZ ;  /* 0x000000100c1c7c10 */ /* 0x000fe2000ff5e0ff */
[----:B------:R-:W-:Y:S03]  /*0e60*/  BSSY.RECONVERGENT B2, `(.L_x_204) ;  /* 0x0000014000027945 */ /* 0x000fe60003800200 */
[----:B------:R-:W-:Y:S02]  /*0e70*/  ISETP.NE.AND P0, PT, R0, RZ, PT ;  /* 0x000000ff0000720c */ /* 0x000fe40003f05270 */
[----:B------:R-:W-:-:S05]  /*0e80*/  IADD3.X R29, PT, PT, R13, UR17, RZ, P2, !PT ;  /* 0x000000110d1d7c10 */ /* 0x000fca00097fe4ff */
[----:B01----:R-:W-:Y:S06]  /*0e90*/  @!P1 BRA `(.L_x_205) ;  /* 0x0000000000409947 */ /* 0x003fec0003800000 */
[----:B------:R-:W2:Y:S02]  /*0ea0*/  LDG.E R28, desc[UR6][R28.64] ;  /* 0x000000061c1c7981 */ /* 0x000ea4000c1e1900 */
[----:B--2---:R-:W-:-:S05]  /*0eb0*/  FADD.FTZ R21, R17, R28 ;  /* 0x0000001c11157221 */ /* 0x004fca0000010000 */
[----:B------:R-:W-:-:S13]  /*0ec0*/  FSETP.GT.FTZ.AND P1, PT, R21, RZ, PT ;  /* 0x000000ff1500720b */ /* 0x000fda0003f34000 */
[----:B------:R-:W0:Y:S02]  /*0ed0*/  @!P1 LDC.64 R14, c[0x0][0x380] ;  /* 0x0000e000ff0e9b82 */ /* 0x000e240000000a00 */
[----:B0-----:R-:W-:-:S04]  /*0ee0*/  @!P1 IADD3 R14, P2, PT, R12, R14, RZ ;  /* 0x0000000e0c0e9210 */ /* 0x001fc80007f5e0ff */
[----:B------:R-:W-:-:S05]  /*0ef0*/  @!P1 IADD3.X R15, PT, PT, R13, R15, RZ, P2, !PT ;  /* 0x0000000f0d0f9210 */ /* 0x000fca00017fe4ff */
[----:B------:R0:W-:Y:S01]  /*0f00*/  @!P1 STG.E desc[UR6][R14.64], RZ ;  /* 0x000000ff0e009986 */ /* 0x0001e2000c101906 */
[----:B------:R-:W-:Y:S05]  /*0f10*/  @!P1 BRA `(.L_x_205) ;  /* 0x0000000000209947 */ /* 0x000fea0003800000 */
[----:B0-----:R-:W2:Y:S01]  /*0f20*/  LDG.E R15, desc[UR6][R8.64] ;  /* 0x00000006080f7981 */ /* 0x001ea2000c1e1900 */
[----:B------:R-:W-:-:S04]  /*0f30*/  FMUL.FTZ R14, R16, R21 ;  /* 0x00000015100e7220 */ /* 0x000fc80000410000 */
[----:B--2---:R-:W-:Y:S01]  /*0f40*/  FMUL.FTZ R21, R14, R15 ;  /* 0x0000000f0e157220 */ /* 0x004fe20000410000 */
[----:B------:R-:W-:-:S03]  /*0f50*/  IADD3 R14, P1, PT, R12, UR18, RZ ;  /* 0x000000120c0e7c10 */ /* 0x000fc6000ff3e0ff */
[----:B------:R-:W-:Y:S01]  /*0f60*/  FADD.FTZ R4, R4, -R21 ;  /* 0x8000001504047221 */ /* 0x000fe20000010000 */
[----:B------:R-:W-:-:S04]  /*0f70*/  IADD3.X R15, PT, PT, R13, UR19, RZ, P1, !PT ;  /* 0x000000130d0f7c10 */ /* 0x000fc80008ffe4ff */
[----:B------:R1:W-:Y:S04]  /*0f80*/  STS [R19], R4 ;  /* 0x0000000413007388 */ /* 0x0003e80000000800 */
[----:B------:R1:W-:Y:S02]  /*0f90*/  STG.E desc[UR6][R14.64], R21 ;  /* 0x000000150e007986 */ /* 0x0003e4000c101906 */
.L_x_205:
[----:B------:R-:W-:Y:S05]  /*0fa0*/  BSYNC.RECONVERGENT B2 ;  /* 0x0000000000027941 */ /* 0x000fea0003800200 */
.L_x_204:
[C---:B------:R-:W-:Y:S01]  /*0fb0*/  IMAD.IADD R7, R20.reuse, 0x1, R7 ;  /* 0x0000000114077824 */ /* 0x040fe200078e0207 */
[C---:B------:R-:W-:Y:S01]  /*0fc0*/  IADD3 R5, PT, PT, R20.reuse, R5, RZ ;  /* 0x0000000514057210 */ /* 0x040fe20007ffe0ff */
[----:B------:R-:W-:Y:S01]  /*0fd0*/  IMAD.WIDE.U32 R12, R20, 0x4, R12 ;  /* 0x00000004140c7825 */ /* 0x000fe200078e000c */
[----:B------:R-:W-:Y:S06]  /*0fe0*/  @P0 BRA `(.L_x_206) ;  /* 0xfffffffc00900947 */ /* 0x000fec000383ffff */
.L_x_203:
[----:B------:R-:W-:Y:S05]  /*0ff0*/  BSYNC.RECONVERGENT B1 ;  /* 0x0000000000017941 */ /* 0x000fea0003800200 */
.L_x_202:
[----:B------:R-:W-:-:S13]  /*1000*/  ISETP.GE.U32.AND P0, PT, R6, 0x3, PT ;  /* 0x000000030600780c */ /* 0x000fda0003f06070 */
[----:B------:R-:W-:Y:S05]  /*1010*/  @!P0 BRA `(.L_x_185) ;  /* 0x00000004003c8947 */ /* 0x000fea0003800000 */
.L_x_216:
[----:B------:R-:W-:Y:S01]  /*1020*/  ISETP.NE.AND P0, PT, R7, R2, PT ;  /* 0x000000020700720c */ /* 0x000fe20003f05270 */
[----:B------:R-:W-:-:S12]  /*1030*/  BSSY.RECONVERGENT B1, `(.L_x_207) ;  /* 0x0000011000017945 */ /* 0x000fd80003800200 */
[----:B--23--:R-:W-:Y:S05]  /*1040*/  @!P0 BRA `(.L_x_208) ;  /* 0x00000000003c8947 */ /* 0x00cfea0003800000 */
[----:B------:R-:W-:-:S06]  /*1050*/  IMAD.WIDE.U32 R12, R7, 0x4, R10 ;  /* 0x00000004070c7825 */ /* 0x000fcc00078e000a */
[----:B------:R-:W0:Y:S02]  /*1060*/  LDG.E R12, desc[UR6][R12.64] ;  /* 0x000000060c0c7981 */ /* 0x000e24000c1e1900 */
[----:B01----:R-:W-:-:S05]  /*1070*/  FADD.FTZ R15, R17, R12 ;  /* 0x0000000c110f7221 */ /* 0x003fca0000010000 */
[----:B------:R-:W-:-:S13]  /*1080*/  FSETP.GT.FTZ.AND P0, PT, R15, RZ, PT ;  /* 0x000000ff0f00720b */ /* 0x000fda0003f14000 */
[----:B------:R-:W-:Y:S05]  /*1090*/  @!P0 BRA `(.L_x_209) ;  /* 0x0000000000208947 */ /* 0x000fea0003800000 */
[----:B------:R-:W2:Y:S01]  /*10a0*/  LDG.E R5, desc[UR6][R8.64] ;  /* 0x0000000608057981 */ /* 0x000ea2000c1e1900 */
[----:B------:R-:W-:Y:S01]  /*10b0*/  FMUL.FTZ R0, R16, R15 ;  /* 0x0000000f10007220 */ /* 0x000fe20000410000 */
[----:B------:R-:W-:-:S04]  /*10c0*/  IMAD.WIDE.U32 R12, R7, 0x4, R24 ;  /* 0x00000004070c7825 */ /* 0x000fc800078e0018 */
[----:B--2---:R-:W-:-:S04]  /*10d0*/  FMUL.FTZ R5, R0, R5 ;  /* 0x0000000500057220 */ /* 0x004fc80000410000 */
[----:B------:R-:W-:Y:S01]  /*10e0*/  FADD.FTZ R4, R4, -R5 ;  /* 0x8000000504047221 */ /* 0x000fe20000010000 */
[----:B------:R3:W-:Y:S04]  /*10f0*/  STG.E desc[UR6][R12.64], R5 ;  /* 0x000000050c007986 */ /* 0x0007e8000c101906 */
[----:B------:R3:W-:Y:S01]  /*1100*/  STS [R19], R4 ;  /* 0x0000000413007388 */ /* 0x0007e20000000800 */
[----:B------:R-:W-:Y:S05]  /*1110*/  BRA `(.L_x_208) ;  /* 0x0000000000087947 */ /* 0x000fea0003800000 */
.L_x_209:
[----:B------:R-:W-:-:S05]  /*1120*/  IMAD.WIDE.U32 R12, R7, 0x4, R24 ;  /* 0x00000004070c7825 */ /* 0x000fca00078e0018 */
[----:B------:R2:W-:Y:S02]  /*1130*/  STG.E desc[UR6][R12.64], RZ ;  /* 0x000000ff0c007986 */ /* 0x0005e4000c101906 */
.L_x_208:
[----:B------:R-:W-:Y:S05]  /*1140*/  BSYNC.RECONVERGENT B1 ;  /* 0x0000000000017941 */ /* 0x000fea0003800200 */
.L_x_207:
[----:B-1----:R-:W-:Y:S01]  /*1150*/  IMAD.IADD R21, R20, 0x1, R7 ;  /* 0x0000000114157824 */ /* 0x002fe200078e0207 */
[----:B------:R-:W-:Y:S04]  /*1160*/  BSSY.RECONVERGENT B1, `(.L_x_210) ;  /* 0x0000015000017945 */ /* 0x000fe80003800200 */
[C---:B------:R-:W-:Y:S02]  /*1170*/  ISETP.NE.AND P0, PT, R21.reuse, R2, PT ;  /* 0x000000021500720c */ /* 0x040fe40003f05270 */
[----:B0-----:R-:W-:-:S04]  /*1180*/  IADD3 R15, PT, PT, R21, R20, RZ ;  /* 0x00000014150f7210 */ /* 0x001fc80007ffe0ff */
[C---:B------:R-:W-:Y:S01]  /*1190*/  ISETP.NE.AND P1, PT, R15.reuse, R2, PT ;  /* 0x000000020f00720c */ /* 0x040fe20003f25270 */
[----:B---3--:R-:W-:-:S05]  /*11a0*/  IMAD.IADD R5, R15, 0x1, R20 ;  /* 0x000000010f057824 */ /* 0x008fca00078e0214 */
[----:B------:R-:W-:Y:S01]  /*11b0*/  ISETP.NE.AND P2, PT, R5, R2, PT ;  /* 0x000000020500720c */ /* 0x000fe20003f45270 */
[----:B------:R-:W-:-:S12]  /*11c0*/  @!P0 BRA `(.L_x_211) ;  /* 0x0000000000388947 */ /* 0x000fd80003800000 */
[----:B------:R-:W-:-:S06]  /*11d0*/  IMAD.WIDE.U32 R6, R21, 0x4, R10 ;  /* 0x0000000415067825 */ /* 0x000fcc00078e000a */
[----:B------:R-:W3:Y:S02]  /*11e0*/  LDG.E R6, desc[UR6][R6.64] ;  /* 0x0000000606067981 */ /* 0x000ee4000c1e1900 */
[----:B---3--:R-:W-:-:S05]  /*11f0*/  FADD.FTZ R29, R17, R6 ;  /* 0x00000006111d7221 */ /* 0x008fca0000010000 */
[----:B------:R-:W-:-:S13]  /*1200*/  FSETP.GT.FTZ.AND P0, PT, R29, RZ, PT ;  /* 0x000000ff1d00720b */ /* 0x000fda0003f14000 */
[----:B--2---:R-:W-:-:S05]  /*1210*/  @!P0 IMAD.WIDE.U32 R12, R21, 0x4, R24 ;  /* 0x00000004150c8825 */ /* 0x004fca00078e0018 */
[----:B------:R0:W-:Y:S01]  /*1220*/  @!P0 STG.E desc[UR6][R12.64], RZ ;  /* 0x000000ff0c008986 */ /* 0x0001e2000c101906 */
[----:B------:R-:W-:Y:S05]  /*1230*/  @!P0 BRA `(.L_x_211) ;  /* 0x00000000001c8947 */ /* 0x000fea0003800000 */
[----:B------:R-:W0:Y:S01]  /*1240*/  LDG.E R7, desc[UR6][R8.64] ;  /* 0x0000000608077981 */ /* 0x000e22000c1e1900 */
[----:B------:R-:W-:-:S04]  /*1250*/  FMUL.FTZ R0, R16, R29 ;  /* 0x0000001d10007220 */ /* 0x000fc80000410000 */
[----:B0-----:R-:W-:Y:S01]  /*1260*/  FMUL.FTZ R13, R0, R7 ;  /* 0x00000007000d7220 */ /* 0x001fe20000410000 */
[----:B------:R-:W-:-:S04]  /*1270*/  IMAD.WIDE.U32 R6, R21, 0x4, R24 ;  /* 0x0000000415067825 */ /* 0x000fc800078e0018 */
[----:B------:R-:W-:Y:S01]  /*1280*/  FADD.FTZ R4, R4, -R13 ;  /* 0x8000000d04047221 */ /* 0x000fe20000010000 */
[----:B------:R1:W-:Y:S04]  /*1290*/  STG.E desc[UR6][R6.64], R13 ;  /* 0x0000000d06007986 */ /* 0x0003e8000c101906 */
[----:B------:R1:W-:Y:S02]  /*12a0*/  STS [R19], R4 ;  /* 0x0000000413007388 */ /* 0x0003e40000000800 */
.L_x_211:
[----:B------:R-:W-:Y:S05]  /*12b0*/  BSYNC.RECONVERGENT B1 ;  /* 0x0000000000017941 */ /* 0x000fea0003800200 */
.L_x_210:
[----:B------:R-:W-:Y:S04]  /*12c0*/  BSSY.RECONVERGENT B1, `(.L_x_212) ;  /* 0x0000010000017945 */ /* 0x000fe80003800200 */
[----:B------:R-:W-:Y:S05]  /*12d0*/  @!P1 BRA `(.L_x_213) ;  /* 0x0000000000389947 */ /* 0x000fea0003800000 */
[----:B-1----:R-:W-:-:S06]  /*12e0*/  IMAD.WIDE.U32 R6, R15, 0x4, R10 ;  /* 0x000000040f067825 */ /* 0x002fcc00078e000a */
[----:B------:R-:W3:Y:S02]  /*12f0*/  LDG.E R6, desc[UR6][R6.64] ;  /* 0x0000000606067981 */ /* 0x000ee4000c1e1900 */
[----:B---3--:R-:W-:-:S05]  /*1300*/  FADD.FTZ R21, R17, R6 ;  /* 0x0000000611157221 */ /* 0x008fca0000010000 */
[----:B------:R-:W-:-:S13]  /*1310*/  FSETP.GT.FTZ.AND P0, PT, R21, RZ, PT ;  /* 0x000000ff1500720b */ /* 0x000fda0003f14000 */
[----:B0-2---:R-:W-:-:S05]  /*1320*/  @!P0 IMAD.WIDE.U32 R12, R15, 0x4, R24 ;  /* 0x000000040f0c8825 */ /* 0x005fca00078e0018 */
[----:B------:R3:W-:Y:S01]  /*1330*/  @!P0 STG.E desc[UR6][R12.64], RZ ;  /* 0x000000ff0c008986 */ /* 0x0007e2000c101906 */
[----:B------:R-:W-:Y:S05]  /*1340*/  @!P0 BRA `(.L_x_213) ;  /* 0x00000000001c8947 */ /* 0x000fea0003800000 */
[----:B------:R-:W3:Y:S01]  /*1350*/  LDG.E R7, desc[UR6][R8.64] ;  /* 0x0000000608077981 */ /* 0x000ee2000c1e1900 */
[----:B------:R-:W-:-:S04]  /*1360*/  FMUL.FTZ R0, R16, R21 ;  /* 0x0000001510007220 */ /* 0x000fc80000410000 */
[----:B---3--:R-:W-:Y:S01]  /*1370*/  FMUL.FTZ R13, R0, R7 ;  /* 0x00000007000d7220 */ /* 0x008fe20000410000 */
[----:B------:R-:W-:-:S04]  /*1380*/  IMAD.WIDE.U32 R6, R15, 0x4, R24 ;  /* 0x000000040f067825 */ /* 0x000fc800078e0018 */
[----:B------:R-:W-:Y:S01]  /*1390*/  FADD.FTZ R4, R4, -R13 ;  /* 0x8000000d04047221 */ /* 0x000fe20000010000 */
[----:B------:R4:W-:Y:S04]  /*13a0*/  STG.E desc[UR6][R6.64], R13 ;  /* 0x0000000d06007986 */ /* 0x0009e8000c101906 */
[----:B------:R4:W-:Y:S02]  /*13b0*/  STS [R19], R4 ;  /* 0x0000000413007388 */ /* 0x0009e40000000800 */
.L_x_213:
[----:B------:R-:W-:Y:S05]  /*13c0*/  BSYNC.RECONVERGENT B1 ;  /* 0x0000000000017941 */ /* 0x000fea0003800200 */
.L_x_212:
[----:B------:R-:W-:Y:S04]  /*13d0*/  BSSY.RECONVERGENT B1, `(.L_x_214) ;  /* 0x0000010000017945 */ /* 0x000fe80003800200 */
[----:B------:R-:W-:Y:S05]  /*13e0*/  @!P2 BRA `(.L_x_215) ;  /* 0x000000000038a947 */ /* 0x000fea0003800000 */
[----:B01234-:R-:W-:-:S06]  /*13f0*/  IMAD.WIDE.U32 R12, R5, 0x4, R10 ;  /* 0x00000004050c7825 */ /* 0x01ffcc00078e000a */
[----:B------:R-:W2:Y:S02]  /*1400*/  LDG.E R12, desc[UR6][R12.64] ;  /* 0x000000060c0c7981 */ /* 0x000ea4000c1e1900 */
[----:B--2---:R-:W-:-:S05]  /*1410*/  FADD.FTZ R15, R17, R12 ;  /* 0x0000000c110f7221 */ /* 0x004fca0000010000 */
[----:B------:R-:W-:-:S13]  /*1420*/  FSETP.GT.FTZ.AND P0, PT, R15, RZ, PT ;  /* 0x000000ff0f00720b */ /* 0x000fda0003f14000 */
[----:B------:R-:W-:-:S05]  /*1430*/  @!P0 IMAD.WIDE.U32 R6, R5, 0x4, R24 ;  /* 0x0000000405068825 */ /* 0x000fca00078e0018 */
[----:B------:R0:W-:Y:S01]  /*1440*/  @!P0 STG.E desc[UR6][R6.64], RZ ;  /* 0x000000ff06008986 */ /* 0x0001e2000c101906 */
[----:B------:R-:W-:Y:S05]  /*1450*/  @!P0 BRA `(.L_x_215) ;  /* 0x00000000001c8947 */ /* 0x000fea0003800000 */
[----:B0-----:R-:W2:Y:S01]  /*1460*/  LDG.E R7, desc[UR6][R8.64] ;  /* 0x0000000608077981 */ /* 0x001ea2000c1e1900 */
[----:B------:R-:W-:-:S04]  /*1470*/  FMUL.FTZ R0, R16, R15 ;  /* 0x0000000f10007220 */ /* 0x000fc80000410000 */
[----:B--2---:R-:W-:Y:S01]  /*1480*/  FMUL.FTZ R13, R0, R7 ;  /* 0x00000007000d7220 */ /* 0x004fe20000410000 */
[----:B------:R-:W-:-:S04]  /*1490*/  IMAD.WIDE.U32 R6, R5, 0x4, R24 ;  /* 0x0000000405067825 */ /* 0x000fc800078e0018 */
[----:B------:R-:W-:Y:S01]  /*14a0*/  FADD.FTZ R4, R4, -R13 ;  /* 0x8000000d04047221 */ /* 0x000fe20000010000 */
[----:B------:R0:W-:Y:S04]  /*14b0*/  STG.E desc[UR6][R6.64], R13 ;  /* 0x0000000d06007986 */ /* 0x0001e8000c101906 */
[----:B------:R0:W-:Y:S02]  /*14c0*/  STS [R19], R4 ;  /* 0x0000000413007388 */ /* 0x0001e40000000800 */
.L_x_215:
[----:B------:R-:W-:Y:S05]  /*14d0*/  BSYNC.RECONVERGENT B1 ;  /* 0x0000000000017941 */ /* 0x000fea0003800200 */
.L_x_214:
[----:B01--4-:R-:W-:-:S04]  /*14e0*/  IADD3 R7, PT, PT, R5, R20, RZ ;  /* 0x0000001405077210 */ /* 0x013fc80007ffe0ff */
[----:B------:R-:W-:-:S13]  /*14f0*/  ISETP.GE.AND P0, PT, R7, UR15, PT ;  /* 0x0000000f07007c0c */ /* 0x000fda000bf06270 */
[----:B------:R-:W-:Y:S05]  /*1500*/  @!P0 BRA `(.L_x_216) ;  /* 0xfffffff800c48947 */ /* 0x000fea000383ffff */
.L_x_185:
[----:B------:R-:W-:Y:S05]  /*1510*/  BSYNC.RECONVERGENT B0 ;  /* 0x0000000000007941 */ /* 0x000fea0003800200 */
.L_x_184:
[----:B------:R-:W-:Y:S01]  /*1520*/  BAR.SYNC.DEFER_BLOCKING 0x0 ;  /* 0x0000000000007b1d */ /* 0x000fe20000010000 */
[----:B------:R-:W-:-:S05]  /*1530*/  ISETP.NE.AND P0, PT, R3, RZ, PT ;  /* 0x000000ff0300720c */ /* 0x000fca0003f05270 */
[----:B------:R-:W-:Y:S08]  /*1540*/  BSSY.RECONVERGENT B0, `(.L_x_217) ;  /* 0x0000056000007945 */ /* 0x000ff00003800200 */
[----:B------:R-:W-:Y:S05]  /*1550*/  @P0 BRA `(.L_x_218) ;  /* 0x0000000400500947 */ /* 0x000fea0003800000 */
[----:B------:R-:W4:Y:S01]  /*1560*/  S2UR UR5, SR_CgaCtaId ;  /* 0x00000000000579c3 */ /* 0x000f220000008800 */
[C---:B------:R-:W-:Y:S01]  /*1570*/  ISETP.GE.U32.AND P0, PT, R20.reuse, 0x10, PT ;  /* 0x000000101400780c */ /* 0x040fe20003f06070 */
[----:B------:R-:W-:Y:S01]  /*1580*/  UMOV UR4, 0x400 ;  /* 0x0000040000047882 */ /* 0x000fe20000000000 */
[----:B------:R-:W-:Y:S01]  /*1590*/  LOP3.LUT R28, R20, 0xf, RZ, 0xc0, !PT ;  /* 0x0000000f141c7812 */ /* 0x000fe200078ec0ff */
[----:B0-----:R-:W-:Y:S02]  /*15a0*/  HFMA2 R0, -RZ, RZ, 0, 0 ;  /* 0x00000000ff007431 */ /* 0x001fe400000001ff */
[----:B-1----:R-:W-:Y:S01]  /*15b0*/  IMAD.MOV.U32 R19, RZ, RZ, RZ ;  /* 0x000000ffff137224 */ /* 0x002fe200078e00ff */
[----:B------:R-:W-:Y:S01]  /*15c0*/  ISETP.NE.AND P1, PT, R28, RZ, PT ;  /* 0x000000ff1c00720c */ /* 0x000fe20003f25270 */
[----:B----4-:R-:W-:-:S06]  /*15d0*/  ULEA UR4, UR5, UR4, 0x18 ;  /* 0x0000000405047291 */ /* 0x010fcc000f8ec0ff */
[----:B------:R-:W-:Y:S06]  /*15e0*/  @!P0 BRA `(.L_x_219) ;  /* 0x0000000000748947 */ /* 0x000fec0003800000 */
[C---:B------:R-:W-:Y:S01]  /*15f0*/  LOP3.LUT R21, R20.reuse, 0xfffffff0, RZ, 0xc0, !PT ;  /* 0xfffffff014157812 */ /* 0x040fe200078ec0ff */
[----:B------:R-:W-:Y:S01]  /*1600*/  IMAD.MOV.U32 R19, RZ, RZ, RZ ;  /* 0x000000ffff137224 */ /* 0x000fe200078e00ff */
[----:B------:R-:W-:Y:S01]  /*1610*/  LOP3.LUT R0, R20, 0x7f0, RZ, 0xc0, !PT ;  /* 0x000007f014007812 */ /* 0x000fe200078ec0ff */
[----:B------:R-:W-:Y:S01]  /*1620*/  UIADD3 UR5, UPT, UPT, UR4, 0x20, URZ ;  /* 0x0000002004057890 */ /* 0x000fe2000fffe0ff */
[----:B------:R-:W-:-:S11]  /*1630*/  IADD3 R21, PT, PT, -R21, RZ, RZ ;  /* 0x000000ff15157210 */ /* 0x000fd60007ffe1ff */
.L_x_220:
[----:B------:R-:W0:Y:S01]  /*1640*/  LDS.128 R4, [UR5+-0x20] ;  /* 0xffffe005ff047984 */ /* 0x000e220008000c00 */
[----:B------:R-:W-:-:S03]  /*1650*/  VIADD R21, R21, 0x10 ;  /* 0x0000001015157836 */ /* 0x000fc60000000000 */
[----:B------:R-:W1:Y:S02]  /*1660*/  LDS.128 R8, [UR5+-0x10] ;  /* 0xfffff005ff087984 */ /* 0x000e640008000c00 */
[----:B------:R-:W-:Y:S02]  /*1670*/  ISETP.NE.AND P0, PT, R21, RZ, PT ;  /* 0x000000ff1500720c */ /* 0x000fe40003f05270 */
[----:B--23--:R-:W2:Y:S01]  /*1680*/  LDS.128 R12, [UR5] ;  /* 0x00000005ff0c7984 */ /* 0x00cea20008000c00 */
        /* <DEDUP_REMOVED lines=19> */
.L_x_219:
[----:B------:R-:W-:Y:S05]  /*17c0*/  @!P1 BRA `(.L_x_221) ;  /* 0x0000000000949947 */ /* 0x000fea0003800000 */
[----:B------:R-:W-:Y:S02]  /*17d0*/  ISETP.GE.U32.AND P0, PT, R28, 0x8, PT ;  /* 0x000000081c00780c */ /* 0x000fe40003f06070 */
[----:B--23--:R-:W-:-:S04]  /*17e0*/  LOP3.LUT R13, R20, 0x7, RZ, 0xc0, !PT ;  /* 0x00000007140d7812 */ /* 0x00cfc800078ec0ff */
[----:B------:R-:W-:-:S07]  /*17f0*/  ISETP.NE.AND P1, PT, R13, RZ, PT ;  /* 0x000000ff0d00720c */ /* 0x000fce0003f25270 */
[----:B------:R-:W-:Y:S06]  /*1800*/  @!P0 BRA `(.L_x_222) ;  /* 0x0000000000308947 */ /* 0x000fec0003800000 */
[C---:B------:R-:W-:Y:S02]  /*1810*/  LEA R12, R0.reuse, UR4, 0x2 ;  /* 0x00000004000c7c11 */ /* 0x040fe4000f8e10ff */
[----:B------:R-:W-:-:S03]  /*1820*/  IADD3 R0, PT, PT, R0, 0x8, RZ ;  /* 0x0000000800007810 */ /* 0x000fc60007ffe0ff */
        /* <DEDUP_REMOVED lines=10> */
.L_x_222:
[----:B------:R-:W-:Y:S05]  /*18d0*/  @!P1 BRA `(.L_x_221) ;  /* 0x0000000000509947 */ /* 0x000fea0003800000 */
[----:B------:R-:W-:Y:S02]  /*18e0*/  ISETP.GE.U32.AND P0, PT, R13, 0x4, PT ;  /* 0x000000040d00780c */ /* 0x000fe40003f06070 */
[----:B------:R-:W-:-:S04]  /*18f0*/  LOP3.LUT R8, R20, 0x3, RZ, 0xc0, !PT ;  /* 0x0000000314087812 */ /* 0x000fc800078ec0ff */
[----:B------:R-:W-:-:S07]  /*1900*/  ISETP.NE.AND P1, PT, R8, RZ, PT ;  /* 0x000000ff0800720c */ /* 0x000fce0003f25270 */
[----:B------:R-:W-:Y:S06]  /*1910*/  @!P0 BRA `(.L_x_223) ;  /* 0x00000000001c8947 */ /* 0x000fec0003800000 */
[C---:B------:R-:W-:Y:S01]  /*1920*/  LEA R4, R0.reuse, UR4, 0x2 ;  /* 0x0000000400047c11 */ /* 0x040fe2000f8e10ff */
[----:B------:R-:W-:-:S05]  /*1930*/  VIADD R0, R0, 0x4 ;  /* 0x0000000400007836 */ /* 0x000fca0000000000 */
[----:B------:R-:W0:Y:S02]  /*1940*/  LDS.128 R4, [R4] ;  /* 0x0000000004047984 */ /* 0x000e240000000c00 */
[----:B0-----:R-:W-:-:S04]  /*1950*/  FADD.FTZ R10, R19, R4 ;  /* 0x00000004130a7221 */ /* 0x001fc80000010000 */
[----:B------:R-:W-:-:S04]  /*1960*/  FADD.FTZ R5, R10, R5 ;  /* 0x000000050a057221 */ /* 0x000fc80000010000 */
[----:B------:R-:W-:-:S04]  /*1970*/  FADD.FTZ R6, R5, R6 ;  /* 0x0000000605067221 */ /* 0x000fc80000010000 */
[----:B------:R-:W-:-:S07]  /*1980*/  FADD.FTZ R19, R6, R7 ;  /* 0x0000000706137221 */ /* 0x000fce0000010000 */
.L_x_223:
[----:B------:R-:W-:Y:S05]  /*1990*/  @!P1 BRA `(.L_x_221) ;  /* 0x0000000000209947 */ /* 0x000fea0003800000 */
[----:B------:R-:W-:Y:S02]  /*19a0*/  LEA R0, R0, UR4, 0x2 ;  /* 0x0000000400007c11 */ /* 0x000fe4000f8e10ff */
[----:B------:R-:W-:-:S07]  /*19b0*/  IADD3 R8, PT, PT, -R8, RZ, RZ ;  /* 0x000000ff08087210 */ /* 0x000fce0007ffe1ff */
.L_x_224:
[----:B------:R0:W1:Y:S01]  /*19c0*/  LDS R4, [R0] ;  /* 0x0000000000047984 */ /* 0x0000620000000800 */
[----:B------:R-:W-:-:S05]  /*19d0*/  VIADD R8, R8, 0x1 ;  /* 0x0000000108087836 */ /* 0x000fca0000000000 */
[----:B------:R-:W-:Y:S02]  /*19e0*/  ISETP.NE.AND P0, PT, R8, RZ, PT ;  /* 0x000000ff0800720c */ /* 0x000fe40003f05270 */
[----:B0-----:R-:W-:Y:S01]  /*19f0*/  IADD3 R0, PT, PT, R0, 0x4, RZ ;  /* 0x0000000400007810 */ /* 0x001fe20007ffe0ff */
[----:B-1----:R-:W-:-:S10]  /*1a00*/  FADD.FTZ R19, R4, R19 ;  /* 0x0000001304137221 */ /* 0x002fd40000010000 */
[----:B------:R-:W-:Y:S05]  /*1a10*/  @P0 BRA `(.L_x_224) ;  /* 0xfffffffc00e80947 */ /* 0x000fea000383ffff */
.L_x_221:
[----:B------:R-:W0:Y:S01]  /*1a20*/  LDCU.64 UR4, c[0x0][0x380] ;  /* 0x00007000ff0477ac */ /* 0x000e220008000a00 */
[--C-:B------:R-:W-:Y:S02]  /*1a30*/  SHF.R.S64 R4, RZ, 0x1e, R2.reuse ;  /* 0x0000001eff047819 */ /* 0x100fe40000001002 */
[----:B------:R-:W-:Y:S02]  /*1a40*/  SHF.R.S32.HI R2, RZ, 0x1e, R2 ;  /* 0x0000001eff027819 */ /* 0x000fe40000011402 */
[----:B0-----:R-:W-:-:S04]  /*1a50*/  IADD3 R5, P1, PT, R26, UR4, RZ ;  /* 0x000000041a057c10 */ /* 0x001fc8000ff3e0ff */
[----:B------:R-:W-:Y:S02]  /*1a60*/  IADD3 R4, P0, PT, R4, R5, RZ ;  /* 0x0000000504047210 */ /* 0x000fe40007f1e0ff */
[----:B------:R-:W-:-:S05]  /*1a70*/  IADD3.X R5, PT, PT, R27, UR5, RZ, P1, !PT ;  /* 0x000000051b057c10 */ /* 0x000fca0008ffe4ff */
[----:B------:R-:W-:-:S05]  /*1a80*/  IMAD.X R5, R2, 0x1, R5, P0 ;  /* 0x0000000102057824 */ /* 0x000fca00000e0605 */
[----:B------:R4:W-:Y:S02]  /*1a90*/  STG.E desc[UR6][R4.64], R19 ;  /* 0x0000001304007986 */ /* 0x0009e4000c101906 */
.L_x_218:
[----:B------:R-:W-:Y:S05]  /*1aa0*/  BSYNC.RECONVERGENT B0 ;  /* 0x0000000000007941 */ /* 0x000fea0003800200 */
.L_x_217:
[----:B------:R-:W5:Y:S01]  /*1ab0*/  LDCU UR4, c[0x0][0x3ac] ;  /* 0x00007580ff0477ac */ /* 0x000f620008000800 */
[----:B------:R-:W-:Y:S01]  /*1ac0*/  BAR.SYNC.DEFER_BLOCKING 0x0 ;  /* 0x0000000000007b1d */ /* 0x000fe20000010000 */
[----:B-----5:R-:W-:-:S13]  /*1ad0*/  ISETP.GE.AND P0, PT, R3, UR4, PT ;  /* 0x0000000403007c0c */ /* 0x020fda000bf06270 */
[----:B------:R-:W-:Y:S05]  /*1ae0*/  @P0 EXIT ;  /* 0x000000000000094d */ /* 0x000fea0003800000 */
[----:B0-----:R-:W0:Y:S01]  /*1af0*/  I2F.U32.RP R6, R20 ;  /* 0x0000001400067306 */ /* 0x001e220000209000 */
[----:B------:R-:W-:Y:S01]  /*1b00*/  IADD3 R2, PT, PT, R3, R20, RZ ;  /* 0x0000001403027210 */ /* 0x000fe20007ffe0ff */
[----:B------:R-:W-:Y:S01]  /*1b10*/  BSSY.RECONVERGENT B0, `(.L_x_225) ;  /* 0x000002d000007945 */ /* 0x000fe20003800200 */
[----:B------:R-:W-:Y:S02]  /*1b20*/  ISETP.NE.U32.AND P2, PT, R20, RZ, PT ;  /* 0x000000ff1400720c */ /* 0x000fe40003f45070 */
[C---:B------:R-:W-:Y:S02]  /*1b30*/  ISETP.GE.AND P0, PT, R2.reuse, UR4, PT ;  /* 0x0000000402007c0c */ /* 0x040fe4000bf06270 */
[----:B------:R-:W-:Y:S02]  /*1b40*/  VIMNMX R0, PT, PT, R2, UR4, !PT ;  /* 0x0000000402007c48 */ /* 0x000fe4000ffe0100 */
[----:B------:R-:W-:Y:S01]  /*1b50*/  SEL R7, RZ, 0x1, P0 ;  /* 0x00000001ff077807 */ /* 0x000fe20000000000 */
[----:B0-----:R-:W1:Y:S02]  /*1b60*/  MUFU.RCP R6, R6 ;  /* 0x0000000600067308 */ /* 0x001e640000001000 */
[----:B-1--4-:R-:W-:-:S06]  /*1b70*/  IADD3 R4, PT, PT, R6, 0xffffffe, RZ ;  /* 0x0ffffffe06047810 */ /* 0x012fcc0007ffe0ff */
[----:B------:R0:W1:Y:S02]  /*1b80*/  F2I.FTZ.U32.TRUNC.NTZ R5, R4 ;  /* 0x0000000400057305 */ /* 0x000064000021f000 */
[----:B0-----:R-:W-:Y:S02]  /*1b90*/  IMAD.MOV.U32 R4, RZ, RZ, RZ ;  /* 0x000000ffff047224 */ /* 0x001fe400078e00ff */
[----:B-1----:R-:W-:-:S04]  /*1ba0*/  IMAD.MOV R9, RZ, RZ, -R5 ;  /* 0x000000ffff097224 */ /* 0x002fc800078e0a05 */
[----:B------:R-:W-:-:S04]  /*1bb0*/  IMAD R9, R9, R20, RZ ;  /* 0x0000001409097224 */ /* 0x000fc800078e02ff */
[----:B------:R-:W-:Y:S01]  /*1bc0*/  IMAD.HI.U32 R6, R5, R9, R4 ;  /* 0x0000000905067227 */ /* 0x000fe200078e0004 */
[----:B------:R-:W-:-:S05]  /*1bd0*/  IADD3 R5, PT, PT, R0, -R2, -R7 ;  /* 0x8000000200057210 */ /* 0x000fca0007ffe807 */
        /* <DEDUP_REMOVED lines=22> */
.L_x_227:
[----:B0-----:R-:W-:Y:S01]  /*1d40*/  IMAD.MOV.U32 R6, RZ, RZ, R4 ;  /* 0x000000ffff067224 */ /* 0x001fe200078e0004 */
[----:B------:R-:W-:Y:S01]  /*1d50*/  MOV R7, R5 ;  /* 0x0000000500077202 */ /* 0x000fe20000000f00 */
[----:B------:R-:W4:Y:S04]  /*1d60*/  LDG.E R2, desc[UR6][R22.64] ;  /* 0x0000000616027981 */ /* 0x000f28000c1e1900 */
[----:B------:R-:W4:Y:S01]  /*1d70*/  LDG.E R5, desc[UR6][R6.64] ;  /* 0x0000000606057981 */ /* 0x000f22000c1e1900 */
[----:B------:R-:W-:-:S05]  /*1d80*/  VIADD R0, R0, 0x1 ;  /* 0x0000000100007836 */ /* 0x000fca0000000000 */
[----:B------:R-:W-:Y:S01]  /*1d90*/  ISETP.NE.AND P0, PT, R0, RZ, PT ;  /* 0x000000ff0000720c */ /* 0x000fe20003f05270 */
[----:B----4-:R-:W-:Y:S01]  /*1da0*/  FMUL.FTZ R9, R2, R5 ;  /* 0x0000000502097220 */ /* 0x010fe20000410000 */
[----:B------:R-:W-:-:S04]  /*1db0*/  IMAD.WIDE.U32 R4, R20, 0x4, R6 ;  /* 0x0000000414047825 */ /* 0x000fc800078e0006 */
[----:B------:R0:W-:Y:S07]  /*1dc0*/  STG.E desc[UR6][R6.64], R9 ;  /* 0x0000000906007986 */ /* 0x0001ee000c101906 */
[----:B------:R-:W-:Y:S05]  /*1dd0*/  @P0 BRA `(.L_x_227) ;  /* 0xfffffffc00d80947 */ /* 0x000fea000383ffff */
.L_x_226:
[----:B------:R-:W-:Y:S05]  /*1de0*/  BSYNC.RECONVERGENT B0 ;  /* 0x0000000000007941 */ /* 0x000fea0003800200 */
.L_x_225:
[----:B------:R-:W-:Y:S05]  /*1df0*/  @!P1 EXIT ;  /* 0x000000000000994d */ /* 0x000fea0003800000 */
.L_x_228:
[----:B----4-:R-:W-:Y:S01]  /*1e00*/  IMAD.WIDE.U32 R4, R3, 0x4, R24 ;  /* 0x0000000403047825 */ /* 0x010fe200078e0018 */
[----:B------:R-:W4:Y:S04]  /*1e10*/  LDG.E R0, desc[UR6][R22.64] ;  /* 0x0000000616007981 */ /* 0x000f28000c1e1900 */
[----:B0-----:R-:W4:Y:S01]  /*1e20*/  LDG.E R7, desc[UR6][R4.64] ;  /* 0x0000000604077981 */ /* 0x001f22000c1e1900 */
[----:B------:R-:W-:-:S05]  /*1e30*/  IADD3 R11, PT, PT, R20, R3, RZ ;  /* 0x00000003140b7210 */ /* 0x000fca0007ffe0ff */
[----:B------:R-:W-:-:S04]  /*1e40*/  IMAD.WIDE.U32 R2, R11, 0x4, R24 ;  /* 0x000000040b027825 */ /* 0x000fc800078e0018 */
[----:B----4-:R-:W-:-:S05]  /*1e50*/  FMUL.FTZ R9, R0, R7 ;  /* 0x0000000700097220 */ /* 0x010fca0000410000 */
[----:B------:R0:W-:Y:S04]  /*1e60*/  STG.E desc[UR6][R4.64], R9 ;  /* 0x0000000904007986 */ /* 0x0001e8000c101906 */
[----:B------:R-:W4:Y:S04]  /*1e70*/  LDG.E R0, desc[UR6][R22.64] ;  /* 0x0000000616007981 */ /* 0x000f28000c1e1900 */
[----:B------:R-:W4:Y:S01]  /*1e80*/  LDG.E R7, desc[UR6][R2.64] ;  /* 0x0000000602077981 */ /* 0x000f22000c1e1900 */
[----:B--23--:R-:W-:Y:S02]  /*1e90*/  IMAD.IADD R13, R11, 0x1, R20 ;  /* 0x000000010b0d7824 */ /* 0x00cfe400078e0214 */
[----:B----4-:R-:W-:-:S02]  /*1ea0*/  FMUL.FTZ R11, R0, R7 ;  /* 0x00000007000b7220 */ /* 0x010fc40000410000 */
[----:B------:R-:W-:-:S03]  /*1eb0*/  IMAD.WIDE.U32 R6, R13, 0x4, R24 ;  /* 0x000000040d067825 */ /* 0x000fc600078e0018 */
[----:B------:R1:W-:Y:S04]  /*1ec0*/  STG.E desc[UR6][R2.64], R11 ;  /* 0x0000000b02007986 */ /* 0x0003e8000c101906 */
[----:B------:R-:W2:Y:S04]  /*1ed0*/  LDG.E R0, desc[UR6][R22.64] ;  /* 0x0000000616007981 */ /* 0x000ea8000c1e1900 */
[----:B------:R-:W2:Y:S01]  /*1ee0*/  LDG.E R15, desc[UR6][R6.64] ;  /* 0x00000006060f7981 */ /* 0x000ea2000c1e1900 */
[----:B------:R-:W-:-:S05]  /*1ef0*/  IADD3 R13, PT, PT, R13, R20, RZ ;  /* 0x000000140d0d7210 */ /* 0x000fca0007ffe0ff */
[----:B0-----:R-:W-:-:S04]  /*1f00*/  IMAD.WIDE.U32 R4, R13, 0x4, R24 ;  /* 0x000000040d047825 */ /* 0x001fc800078e0018 */
[----:B--2---:R-:W-:-:S05]  /*1f10*/  FMUL.FTZ R15, R0, R15 ;  /* 0x0000000f000f7220 */ /* 0x004fca0000410000 */
[----:B------:R4:W-:Y:S04]  /*1f20*/  STG.E desc[UR6][R6.64], R15 ;  /* 0x0000000f06007986 */ /* 0x0009e8000c101906 */
[----:B------:R-:W2:Y:S04]  /*1f30*/  LDG.E R0, desc[UR6][R22.64] ;  /* 0x0000000616007981 */ /* 0x000ea8000c1e1900 */
[----:B------:R-:W2:Y:S01]  /*1f40*/  LDG.E R9, desc[UR6][R4.64] ;  /* 0x0000000604097981 */ /* 0x000ea2000c1e1900 */
[----:B-1----:R-:W-:-:S04]  /*1f50*/  IADD3 R3, PT, PT, R13, R20, RZ ;  /* 0x000000140d037210 */ /* 0x002fc80007ffe0ff */
[----:B------:R-:W-:Y:S01]  /*1f60*/  ISETP.GE.AND P0, PT, R3, UR4, PT ;  /* 0x0000000403007c0c */ /* 0x000fe2000bf06270 */
[----:B--2---:R-:W-:-:S05]  /*1f70*/  FMUL.FTZ R9, R0, R9 ;  /* 0x0000000900097220 */ /* 0x004fca0000410000 */
[----:B------:R4:W-:Y:S07]  /*1f80*/  STG.E desc[UR6][R4.64], R9 ;  /* 0x0000000904007986 */ /* 0x0009ee000c101906 */
[----:B------:R-:W-:Y:S05]  /*1f90*/  @!P0 BRA `(.L_x_228) ;  /* 0xfffffffc00988947 */ /* 0x000fea000383ffff */
[----:B------:R-:W-:Y:S05]  /*1fa0*/  EXIT ;  /* 0x000000000000794d */ /* 0x000fea0003800000 */
.L_x_229:
        /* <DEDUP_REMOVED lines=13> */
.L_x_632:


//--------------------- .text._ZN2at6native51_GLOBAL__N__eebb21b7_18_MultiMarginLoss_cu_b86932df31MultiMarginLoss_backward_kernelILi1EfEEvPT0_PKS3_S6_PKlS6_iibS3_b --------------------------
	.section	.text._ZN2at6native51_GLOBAL__N__eebb21b7_18_MultiMarginLoss_cu_b86932df31MultiMarginLoss_backward_kernelILi1EfEEvPT0_PKS3_S6_PKlS6_iibS3_b,"ax",@progbits
	.align	128
.text._ZN2at6native51_GLOBAL__N__eebb21b7_18_MultiMarginLoss_cu_b86932df31MultiMarginLoss_backward_kernelILi1EfEEvPT0_PKS3_S6_PKlS6_iibS3_b:
        .type           _ZN2at6native51_GLOBAL__N__eebb21b7_18_MultiMarginLoss_cu_b86932df31MultiMarginLoss_backward_kernelILi1EfEEvPT0_PKS3_S6_PKlS6_iibS3_b,@function
        .size           _ZN2at6native51_GLOBAL__N__eebb21b7_18_MultiMarginLoss_cu_b86932df31MultiMarginLoss_backward_kernelILi1EfEEvPT0_PKS3_S6_PKlS6_iibS3_b,(.L_x_633 - _ZN2at6native51_GLOBAL__N__eebb21b7_18_MultiMarginLoss_cu_b86932df31MultiMarginLoss_backward_kernelILi1EfEEvPT0_PKS3_S6_PKlS6_iibS3_b)
        .other          _ZN2at6native51_GLOBAL__N__eebb21b7_18_MultiMarginLoss_cu_b86932df31MultiMarginLoss_backward_kernelILi1EfEEvPT0_PKS3_S6_PKlS6_iibS3_b,@"STO_CUDA_ENTRY STV_DEFAULT"
_ZN2at6native51_GLOBAL__N__eebb21b7_18_MultiMarginLoss_cu_b86932df31MultiMarginLoss_backward_kernelILi1EfEEvPT0_PKS3_S6_PKlS6_iibS3_b:
        /* <DEDUP_REMOVED lines=14> */
[----:B------:R-:W-:Y:S01]  /*00e0*/  IMAD.U32 R3, RZ, RZ, UR5 ;  /* 0x00000005ff037e24 */ /* 0x000fe2000f8e00ff */
[----:B------:R-:W0:Y:S04]  /*00f0*/  LDCU UR27, c[0x0][0x3ac] ;  /* 0x00007580ff1b77ac */ /* 0x000e280008000800 */
[----:B-1----:R1:W3:Y:S01]  /*0100*/  LDG.E R2, desc[UR20][R2.64] ;  /* 0x0000001402027981 */ /* 0x0022e2000c1e1900 */
[----:B------:R-:W1:Y:S01]  /*0110*/  LDCU.64 UR4, c[0x0][0x3a8] ;  /* 0x00007500ff0477ac */ /* 0x000e620008000a00 */
[----:B------:R-:W-:Y:S01]  /*0120*/  BSSY.RECONVERGENT B0, `(.L_x_230) ;  /* 0x0000149000007945 */ /* 0x000fe20003800200 */
[----:B--2---:R-:W-:-:S02]  /*0130*/  UPRMT UR13, UR6, 0x8880, URZ ;  /* 0x00008880060d7896 */ /* 0x004fc400080000ff */
[----:B----4-:R-:W-:Y:S02]  /*0140*/  ULEA UR12, UR14, UR12, 0x18 ;  /* 0x0000000c0e0c7291 */ /* 0x010fe4000f8ec0ff */
[----:B------:R-:W-:Y:S02]  /*0150*/  UISETP.NE.AND UP0, UPT, UR13, URZ, UPT ;  /* 0x000000ff0d00728c */ /* 0x000fe4000bf05270 */
[----:B-----5:R-:W-:Y:S02]  /*0160*/  UPRMT UR15, UR15, 0x8880, URZ ;  /* 0x000088800f0f7896 */ /* 0x020fe400080000ff */
[----:B------:R-:W-:Y:S01]  /*0170*/  USEL UR9, UR8, URZ, !UP0 ;  /* 0x000000ff08097287 */ /* 0x000fe2000c000000 */
[----:B---3--:R-:W-:Y:S01]  /*0180*/  LEA R0, R5, UR12, 0x2 ;  /* 0x0000000c05007c11 */ /* 0x008fe2000f8e10ff */
[----:B------:R-:W2:Y:S01]  /*0190*/  LDCU.64 UR28, c[0x0][0x390] ;  /* 0x00007200ff1c77ac */ /* 0x000ea20008000a00 */
[----:B-1----:R-:W-:-:S03]  /*01a0*/  UIMAD UR6, UR8, UR5, URZ ;  /* 0x00000005080672a4 */ /* 0x002fc6000f8e02ff */
        /* <DEDUP_REMOVED lines=14> */
[----:B------:R-:W3:Y:S01]  /*0290*/  LDCU UR19, c[0x0][0x360] ;  /* 0x00006c00ff1377ac */ /* 0x000ee20008000800 */
        /* <DEDUP_REMOVED lines=13> */
[----:B------:R-:W2:Y:S01]  /*0370*/  LDG.E R6, desc[UR20][R6.64] ;  /* 0x0000001406067981 */ /* 0x000ea2000c1e1900 */
[----:B------:R-:W0:Y:S01]  /*0380*/  LDCU.64 UR12, c[0x0][0x3a0] ;  /* 0x00007400ff0c77ac */ /* 0x000e220008000a00 */
[----:B------:R-:W-:Y:S01]  /*0390*/  UIMAD UR14, UR4, UR5, URZ ;  /* 0x00000005040e72a4 */ /* 0x000fe2000f8e02ff */
[----:B------:R-:W2:Y:S05]  /*03a0*/  LDCU UR15, c[0x0][0x3b4] ;  /* 0x00007680ff0f77ac */ /* 0x000eaa0008000800 */
[----:B------:R-:W-:-:S06]  /*03b0*/  I2FP.F32.S32 R4, UR14 ;  /* 0x0000000e00047c45 */ /* 0x000fcc0008201400 */
[----:B------:R-:W1:Y:S01]  /*03c0*/  MUFU.RCP R4, R4 ;  /* 0x0000000400047308 */ /* 0x000e620000001000 */
[----:B0-----:R-:W-:-:S04]  /*03d0*/  UISETP.NE.U32.AND UP0, UPT, UR12, URZ, UPT ;  /* 0x000000ff0c00728c */ /* 0x001fc8000bf05070 */
[----:B------:R-:W-:Y:S01]  /*03e0*/  UISETP.NE.AND.EX UP0, UPT, UR13, URZ, UPT, UP0 ;  /* 0x000000ff0d00728c */ /* 0x000fe2000bf05300 */
[----:B--2---:R-:W-:-:S08]  /*03f0*/  FADD.FTZ R10, -R6, UR15 ;  /* 0x0000000f060a7e21 */ /* 0x004fd00008010100 */
[----:B-1----:R-:W-:Y:S05]  /*0400*/  BRA.U UP0, `(.L_x_232) ;  /* 0x0000000900007547 */ /* 0x002fea000b800000 */
        /* <DEDUP_REMOVED lines=10> */
[----:B------:R0:W1:Y:S02]  /*04b0*/  F2I.FTZ.U32.TRUNC.NTZ R7, R6 ;  /* 0x0000000600077305 */ /* 0x000064000021f000 */
[----:B0-----:R-:W-:Y:S02]  /*04c0*/  IMAD.MOV.U32 R6, RZ, RZ, RZ ;  /* 0x000000ffff067224 */ /* 0x001fe400078e00ff */
[----:B-1----:R-:W-:-:S04]  /*04d0*/  IMAD.MOV R13, RZ, RZ, -R7 ;  /* 0x000000ffff0d7224 */ /* 0x002fc800078e0a07 */
[----:B------:R-:W-:-:S04]  /*04e0*/  IMAD R13, R13, UR19, RZ ;  /* 0x000000130d0d7c24 */ /* 0x000fc8000f8e02ff */
[----:B------:R-:W-:-:S04]  /*04f0*/  IMAD.HI.U32 R12, R7, R13, R6 ;  /* 0x0000000d070c7227 */ /* 0x000fc800078e0006 */
[----:B------:R-:W-:Y:S02]  /*0500*/  IMAD.MOV.U32 R7, RZ, RZ, RZ ;  /* 0x000000ffff077224 */ /* 0x000fe400078e00ff */
        /* <DEDUP_REMOVED lines=12> */
[----:B------:R-:W-:-:S13]  /*05d0*/  ISETP.NE.AND P0, PT, R6, 0x3, PT ;  /* 0x000000030600780c */ /* 0x000fda0003f05270 */
[----:B------:R-:W-:Y:S05]  /*05e0*/  @!P0 BRA `(.L_x_234) ;  /* 0x0000000000788947 */ /* 0x000fea0003800000 */
[----:B------:R-:W-:Y:S02]  /*05f0*/  VIADD R6, R16, 0x1 ;  /* 0x0000000110067836 */ /* 0x000fe40000000000 */
[----:B------:R-:W-:Y:S02]  /*0600*/  HFMA2 R8, -RZ, RZ, 0, 2.384185791015625e-07 ;  /* 0x00000004ff087431 */ /* 0x000fe400000001ff */
[C---:B------:R-:W-:Y:S01]  /*0610*/  VIADD R18, R5.reuse, -UR18 ;  /* 0x8000001205127c36 */ /* 0x040fe20008000000 */
[----:B------:R-:W-:Y:S01]  /*0620*/  MOV R7, RZ ;  /* 0x000000ff00077202 */ /* 0x000fe20000000f00 */
[----:B------:R-:W-:Y:S01]  /*0630*/  IMAD.MOV.U32 R11, RZ, RZ, R5 ;  /* 0x000000ffff0b7224 */ /* 0x000fe200078e0005 */
[----:B------:R-:W-:Y:S01]  /*0640*/  LOP3.LUT R6, R6, 0x3, RZ, 0xc0, !PT ;  /* 0x0000000306067812 */ /* 0x000fe200078ec0ff */
[----:B------:R-:W-:-:S03]  /*0650*/  IMAD.WIDE.U32 R8, R5, R8, UR6 ;  /* 0x0000000605087e25 */ /* 0x000fc6000f8e0008 */
[----:B------:R-:W-:-:S07]  /*0660*/  IADD3 R6, PT, PT, -R6, RZ, RZ ;  /* 0x000000ff06067210 */ /* 0x000fce0007ffe1ff */
.L_x_237:
[----:B------:R-:W-:Y:S01]  /*0670*/  ISETP.NE.AND P1, PT, R18, RZ, PT ;  /* 0x000000ff1200720c */ /* 0x000fe20003f25270 */
[----:B------:R-:W-:Y:S01]  /*0680*/  VIADD R6, R6, 0x1 ;  /* 0x0000000106067836 */ /* 0x000fe20000000000 */
[----:B------:R-:W-:Y:S01]  /*0690*/  BSSY.RECONVERGENT B2, `(.L_x_235) ;  /* 0x0000010000027945 */ /* 0x000fe20003800200 */
[----:B------:R-:W-:Y:S01]  /*06a0*/  IADD3 R11, PT, PT, R11, UR19, RZ ;  /* 0x000000130b0b7c10 */ /* 0x000fe2000fffe0ff */
[----:B------:R-:W-:Y:S02]  /*06b0*/  IMAD.U32 R17, RZ, RZ, UR19 ;  /* 0x00000013ff117e24 */ /* 0x000fe4000f8e00ff */
[----:B------:R-:W-:-:S07]  /*06c0*/  ISETP.NE.AND P0, PT, R6, RZ, PT ;  /* 0x000000ff0600720c */ /* 0x000fce0003f05270 */
[----:B0-----:R-:W-:Y:S06]  /*06d0*/  @!P1 BRA `(.L_x_236) ;  /* 0x00000000002c9947 */ /* 0x001fec0003800000 */
[----:B------:R-:W-:-:S04]  /*06e0*/  IADD3 R12, P1, PT, R8, UR22, RZ ;  /* 0x00000016080c7c10 */ /* 0x000fc8000ff3e0ff */
[----:B------:R-:W-:-:S06]  /*06f0*/  IADD3.X R13, PT, PT, R9, UR23, RZ, P1, !PT ;  /* 0x00000017090d7c10 */ /* 0x000fcc0008ffe4ff */
[----:B------:R-:W2:Y:S02]  /*0700*/  LDG.E R13, desc[UR20][R12.64] ;  /* 0x000000140c0d7981 */ /* 0x000ea4000c1e1900 */
[----:B--2---:R-:W-:-:S05]  /*0710*/  FADD.FTZ R14, R10, R13 ;  /* 0x0000000d0a0e7221 */ /* 0x004fca0000010000 */
[----:B------:R-:W-:Y:S02]  /*0720*/  FSETP.GT.FTZ.AND P1, PT, R14, RZ, PT ;  /* 0x000000ff0e00720b */ /* 0x000fe40003f34000 */
[----:B------:R-:W-:-:S04]  /*0730*/  IADD3 R14, P2, PT, R8, UR24, RZ ;  /* 0x00000018080e7c10 */ /* 0x000fc8000ff5e0ff */
[----:B------:R-:W-:-:S07]  /*0740*/  IADD3.X R15, PT, PT, R9, UR25, RZ, P2, !PT ;  /* 0x00000019090f7c10 */ /* 0x000fce00097fe4ff */
[----:B------:R-:W-:Y:S01]  /*0750*/  @P1 FADD.FTZ R7, -R4, R7 ;  /* 0x0000000704071221 */ /* 0x000fe20000010100 */
[----:B------:R0:W-:Y:S04]  /*0760*/  @!P1 STG.E desc[UR20][R14.64], RZ ;  /* 0x000000ff0e009986 */ /* 0x0001e8000c101914 */
[----:B------:R0:W-:Y:S04]  /*0770*/  @P1 STG.E desc[UR20][R14.64], R4 ;  /* 0x000000040e001986 */ /* 0x0001e8000c101914 */
[----:B------:R0:W-:Y:S02]  /*0780*/  @P1 STS [R0], R7 ;  /* 0x0000000700001388 */ /* 0x0001e40000000800 */
.L_x_236:
[----:B------:R-:W-:Y:S05]  /*0790*/  BSYNC.RECONVERGENT B2 ;  /* 0x0000000000027941 */ /* 0x000fea0003800200 */
.L_x_235:
[----:B------:R-:W-:Y:S01]  /*07a0*/  IMAD.WIDE.U32 R8, R17, 0x4, R8 ;  /* 0x0000000411087825 */ /* 0x000fe200078e0008 */
[----:B------:R-:W-:Y:S01]  /*07b0*/  IADD3 R18, PT, PT, R18, UR19, RZ ;  /* 0x0000001312127c10 */ /* 0x000fe2000fffe0ff */
[----:B------:R-:W-:Y:S06]  /*07c0*/  @P0 BRA `(.L_x_237) ;  /* 0xfffffffc00a80947 */ /* 0x000fec000383ffff */
.L_x_234:
[----:B------:R-:W-:Y:S05]  /*07d0*/  BSYNC.RECONVERGENT B1 ;  /* 0x0000000000017941 */ /* 0x000fea0003800200 */
.L_x_233:
[----:B------:R-:W-:-:S13]  /*07e0*/  ISETP.GE.U32.AND P0, PT, R16, 0x3, PT ;  /* 0x000000031000780c */ /* 0x000fda0003f06070 */
[----:B------:R-:W-:Y:S05]  /*07f0*/  @!P0 BRA `(.L_x_231) ;  /* 0x0000000c006c8947 */ /* 0x000fea0003800000 */
[----:B------:R-:W-:Y:S01]  /*0800*/  BSSY.RECONVERGENT B1, `(.L_x_238) ;  /* 0x000003f000017945 */ /* 0x000fe20003800200 */
.L_x_247:
[C---:B------:R-:W-:Y:S01]  /*0810*/  VIADD R19, R11.reuse, UR19 ;  /* 0x000000130b137c36 */ /* 0x040fe20008000000 */
[----:B------:R-:W-:Y:S01]  /*0820*/  ISETP.NE.AND P3, PT, R11, UR18, PT ;  /* 0x000000120b007c0c */ /* 0x000fe2000bf65270 */
[----:B------:R-:W-:Y:S03]  /*0830*/  BSSY.RECONVERGENT B2, `(.L_x_239) ;  /* 0x0000011000027945 */ /* 0x000fe60003800200 */
[C---:B---3--:R-:W-:Y:S02]  /*0840*/  IADD3 R13, PT, PT, R19.reuse, UR19, RZ ;  /* 0x00000013130d7c10 */ /* 0x048fe4000fffe0ff */
[----:B------:R-:W-:Y:S02]  /*0850*/  ISETP.NE.AND P2, PT, R19, UR18, PT ;  /* 0x0000001213007c0c */ /* 0x000fe4000bf45270 */
[C---:B------:R-:W-:Y:S01]  /*0860*/  ISETP.NE.AND P0, PT, R13.reuse, UR18, PT ;  /* 0x000000120d007c0c */ /* 0x040fe2000bf05270 */
[----:B------:R-:W-:-:S05]  /*0870*/  VIADD R9, R13, UR19 ;  /* 0x000000130d097c36 */ /* 0x000fca0008000000 */
[----:B------:R-:W-:Y:S01]  /*0880*/  ISETP.NE.AND P1, PT, R9, UR18, PT ;  /* 0x0000001209007c0c */ /* 0x000fe2000bf25270 */
[----:B-12-4-:R-:W-:-:S12]  /*0890*/  @!P3 BRA `(.L_x_240) ;  /* 0x000000000028b947 */ /* 0x016fd80003800000 */
[----:B0-----:R-:W-:-:S05]  /*08a0*/  HFMA2 R14, -RZ, RZ, 0, 2.384185791015625e-07 ;  /* 0x00000004ff0e7431 */ /* 0x001fca00000001ff */
[----:B------:R-:W-:-:S06]  /*08b0*/  IMAD.WIDE.U32 R14, R11, R14, UR10 ;  /* 0x0000000a0b0e7e25 */ /* 0x000fcc000f8e000e */
[----:B------:R-:W2:Y:S01]  /*08c0*/  LDG.E R15, desc[UR20][R14.64] ;  /* 0x000000140e0f7981 */ /* 0x000ea2000c1e1900 */
[----:B------:R-:W-:-:S04]  /*08d0*/  IMAD.WIDE.U32 R16, R11, 0x4, R2 ;  /* 0x000000040b107825 */ /* 0x000fc800078e0002 */
[----:B--2---:R-:W-:-:S05]  /*08e0*/  FADD.FTZ R6, R10, R15 ;  /* 0x0000000f0a067221 */ /* 0x004fca0000010000 */
[----:B------:R-:W-:-:S13]  /*08f0*/  FSETP.GT.FTZ.AND P3, PT, R6, RZ, PT ;  /* 0x000000ff0600720b */ /* 0x000fda0003f74000 */
[----:B------:R-:W-:Y:S01]  /*0900*/  @P3 FADD.FTZ R7, -R4, R7 ;  /* 0x0000000704073221 */ /* 0x000fe20000010100 */
[----:B------:R1:W-:Y:S04]  /*0910*/  @!P3 STG.E desc[UR20][R16.64], RZ ;  /* 0x000000ff1000b986 */ /* 0x0003e8000c101914 */
[----:B------:R1:W-:Y:S04]  /*0920*/  @P3 STG.E desc[UR20][R16.64], R4 ;  /* 0x0000000410003986 */ /* 0x0003e8000c101914 */
[----:B------:R1:W-:Y:S02]  /*0930*/  @P3 STS [R0], R7 ;  /* 0x0000000700003388 */ /* 0x0003e40000000800 */
.L_x_240:
[----:B------:R-:W-:Y:S05]  /*0940*/  BSYNC.RECONVERGENT B2 ;  /* 0x0000000000027941 */ /* 0x000fea0003800200 */
.L_x_239:
[----:B------:R-:W-:Y:S04]  /*0950*/  BSSY.RECONVERGENT B2, `(.L_x_241) ;  /* 0x000000c000027945 */ /* 0x000fe80003800200 */
[----:B------:R-:W-:Y:S05]  /*0960*/  @!P2 BRA `(.L_x_242) ;  /* 0x000000000028a947 */ /* 0x000fea0003800000 */
[----:B0-----:R-:W-:-:S04]  /*0970*/  IMAD.MOV.U32 R14, RZ, RZ, 0x4 ;  /* 0x00000004ff0e7424 */ /* 0x001fc800078e00ff */
[----:B------:R-:W-:-:S06]  /*0980*/  IMAD.WIDE.U32 R14, R19, R14, UR10 ;  /* 0x0000000a130e7e25 */ /* 0x000fcc000f8e000e */
[----:B------:R-:W2:Y:S01]  /*0990*/  LDG.E R15, desc[UR20][R14.64] ;  /* 0x000000140e0f7981 */ /* 0x000ea2000c1e1900 */
[----:B-1----:R-:W-:-:S04]  /*09a0*/  IMAD.WIDE.U32 R16, R19, 0x4, R2 ;  /* 0x0000000413107825 */ /* 0x002fc800078e0002 */
[----:B--2---:R-:W-:-:S05]  /*09b0*/  FADD.FTZ R6, R10, R15 ;  /* 0x0000000f0a067221 */ /* 0x004fca0000010000 */
[----:B------:R-:W-:-:S13]  /*09c0*/  FSETP.GT.FTZ.AND P2, PT, R6, RZ, PT ;  /* 0x000000ff0600720b */ /* 0x000fda0003f54000 */
[----:B------:R-:W-:Y:S01]  /*09d0*/  @P2 FADD.FTZ R7, -R4, R7 ;  /* 0x0000000704072221 */ /* 0x000fe20000010100 */
[----:B------:R2:W-:Y:S04]  /*09e0*/  @!P2 STG.E desc[UR20][R16.64], RZ ;  /* 0x000000ff1000a986 */ /* 0x0005e8000c101914 */
[----:B------:R2:W-:Y:S04]  /*09f0*/  @P2 STG.E desc[UR20][R16.64], R4 ;  /* 0x0000000410002986 */ /* 0x0005e8000c101914 */
[----:B------:R2:W-:Y:S02]  /*0a00*/  @P2 STS [R0], R7 ;  /* 0x0000000700002388 */ /* 0x0005e40000000800 */
.L_x_242:
[----:B------:R-:W-:Y:S05]  /*0a10*/  BSYNC.RECONVERGENT B2 ;  /* 0x0000000000027941 */ /* 0x000fea0003800200 */
.L_x_241:
[----:B------:R-:W-:Y:S04]  /*0a20*/  BSSY.RECONVERGENT B2, `(.L_x_243) ;  /* 0x000000c000027945 */ /* 0x000fe80003800200 */
[----:B------:R-:W-:Y:S05]  /*0a30*/  @!P0 BRA `(.L_x_244) ;  /* 0x0000000000288947 */ /* 0x000fea0003800000 */
[----:B0-----:R-:W-:-:S05]  /*0a40*/  MOV R14, 0x4 ;  /* 0x00000004000e7802 */ /* 0x001fca0000000f00 */
[----:B------:R-:W-:-:S06]  /*0a50*/  IMAD.WIDE.U32 R14, R13, R14, UR10 ;  /* 0x0000000a0d0e7e25 */ /* 0x000fcc000f8e000e */
[----:B------:R-:W3:Y:S01]  /*0a60*/  LDG.E R15, desc[UR20][R14.64] ;  /* 0x000000140e0f7981 */ /* 0x000ee2000c1e1900 */
[----:B------:R-:W-:-:S04]  /*0a70*/  IMAD.WIDE.U32 R12, R13, 0x4, R2 ;  /* 0x000000040d0c7825 */ /* 0x000fc800078e0002 */
[----:B---3--:R-:W-:-:S05]  /*0a80*/  FADD.FTZ R6, R10, R15 ;  /* 0x0000000f0a067221 */ /* 0x008fca0000010000 */
[----:B------:R-:W-:-:S13]  /*0a90*/  FSETP.GT.FTZ.AND P0, PT, R6, RZ, PT ;  /* 0x000000ff0600720b */ /* 0x000fda0003f14000 */
[----:B-12---:R-:W-:Y:S01]  /*0aa0*/  @P0 FADD.FTZ R7, -R4, R7 ;  /* 0x0000000704070221 */ /* 0x006fe20000010100 */
[----:B------:R3:W-:Y:S04]  /*0ab0*/  @!P0 STG.E desc[UR20][R12.64], RZ ;  /* 0x000000ff0c008986 */ /* 0x0007e8000c101914 */
[----:B------:R3:W-:Y:S04]  /*0ac0*/  @P0 STG.E desc[UR20][R12.64], R4 ;  /* 0x000000040c000986 */ /* 0x0007e8000c101914 */
[----:B------:R3:W-:Y:S02]  /*0ad0*/  @P0 STS [R0], R7 ;  /* 0x0000000700000388 */ /* 0x0007e40000000800 */
.L_x_244:
[----:B------:R-:W-:Y:S05]  /*0ae0*/  BSYNC.RECONVERGENT B2 ;  /* 0x0000000000027941 */ /* 0x000fea0003800200 */
.L_x_243:
[----:B------:R-:W-:Y:S04]  /*0af0*/  BSSY.RECONVERGENT B2, `(.L_x_245) ;  /* 0x000000c000027945 */ /* 0x000fe80003800200 */
[----:B------:R-:W-:Y:S05]  /*0b00*/  @!P1 BRA `(.L_x_246) ;  /* 0x0000000000289947 */ /* 0x000fea0003800000 */
[----:B---3--:R-:W-:-:S05]  /*0b10*/  HFMA2 R12, -RZ, RZ, 0, 2.384185791015625e-07 ;  /* 0x00000004ff0c7431 */ /* 0x008fca00000001ff */
[----:B------:R-:W-:-:S06]  /*0b20*/  IMAD.WIDE.U32 R12, R9, R12, UR10 ;  /* 0x0000000a090c7e25 */ /* 0x000fcc000f8e000c */
[----:B------:R-:W3:Y:S01]  /*0b30*/  LDG.E R13, desc[UR20][R12.64] ;  /* 0x000000140c0d7981 */ /* 0x000ee2000c1e1900 */
[----:B0-----:R-:W-:-:S04]  /*0b40*/  IMAD.WIDE.U32 R14, R9, 0x4, R2 ;  /* 0x00000004090e7825 */ /* 0x001fc800078e0002 */
[----:B---3--:R-:W-:-:S05]  /*0b50*/  FADD.FTZ R6, R10, R13 ;  /* 0x0000000d0a067221 */ /* 0x008fca0000010000 */
[----:B------:R-:W-:-:S13]  /*0b60*/  FSETP.GT.FTZ.AND P0, PT, R6, RZ, PT ;  /* 0x000000ff0600720b */ /* 0x000fda0003f14000 */
[----:B-12---:R-:W-:Y:S01]  /*0b70*/  @P0 FADD.FTZ R7, -R4, R7 ;  /* 0x0000000704070221 */ /* 0x006fe20000010100 */
[----:B------:R4:W-:Y:S04]  /*0b80*/  @!P0 STG.E desc[UR20][R14.64], RZ ;  /* 0x000000ff0e008986 */ /* 0x0009e8000c101914 */
[----:B------:R4:W-:Y:S04]  /*0b90*/  @P0 STG.E desc[UR20][R14.64], R4 ;  /* 0x000000040e000986 */ /* 0x0009e8000c101914 */
[----:B------:R4:W-:Y:S02]  /*0ba0*/  @P0 STS [R0], R7 ;  /* 0x0000000700000388 */ /* 0x0009e40000000800 */
.L_x_246:
[----:B------:R-:W-:Y:S05]  /*0bb0*/  BSYNC.RECONVERGENT B2 ;  /* 0x0000000000027941 */ /* 0x000fea0003800200 */
.L_x_245:
[----:B------:R-:W-:-:S05]  /*0bc0*/  VIADD R11, R9, UR19 ;  /* 0x00000013090b7c36 */ /* 0x000fca0008000000 */
[----:B------:R-:W-:-:S13]  /*0bd0*/  ISETP.GE.AND P0, PT, R11, UR26, PT ;  /* 0x0000001a0b007c0c */ /* 0x000fda000bf06270 */
[----:B------:R-:W-:Y:S05]  /*0be0*/  @!P0 BRA `(.L_x_247) ;  /* 0xfffffffc00088947 */ /* 0x000fea000383ffff */
[----:B------:R-:W-:Y:S05]  /*0bf0*/  BSYNC.RECONVERGENT B1 ;  /* 0x0000000000017941 */ /* 0x000fea0003800200 */
.L_x_238:
[----:B------:R-:W-:Y:S05]  /*0c00*/  BRA `(.L_x_231) ;  /* 0x0000000800687947 */ /* 0x000fea0003800000 */
.L_x_232:
        /* <DEDUP_REMOVED lines=12> */
[----:B0-----:R-:W0:Y:S01]  /*0cd0*/  MUFU.RCP R11, R11 ;  /* 0x0000000b000b7308 */ /* 0x001e220000001000 */
[----:B------:R-:W-:Y:S02]  /*0ce0*/  MOV R8, UR12 ;  /* 0x0000000c00087c02 */ /* 0x000fe40008000f00 */
[----:B0-----:R-:W-:Y:S01]  /*0cf0*/  IADD3 R6, PT, PT, R11, 0xffffffe, RZ ;  /* 0x0ffffffe0b067810 */ /* 0x001fe20007ffe0ff */
[----:B------:R-:W-:-:S04]  /*0d00*/  IMAD.MOV.U32 R11, RZ, RZ, RZ ;  /* 0x000000ffff0b7224 */ /* 0x000fc800078e00ff */
[----:B------:R0:W1:Y:S02]  /*0d10*/  F2I.FTZ.U32.TRUNC.NTZ R7, R6 ;  /* 0x0000000600077305 */ /* 0x000064000021f000 */
[----:B0-----:R-:W-:Y:S02]  /*0d20*/  MOV R6, RZ ;  /* 0x000000ff00067202 */ /* 0x001fe40000000f00 */
[----:B-1----:R-:W-:-:S05]  /*0d30*/  IADD3 R13, PT, PT, RZ, -R7, RZ ;  /* 0x80000007ff0d7210 */ /* 0x002fca0007ffe0ff */
[----:B------:R-:W-:-:S04]  /*0d40*/  IMAD R13, R13, UR19, RZ ;  /* 0x000000130d0d7c24 */ /* 0x000fc8000f8e02ff */
[----:B------:R-:W-:Y:S01]  /*0d50*/  IMAD.HI.U32 R14, R7, R13, R6 ;  /* 0x0000000d070e7227 */ /* 0x000fe200078e0006 */
[----:B------:R-:W-:-:S05]  /*0d60*/  MOV R13, R5 ;  /* 0x00000005000d7202 */ /* 0x000fca0000000f00 */
[----:B------:R-:W-:-:S05]  /*0d70*/  IMAD.HI.U32 R7, R14, R9, RZ ;  /* 0x000000090e077227 */ /* 0x000fca00078e00ff */
[----:B------:R-:W-:-:S05]  /*0d80*/  IADD3 R6, PT, PT, -R7, RZ, RZ ;  /* 0x000000ff07067210 */ /* 0x000fca0007ffe1ff */
[----:B------:R-:W-:Y:S01]  /*0d90*/  IMAD R6, R6, UR19, R9 ;  /* 0x0000001306067c24 */ /* 0x000fe2000f8e0209 */
[----:B------:R-:W-:-:S04]  /*0da0*/  MOV R9, UR13 ;  /* 0x0000000d00097c02 */ /* 0x000fc80008000f00 */
[----:B------:R-:W-:-:S13]  /*0db0*/  ISETP.GE.U32.AND P0, PT, R6, UR19, PT ;  /* 0x0000001306007c0c */ /* 0x000fda000bf06070 */
[----:B------:R-:W-:Y:S01]  /*0dc0*/  @P0 VIADD R6, R6, -UR19 ;  /* 0x8000001306060c36 */ /* 0x000fe20008000000 */
[----:B------:R-:W-:-:S04]  /*0dd0*/  @P0 IADD3 R7, PT, PT, R7, 0x1, RZ ;  /* 0x0000000107070810 */ /* 0x000fc80007ffe0ff */
[----:B------:R-:W-:-:S13]  /*0de0*/  ISETP.GE.U32.AND P1, PT, R6, UR19, PT ;  /* 0x0000001306007c0c */ /* 0x000fda000bf26070 */
[----:B------:R-:W-:Y:S02]  /*0df0*/  @P1 IADD3 R7, PT, PT, R7, 0x1, RZ ;  /* 0x0000000107071810 */ /* 0x000fe40007ffe0ff */
[----:B------:R-:W-:-:S05]  /*0e00*/  @!P2 LOP3.LUT R7, RZ, UR19, RZ, 0x33, !PT ;  /* 0x00000013ff07ac12 */ /* 0x000fca000f8e33ff */
[----:B------:R-:W-:-:S05]  /*0e10*/  IMAD.IADD R12, R12, 0x1, R7 ;  /* 0x000000010c0c7824 */ /* 0x000fca00078e0207 */
[----:B------:R-:W-:-:S04]  /*0e20*/  LOP3.LUT R6, R12, 0x3, RZ, 0xc0, !PT ;  /* 0x000000030c067812 */ /* 0x000fc800078ec0ff */
[----:B------:R-:W-:-:S13]  /*0e30*/  ISETP.NE.AND P0, PT, R6, 0x3, PT ;  /* 0x000000030600780c */ /* 0x000fda0003f05270 */
[----:B------:R-:W-:Y:S05]  /*0e40*/  @!P0 BRA `(.L_x_249) ;  /* 0x0000000000908947 */ /* 0x000fea0003800000 */
[----:B------:R-:W-:Y:S01]  /*0e50*/  IADD3 R6, PT, PT, R12, 0x1, RZ ;  /* 0x000000010c067810 */ /* 0x000fe20007ffe0ff */
[----:B------:R-:W-:Y:S02]  /*0e60*/  IMAD.MOV.U32 R14, RZ, RZ, 0x4 ;  /* 0x00000004ff0e7424 */ /* 0x000fe400078e00ff */
[----:B------:R-:W-:Y:S01]  /*0e70*/  HFMA2 R11, -RZ, RZ, 0, 0 ;  /* 0x00000000ff0b7431 */ /* 0x000fe200000001ff */
[C---:B------:R-:W-:Y:S01]  /*0e80*/  IADD3 R20, PT, PT, R5.reuse, -UR18, RZ ;  /* 0x8000001205147c10 */ /* 0x040fe2000fffe0ff */
[----:B------:R-:W-:Y:S01]  /*0e90*/  IMAD.MOV.U32 R13, RZ, RZ, R5 ;  /* 0x000000ffff0d7224 */ /* 0x000fe200078e0005 */
[----:B------:R-:W-:Y:S01]  /*0ea0*/  LOP3.LUT R16, R6, 0x3, RZ, 0xc0, !PT ;  /* 0x0000000306107812 */ /* 0x000fe200078ec0ff */
[----:B------:R-:W-:-:S03]  /*0eb0*/  IMAD.WIDE.U32 R6, R5, R14, UR6 ;  /* 0x0000000605067e25 */ /* 0x000fc6000f8e000e */
[----:B------:R-:W-:-:S07]  /*0ec0*/  IADD3 R16, PT, PT, -R16, RZ, RZ ;  /* 0x000000ff10107210 */ /* 0x000fce0007ffe1ff */
.L_x_252:
[----:B------:R-:W-:Y:S01]  /*0ed0*/  ISETP.NE.AND P1, PT, R20, RZ, PT ;  /* 0x000000ff1400720c */ /* 0x000fe20003f25270 */
[----:B------:R-:W-:Y:S01]  /*0ee0*/  BSSY.RECONVERGENT B2, `(.L_x_250) ;  /* 0x0000017000027945 */ /* 0x000fe20003800200 */
[----:B------:R-:W-:Y:S01]  /*0ef0*/  IADD3 R16, PT, PT, R16, 0x1, RZ ;  /* 0x0000000110107810 */ /* 0x000fe20007ffe0ff */
[----:B------:R-:W-:Y:S01]  /*0f00*/  VIADD R13, R13, UR19 ;  /* 0x000000130d0d7c36 */ /* 0x000fe20008000000 */
[----:B------:R-:W-:Y:S02]  /*0f10*/  MOV R17, UR19 ;  /* 0x0000001300117c02 */ /* 0x000fe40008000f00 */
[----:B------:R-:W-:-:S07]  /*0f20*/  ISETP.NE.AND P0, PT, R16, RZ, PT ;  /* 0x000000ff1000720c */ /* 0x000fce0003f05270 */
[----:B01----:R-:W-:Y:S06]  /*0f30*/  @!P1 BRA `(.L_x_251) ;  /* 0x0000000000449947 */ /* 0x003fec0003800000 */
[----:B------:R-:W-:-:S04]  /*0f40*/  IADD3 R18, P1, PT, R6, UR28, RZ ;  /* 0x0000001c06127c10 */ /* 0x000fc8000ff3e0ff */
[----:B------:R-:W-:-:S06]  /*0f50*/  IADD3.X R19, PT, PT, R7, UR29, RZ, P1, !PT ;  /* 0x0000001d07137c10 */ /* 0x000fcc0008ffe4ff */
        /* <DEDUP_REMOVED lines=9> */
[----:B------:R-:W-:Y:S01]  /*0ff0*/  IADD3 R14, P1, PT, R6, UR30, RZ ;  /* 0x0000001e060e7c10 */ /* 0x000fe2000ff3e0ff */
[----:B--2---:R-:W-:-:S03]  /*1000*/  FMUL.FTZ R18, R4, R15 ;  /* 0x0000000f04127220 */ /* 0x004fc60000410000 */
[----:B------:R-:W-:Y:S01]  /*1010*/  IADD3.X R15, PT, PT, R7, UR31, RZ, P1, !PT ;  /* 0x0000001f070f7c10 */ /* 0x000fe20008ffe4ff */
[----:B------:R-:W-:-:S04]  /*1020*/  FADD.FTZ R11, R11, -R18 ;  /* 0x800000120b0b7221 */ /* 0x000fc80000010000 */
[----:B------:R1:W-:Y:S04]  /*1030*/  STG.E desc[UR20][R14.64], R18 ;  /* 0x000000120e007986 */ /* 0x0003e8000c101914 */
[----:B------:R1:W-:Y:S02]  /*1040*/  STS [R0], R11 ;  /* 0x0000000b00007388 */ /* 0x0003e40000000800 */
.L_x_251:
[----:B------:R-:W-:Y:S05]  /*1050*/  BSYNC.RECONVERGENT B2 ;  /* 0x0000000000027941 */ /* 0x000fea0003800200 */
.L_x_250:
[----:B------:R-:W-:-:S04]  /*1060*/  IMAD.WIDE.U32 R6, R17, 0x4, R6 ;  /* 0x0000000411067825 */ /* 0x000fc800078e0006 */
[----:B------:R-:W-:Y:S01]  /*1070*/  VIADD R20, R20, UR19 ;  /* 0x0000001314147c36 */ /* 0x000fe20008000000 */
[----:B------:R-:W-:Y:S06]  /*1080*/  @P0 BRA `(.L_x_252) ;  /* 0xfffffffc00900947 */ /* 0x000fec000383ffff */
.L_x_249:
[----:B------:R-:W-:Y:S05]  /*1090*/  BSYNC.RECONVERGENT B1 ;  /* 0x0000000000017941 */ /* 0x000fea0003800200 */
.L_x_248:
[----:B------:R-:W-:-:S13]  /*10a0*/  ISETP.GE.U32.AND P0, PT, R12, 0x3, PT ;  /* 0x000000030c00780c */ /* 0x000fda0003f06070 */
[----:B------:R-:W-:Y:S05]  /*10b0*/  @!P0 BRA `(.L_x_231) ;  /* 0x00000004003c8947 */ /* 0x000fea0003800000 */
.L_x_262:
[----:B------:R-:W-:Y:S01]  /*10c0*/  ISETP.NE.AND P0, PT, R13, UR18, PT ;  /* 0x000000120d007c0c */ /* 0x000fe2000bf05270 */
[----:B------:R-:W-:-:S12]  /*10d0*/  BSSY.RECONVERGENT B1, `(.L_x_253) ;  /* 0x0000011000017945 */ /* 0x000fd80003800200 */
[----:B01234-:R-:W-:Y:S05]  /*10e0*/  @!P0 BRA `(.L_x_254) ;  /* 0x00000000003c8947 */ /* 0x01ffea0003800000 */
[----:B------:R-:W-:-:S05]  /*10f0*/  MOV R6, 0x4 ;  /* 0x0000000400067802 */ /* 0x000fca0000000f00 */
[----:B------:R-:W-:-:S06]  /*1100*/  IMAD.WIDE.U32 R6, R13, R6, UR10 ;  /* 0x0000000a0d067e25 */ /* 0x000fcc000f8e0006 */
[----:B------:R-:W2:Y:S02]  /*1110*/  LDG.E R7, desc[UR20][R6.64] ;  /* 0x0000001406077981 */ /* 0x000ea4000c1e1900 */
[----:B--2---:R-:W-:-:S05]  /*1120*/  FADD.FTZ R12, R10, R7 ;  /* 0x000000070a0c7221 */ /* 0x004fca0000010000 */
[----:B------:R-:W-:-:S13]  /*1130*/  FSETP.GT.FTZ.AND P0, PT, R12, RZ, PT ;  /* 0x000000ff0c00720b */ /* 0x000fda0003f14000 */
[----:B------:R-:W-:Y:S05]  /*1140*/  @!P0 BRA `(.L_x_255) ;  /* 0x00000000001c8947 */ /* 0x000fea0003800000 */
[----:B------:R-:W2:Y:S02]  /*1150*/  LDG.E R7, desc[UR20][R8.64] ;  /* 0x0000001408077981 */ /* 0x000ea4000c1e1900 */
[----:B--2---:R-:W-:Y:S01]  /*1160*/  FMUL.FTZ R12, R4, R7 ;  /* 0x00000007040c7220 */ /* 0x004fe20000410000 */
[----:B------:R-:W-:-:S04]  /*1170*/  IMAD.WIDE.U32 R6, R13, 0x4, R2 ;  /* 0x000000040d067825 */ /* 0x000fc800078e0002 */
[----:B-1----:R-:W-:Y:S01]  /*1180*/  FADD.FTZ R11, R11, -R12 ;  /* 0x8000000c0b0b7221 */ /* 0x002fe20000010000 */
[----:B------:R3:W-:Y:S04]  /*1190*/  STG.E desc[UR20][R6.64], R12 ;  /* 0x0000000c06007986 */ /* 0x0007e8000c101914 */
[----:B------:R3:W-:Y:S01]  /*11a0*/  STS [R0], R11 ;  /* 0x0000000b00007388 */ /* 0x0007e20000000800 */
[----:B------:R-:W-:Y:S05]  /*11b0*/  BRA `(.L_x_254) ;  /* 0x0000000000087947 */ /* 0x000fea0003800000 */
.L_x_255:
[----:B------:R-:W-:-:S05]  /*11c0*/  IMAD.WIDE.U32 R6, R13, 0x4, R2 ;  /* 0x000000040d067825 */ /* 0x000fca00078e0002 */
[----:B------:R2:W-:Y:S02]  /*11d0*/  STG.E desc[UR20][R6.64], RZ ;  /* 0x000000ff06007986 */ /* 0x0005e4000c101914 */
.L_x_254:
[----:B------:R-:W-:Y:S05]  /*11e0*/  BSYNC.RECONVERGENT B1 ;  /* 0x0000000000017941 */ /* 0x000fea0003800200 */
.L_x_253:
        /* <DEDUP_REMOVED lines=8> */
[----:B01----:R-:W-:-:S05]  /*1270*/  HFMA2 R14, -RZ, RZ, 0, 2.384185791015625e-07 ;  /* 0x00000004ff0e7431 */ /* 0x003fca00000001ff */
[----:B------:R-:W-:-:S06]  /*1280*/  IMAD.WIDE.U32 R14, R19, R14, UR10 ;  /* 0x0000000a130e7e25 */ /* 0x000fcc000f8e000e */
[----:B------:R-:W2:Y:S02]  /*1290*/  LDG.E R15, desc[UR20][R14.64] ;  /* 0x000000140e0f7981 */ /* 0x000ea4000c1e1900 */
[----:B--2---:R-:W-:-:S05]  /*12a0*/  FADD.FTZ R6, R10, R15 ;  /* 0x0000000f0a067221 */ /* 0x004fca0000010000 */
[----:B------:R-:W-:-:S13]  /*12b0*/  FSETP.GT.FTZ.AND P1, PT, R6, RZ, PT ;  /* 0x000000ff0600720b */ /* 0x000fda0003f34000 */
[----:B------:R-:W-:-:S05]  /*12c0*/  @!P1 IMAD.WIDE.U32 R16, R19, 0x4, R2 ;  /* 0x0000000413109825 */ /* 0x000fca00078e0002 */
[----:B------:R2:W-:Y:S01]  /*12d0*/  @!P1 STG.E desc[UR20][R16.64], RZ ;  /* 0x000000ff10009986 */ /* 0x0005e2000c101914 */
[----:B------:R-:W-:Y:S05]  /*12e0*/  @!P1 BRA `(.L_x_257) ;  /* 0x0000000000189947 */ /* 0x000fea0003800000 */
[----:B------:R-:W3:Y:S02]  /*12f0*/  LDG.E R15, desc[UR20][R8.64] ;  /* 0x00000014080f7981 */ /* 0x000ee4000c1e1900 */
[----:B---3--:R-:W-:Y:S01]  /*1300*/  FMUL.FTZ R6, R4, R15 ;  /* 0x0000000f04067220 */ /* 0x008fe20000410000 */
[----:B------:R-:W-:-:S04]  /*1310*/  IMAD.WIDE.U32 R14, R19, 0x4, R2 ;  /* 0x00000004130e7825 */ /* 0x000fc800078e0002 */
[----:B------:R-:W-:Y:S01]  /*1320*/  FADD.FTZ R11, R11, -R6 ;  /* 0x800000060b0b7221 */ /* 0x000fe20000010000 */
[----:B------:R3:W-:Y:S04]  /*1330*/  STG.E desc[UR20][R14.64], R6 ;  /* 0x000000060e007986 */ /* 0x0007e8000c101914 */
[----:B------:R3:W-:Y:S02]  /*1340*/  STS [R0], R11 ;  /* 0x0000000b00007388 */ /* 0x0007e40000000800 */
.L_x_257:
[----:B------:R-:W-:Y:S05]  /*1350*/  BSYNC.RECONVERGENT B1 ;  /* 0x0000000000017941 */ /* 0x000fea0003800200 */
.L_x_256:
[----:B------:R-:W-:Y:S04]  /*1360*/  BSSY.RECONVERGENT B1, `(.L_x_258) ;  /* 0x0000010000017945 */ /* 0x000fe80003800200 */
[----:B------:R-:W-:Y:S05]  /*1370*/  @!P2 BRA `(.L_x_259) ;  /* 0x000000000038a947 */ /* 0x000fea0003800000 */
[----:B01-3--:R-:W-:-:S04]  /*1380*/  IMAD.MOV.U32 R14, RZ, RZ, 0x4 ;  /* 0x00000004ff0e7424 */ /* 0x00bfc800078e00ff */
[----:B------:R-:W-:-:S06]  /*1390*/  IMAD.WIDE.U32 R14, R7, R14, UR10 ;  /* 0x0000000a070e7e25 */ /* 0x000fcc000f8e000e */
[----:B------:R-:W3:Y:S02]  /*13a0*/  LDG.E R15, desc[UR20][R14.64] ;  /* 0x000000140e0f7981 */ /* 0x000ee4000c1e1900 */
[----:B---3--:R-:W-:-:S05]  /*13b0*/  FADD.FTZ R6, R10, R15 ;  /* 0x0000000f0a067221 */ /* 0x008fca0000010000 */
[----:B------:R-:W-:-:S13]  /*13c0*/  FSETP.GT.FTZ.AND P1, PT, R6, RZ, PT ;  /* 0x000000ff0600720b */ /* 0x000fda0003f34000 */
[----:B--2---:R-:W-:-:S05]  /*13d0*/  @!P1 IMAD.WIDE.U32 R16, R7, 0x4, R2 ;  /* 0x0000000407109825 */ /* 0x004fca00078e0002 */
[----:B------:R4:W-:Y:S01]  /*13e0*/  @!P1 STG.E desc[UR20][R16.64], RZ ;  /* 0x000000ff10009986 */ /* 0x0009e2000c101914 */
[----:B------:R-:W-:Y:S05]  /*13f0*/  @!P1 BRA `(.L_x_259) ;  /* 0x0000000000189947 */ /* 0x000fea0003800000 */
[----:B------:R-:W2:Y:S01]  /*1400*/  LDG.E R15, desc[UR20][R8.64] ;  /* 0x00000014080f7981 */ /* 0x000ea2000c1e1900 */
[----:B------:R-:W-:-:S04]  /*1410*/  IMAD.WIDE.U32 R6, R7, 0x4, R2 ;  /* 0x0000000407067825 */ /* 0x000fc800078e0002 */
[----:B--2---:R-:W-:-:S04]  /*1420*/  FMUL.FTZ R15, R4, R15 ;  /* 0x0000000f040f7220 */ /* 0x004fc80000410000 */
[----:B------:R-:W-:Y:S01]  /*1430*/  FADD.FTZ R11, R11, -R15 ;  /* 0x8000000f0b0b7221 */ /* 0x000fe20000010000 */
[----:B------:R0:W-:Y:S04]  /*1440*/  STG.E desc[UR20][R6.64], R15 ;  /* 0x0000000f06007986 */ /* 0x0001e8000c101914 */
[----:B------:R0:W-:Y:S02]  /*1450*/  STS [R0], R11 ;  /* 0x0000000b00007388 */ /* 0x0001e40000000800 */
.L_x_259:
[----:B------:R-:W-:Y:S05]  /*1460*/  BSYNC.RECONVERGENT B1 ;  /* 0x0000000000017941 */ /* 0x000fea0003800200 */
.L_x_258:
[----:B------:R-:W-:Y:S04]  /*1470*/  BSSY.RECONVERGENT B1, `(.L_x_260) ;  /* 0x0000010000017945 */ /* 0x000fe80003800200 */
[----:B------:R-:W-:Y:S05]  /*1480*/  @!P0 BRA `(.L_x_261) ;  /* 0x0000000000388947 */ /* 0x000fea0003800000 */
[----:B0--3--:R-:W-:-:S05]  /*1490*/  MOV R6, 0x4 ;  /* 0x0000000400067802 */ /* 0x009fca0000000f00 */
[----:B------:R-:W-:-:S06]  /*14a0*/  IMAD.WIDE.U32 R6, R13, R6, UR10 ;  /* 0x0000000a0d067e25 */ /* 0x000fcc000f8e0006 */
[----:B------:R-:W3:Y:S02]  /*14b0*/  LDG.E R7, desc[UR20][R6.64] ;  /* 0x0000001406077981 */ /* 0x000ee4000c1e1900 */
[----:B---3--:R-:W-:-:S05]  /*14c0*/  FADD.FTZ R12, R10, R7 ;  /* 0x000000070a0c7221 */ /* 0x008fca0000010000 */
[----:B------:R-:W-:-:S13]  /*14d0*/  FSETP.GT.FTZ.AND P0, PT, R12, RZ, PT ;  /* 0x000000ff0c00720b */ /* 0x000fda0003f14000 */
[----:B-1----:R-:W-:-:S05]  /*14e0*/  @!P0 IMAD.WIDE.U32 R14, R13, 0x4, R2 ;  /* 0x000000040d0e8825 */ /* 0x002fca00078e0002 */
        /* <DEDUP_REMOVED lines=8> */
.L_x_261:
[----:B------:R-:W-:Y:S05]  /*1570*/  BSYNC.RECONVERGENT B1 ;  /* 0x0000000000017941 */ /* 0x000fea0003800200 */
.L_x_260:
[----:B------:R-:W-:-:S04]  /*1580*/  IADD3 R13, PT, PT, R13, UR19, RZ ;  /* 0x000000130d0d7c10 */ /* 0x000fc8000fffe0ff */
[----:B------:R-:W-:-:S13]  /*1590*/  ISETP.GE.AND P0, PT, R13, UR27, PT ;  /* 0x0000001b0d007c0c */ /* 0x000fda000bf06270 */
[----:B------:R-:W-:Y:S05]  /*15a0*/  @!P0 BRA `(.L_x_262) ;  /* 0xfffffff800c48947 */ /* 0x000fea000383ffff */
.L_x_231:
[----:B------:R-:W-:Y:S05]  /*15b0*/  BSYNC.RECONVERGENT B0 ;  /* 0x0000000000007941 */ /* 0x000fea0003800200 */
.L_x_230:
[----:B------:R-:W-:Y:S01]  /*15c0*/  BAR.SYNC.DEFER_BLOCKING 0x0 ;  /* 0x0000000000007b1d */ /* 0x000fe20000010000 */
[----:B------:R-:W-:-:S05]  /*15d0*/  ISETP.NE.AND P0, PT, R5, RZ, PT ;  /* 0x000000ff0500720c */ /* 0x000fca0003f05270 */
[----:B------:R-:W-:Y:S08]  /*15e0*/  BSSY.RECONVERGENT B0, `(.L_x_263) ;  /* 0x0000057000007945 */ /* 0x000ff00003800200 */
[----:B------:R-:W-:Y:S05]  /*15f0*/  @P0 BRA `(.L_x_264) ;  /* 0x0000000400540947 */ /* 0x000fea0003800000 */
[----:B------:R-:W5:Y:S01]  /*1600*/  S2UR UR10, SR_CgaCtaId ;  /* 0x00000000000a79c3 */ /* 0x000f620000008800 */
[----:B------:R-:W-:Y:S01]  /*1610*/  UISETP.GE.U32.AND UP0, UPT, UR19, 0x10, UPT ;  /* 0x000000101300788c */ /* 0x000fe2000bf06070 */
[----:B01234-:R-:W-:Y:S01]  /*1620*/  IMAD.MOV.U32 R7, RZ, RZ, RZ ;  /* 0x000000ffff077224 */ /* 0x01ffe200078e00ff */
        /* <DEDUP_REMOVED lines=11> */
.L_x_266:
[----:B------:R-:W0:Y:S01]  /*16e0*/  LDS.128 R8, [UR12+-0x20] ;  /* 0xffffe00cff087984 */ /* 0x000e220008000c00 */
[----:B------:R-:W-:-:S03]  /*16f0*/  UIADD3 UR5, UPT, UPT, UR5, 0x10, URZ ;  /* 0x0000001005057890 */ /* 0x000fc6000fffe0ff */
[----:B------:R-:W1:Y:S01]  /*1700*/  LDS.128 R16, [UR12+-0x10] ;  /* 0xfffff00cff107984 */ /* 0x000e620008000c00 */
[----:B------:R-:W-:-:S03]  /*1710*/  UISETP.NE.AND UP0, UPT, UR5, URZ, UPT ;  /* 0x000000ff0500728c */ /* 0x000fc6000bf05270 */
[----:B------:R-:W2:Y:S04]  /*1720*/  LDS.128 R12, [UR12] ;  /* 0x0000000cff0c7984 */ /* 0x000ea80008000c00 */
[----:B------:R-:W3:Y:S01]  /*1730*/  LDS.128 R20, [UR12+0x10] ;  /* 0x0000100cff147984 */ /* 0x000ee20008000c00 */
[----:B------:R-:W-:Y:S01]  /*1740*/  UIADD3 UR12, UPT, UPT, UR12, 0x40, URZ ;  /* 0x000000400c0c7890 */ /* 0x000fe2000fffe0ff */
[----:B0-----:R-:W-:-:S04]  /*1750*/  FADD.FTZ R8, R8, R7 ;  /* 0x0000000708087221 */ /* 0x001fc80000010000 */
        /* <DEDUP_REMOVED lines=14> */
[----:B------:R-:W-:Y:S01]  /*1840*/  FADD.FTZ R7, R22, R23 ;  /* 0x0000001716077221 */ /* 0x000fe20000010000 */
[----:B------:R-:W-:Y:S06]  /*1850*/  BRA.U UP0, `(.L_x_266) ;  /* 0xfffffffd00a07547 */ /* 0x000fec000b83ffff */
.L_x_265:
[----:B------:R-:W-:Y:S05]  /*1860*/  BRA.U !UP1, `(.L_x_267) ;  /* 0x0000000109947547 */ /* 0x000fea000b800000 */
[----:B------:R-:W-:Y:S02]  /*1870*/  UISETP.GE.U32.AND UP0, UPT, UR11, 0x8, UPT ;  /* 0x000000080b00788c */ /* 0x000fe4000bf06070 */
[----:B------:R-:W-:-:S04]  /*1880*/  ULOP3.LUT UR12, UR19, 0x7, URZ, 0xc0, !UPT ;  /* 0x00000007130c7892 */ /* 0x000fc8000f8ec0ff */
[----:B------:R-:W-:-:S03]  /*1890*/  UISETP.NE.AND UP1, UPT, UR12, URZ, UPT ;  /* 0x000000ff0c00728c */ /* 0x000fc6000bf25270 */
[----:B------:R-:W-:Y:S08]  /*18a0*/  BRA.U !UP0, `(.L_x_268) ;  /* 0x0000000108307547 */ /* 0x000ff0000b800000 */
[----:B------:R-:W-:Y:S02]  /*18b0*/  ULEA UR5, UR4, UR10, 0x2 ;  /* 0x0000000a04057291 */ /* 0x000fe4000f8e10ff */
[----:B------:R-:W-:-:S07]  /*18c0*/  UIADD3 UR4, UPT, UPT, UR4, 0x8, URZ ;  /* 0x0000000804047890 */ /* 0x000fce000fffe0ff */
[----:B------:R-:W0:Y:S04]  /*18d0*/  LDS.128 R12, [UR5] ;  /* 0x00000005ff0c7984 */ /* 0x000e280008000c00 */
        /* <DEDUP_REMOVED lines=9> */
.L_x_268:
[----:B------:R-:W-:Y:S05]  /*1970*/  BRA.U !UP1, `(.L_x_267) ;  /* 0x0000000109507547 */ /* 0x000fea000b800000 */
[----:B------:R-:W-:Y:S02]  /*1980*/  UISETP.GE.U32.AND UP0, UPT, UR12, 0x4, UPT ;  /* 0x000000040c00788c */ /* 0x000fe4000bf06070 */
[----:B------:R-:W-:-:S04]  /*1990*/  ULOP3.LUT UR5, UR19, 0x3, URZ, 0xc0, !UPT ;  /* 0x0000000313057892 */ /* 0x000fc8000f8ec0ff */
[----:B------:R-:W-:-:S03]  /*19a0*/  UISETP.NE.AND UP1, UPT, UR5, URZ, UPT ;  /* 0x000000ff0500728c */ /* 0x000fc6000bf25270 */
[----:B------:R-:W-:Y:S08]  /*19b0*/  BRA.U !UP0, `(.L_x_269) ;  /* 0x00000001081c7547 */ /* 0x000ff0000b800000 */
[----:B------:R-:W-:Y:S02]  /*19c0*/  ULEA UR11, UR4, UR10, 0x2 ;  /* 0x0000000a040b7291 */ /* 0x000fe4000f8e10ff */
[----:B------:R-:W-:-:S07]  /*19d0*/  UIADD3 UR4, UPT, UPT, UR4, 0x4, URZ ;  /* 0x0000000404047890 */ /* 0x000fce000fffe0ff */
[----:B------:R-:W0:Y:S02]  /*19e0*/  LDS.128 R8, [UR11] ;  /* 0x0000000bff087984 */ /* 0x000e240008000c00 */
[----:B0-----:R-:W-:-:S04]  /*19f0*/  FADD.FTZ R8, R7, R8 ;  /* 0x0000000807087221 */ /* 0x001fc80000010000 */
[----:B------:R-:W-:-:S04]  /*1a00*/  FADD.FTZ R9, R8, R9 ;  /* 0x0000000908097221 */ /* 0x000fc80000010000 */
[----:B------:R-:W-:-:S04]  /*1a10*/  FADD.FTZ R10, R9, R10 ;  /* 0x0000000a090a7221 */ /* 0x000fc80000010000 */
[----:B------:R-:W-:-:S07]  /*1a20*/  FADD.FTZ R7, R10, R11 ;  /* 0x0000000b0a077221 */ /* 0x000fce0000010000 */
.L_x_269:
[----:B------:R-:W-:Y:S05]  /*1a30*/  BRA.U !UP1, `(.L_x_267) ;  /* 0x0000000109207547 */ /* 0x000fea000b800000 */
[----:B------:R-:W-:Y:S02]  /*1a40*/  ULEA UR4, UR4, UR10, 0x2 ;  /* 0x0000000a04047291 */ /* 0x000fe4000f8e10ff */
[----:B------:R-:W-:-:S12]  /*1a50*/  UIADD3 UR5, UPT, UPT, -UR5, URZ, URZ ;  /* 0x000000ff05057290 */ /* 0x000fd8000fffe1ff */
.L_x_270:
[----:B------:R-:W0:Y:S01]  /*1a60*/  LDS R0, [UR4] ;  /* 0x00000004ff007984 */ /* 0x000e220008000800 */
[----:B------:R-:W-:Y:S02]  /*1a70*/  UIADD3 UR5, UPT, UPT, UR5, 0x1, URZ ;  /* 0x0000000105057890 */ /* 0x000fe4000fffe0ff */
[----:B------:R-:W-:Y:S02]  /*1a80*/  UIADD3 UR4, UPT, UPT, UR4, 0x4, URZ ;  /* 0x0000000404047890 */ /* 0x000fe4000fffe0ff */
[----:B------:R-:W-:Y:S01]  /*1a90*/  UISETP.NE.AND UP0, UPT, UR5, URZ, UPT ;  /* 0x000000ff0500728c */ /* 0x000fe2000bf05270 */
[----:B0-----:R-:W-:-:S08]  /*1aa0*/  FADD.FTZ R7, R0, R7 ;  /* 0x0000000700077221 */ /* 0x001fd00000010000 */
[----:B------:R-:W-:Y:S05]  /*1ab0*/  BRA.U UP0, `(.L_x_270) ;  /* 0xfffffffd00e87547 */ /* 0x000fea000b83ffff */
.L_x_267:
[----:B------:R-:W0:Y:S01]  /*1ac0*/  LDCU UR5, c[0x0][0x380] ;  /* 0x00007000ff0577ac */ /* 0x000e220008000800 */
[----:B------:R-:W-:Y:S02]  /*1ad0*/  USHF.R.S64 UR4, URZ, 0x1e, UR18 ;  /* 0x0000001eff047899 */ /* 0x000fe40008001012 */
[----:B0-----:R-:W-:Y:S02]  /*1ae0*/  UIADD3 UR10, UPT, UPT, UR6, UR5, URZ ;  /* 0x00000005060a7290 */ /* 0x001fe4000fffe0ff */
[----:B------:R-:W-:Y:S02]  /*1af0*/  USHF.R.S32.HI UR5, URZ, 0x1e, UR18 ;  /* 0x0000001eff057899 */ /* 0x000fe40008011412 */
[----:B------:R-:W-:-:S04]  /*1b00*/  UIADD3 UR4, UP0, UPT, UR4, UR10, URZ ;  /* 0x0000000a04047290 */ /* 0x000fc8000ff1e0ff */
[----:B------:R-:W-:Y:S02]  /*1b10*/  UIADD3.X UR5, UPT, UPT, UR5, UR17, URZ, UP0, !UPT ;  /* 0x0000001105057290 */ /* 0x000fe400087fe4ff */
[----:B------:R-:W-:-:S04]  /*1b20*/  MOV R8, UR4 ;  /* 0x0000000400087c02 */ /* 0x000fc80008000f00 */
[----:B------:R-:W-:-:S05]  /*1b30*/  IMAD.U32 R9, RZ, RZ, UR5 ;  /* 0x00000005ff097e24 */ /* 0x000fca000f8e00ff */
[----:B------:R0:W-:Y:S02]  /*1b40*/  STG.E desc[UR20][R8.64], R7 ;  /* 0x0000000708007986 */ /* 0x0001e4000c101914 */
.L_x_264:
[----:B------:R-:W-:Y:S05]  /*1b50*/  BSYNC.RECONVERGENT B0 ;  /* 0x0000000000007941 */ /* 0x000fea0003800200 */
.L_x_263:
[----:B------:R-:W5:Y:S01]  /*1b60*/  LDCU UR4, c[0x0][0x3ac] ;  /* 0x00007580ff0477ac */ /* 0x000f620008000800 */
[----:B------:R-:W-:Y:S01]  /*1b70*/  BAR.SYNC.DEFER_BLOCKING 0x0 ;  /* 0x0000000000007b1d */ /* 0x000fe20000010000 */
[----:B-----5:R-:W-:-:S13]  /*1b80*/  ISETP.GE.AND P0, PT, R5, UR4, PT ;  /* 0x0000000405007c0c */ /* 0x020fda000bf06270 */
[----:B------:R-:W-:Y:S05]  /*1b90*/  @P0 EXIT ;  /* 0x000000000000094d */ /* 0x000fea0003800000 */
[----:B0-----:R-:W0:Y:S01]  /*1ba0*/  I2F.U32.RP R8, UR19 ;  /* 0x0000001300087d06 */ /* 0x001e220008209000 */
[----:B-1234-:R-:W-:Y:S01]  /*1bb0*/  VIADD R4, R5, UR19 ;  /* 0x0000001305047c36 */ /* 0x01efe20008000000 */
[----:B------:R-:W-:Y:S01]  /*1bc0*/  ISETP.NE.U32.AND P2, PT, RZ, UR19, PT ;  /* 0x00000013ff007c0c */ /* 0x000fe2000bf45070 */
[----:B------:R-:W-:Y:S03]  /*1bd0*/  BSSY.RECONVERGENT B0, `(.L_x_271) ;  /* 0x0000030000007945 */ /* 0x000fe60003800200 */
[C---:B------:R-:W-:Y:S02]  /*1be0*/  ISETP.GE.AND P0, PT, R4.reuse, UR4, PT ;  /* 0x0000000404007c0c */ /* 0x040fe4000bf06270 */
[----:B------:R-:W-:Y:S02]  /*1bf0*/  VIMNMX R0, PT, PT, R4, UR4, !PT ;  /* 0x0000000404007c48 */ /* 0x000fe4000ffe0100 */
[----:B------:R-:W-:-:S04]  /*1c00*/  SEL R9, RZ, 0x1, P0 ;  /* 0x00000001ff097807 */ /* 0x000fc80000000000 */
[----:B------:R-:W-:Y:S01]  /*1c10*/  IADD3 R0, PT, PT, R0, -R4, -R9 ;  /* 0x8000000400007210 */ /* 0x000fe20007ffe809 */
[----:B0-----:R-:W0:Y:S02]  /*1c20*/  MUFU.RCP R8, R8 ;  /* 0x0000000800087308 */ /* 0x001e240000001000 */
        /* <DEDUP_REMOVED lines=15> */
[----:B------:R-:W-:-:S05]  /*1d20*/  IMAD.IADD R0, R9, 0x1, R4 ;  /* 0x0000000109007824 */ /* 0x000fca00078e0204 */
[C---:B------:R-:W-:Y:S02]  /*1d30*/  LOP3.LUT R4, R0.reuse, 0x3, RZ, 0xc0, !PT ;  /* 0x0000000300047812 */ /* 0x040fe400078ec0ff */
[----:B------:R-:W-:Y:S02]  /*1d40*/  ISETP.GE.U32.AND P1, PT, R0, 0x3, PT ;  /* 0x000000030000780c */ /* 0x000fe40003f26070 */
[----:B------:R-:W-:-:S13]  /*1d50*/  ISETP.NE.AND P0, PT, R4, 0x3, PT ;  /* 0x000000030400780c */ /* 0x000fda0003f05270 */
[----:B------:R-:W-:Y:S05]  /*1d60*/  @!P0 BRA `(.L_x_272) ;  /* 0x0000000000588947 */ /* 0x000fea0003800000 */
[----:B------:R-:W0:Y:S01]  /*1d70*/  LDCU.64 UR10, c[0x0][0x380] ;  /* 0x00007000ff0a77ac */ /* 0x000e220008000a00 */
[----:B------:R-:W-:Y:S01]  /*1d80*/  HFMA2 R6, -RZ, RZ, 0, 2.384185791015625e-07 ;  /* 0x00000004ff067431 */ /* 0x000fe200000001ff */
[----:B------:R-:W-:-:S04]  /*1d90*/  IADD3 R0, PT, PT, R0, 0x1, RZ ;  /* 0x0000000100007810 */ /* 0x000fc80007ffe0ff */
[----:B------:R-:W-:Y:S01]  /*1da0*/  IMAD.WIDE.U32 R6, R5, R6, UR6 ;  /* 0x0000000605067e25 */ /* 0x000fe2000f8e0006 */
[----:B------:R-:W-:-:S05]  /*1db0*/  LOP3.LUT R0, R0, 0x3, RZ, 0xc0, !PT ;  /* 0x0000000300007812 */ /* 0x000fca00078ec0ff */
[----:B------:R-:W-:Y:S02]  /*1dc0*/  IMAD R5, R0, UR19, R5 ;  /* 0x0000001300057c24 */ /* 0x000fe4000f8e0205 */
[----:B------:R-:W-:Y:S01]  /*1dd0*/  IMAD.MOV R0, RZ, RZ, -R0 ;  /* 0x000000ffff007224 */ /* 0x000fe200078e0a00 */
[----:B0-----:R-:W-:-:S04]  /*1de0*/  IADD3 R6, P0, PT, R6, UR10, RZ ;  /* 0x0000000a06067c10 */ /* 0x001fc8000ff1e0ff */
[----:B------:R-:W-:-:S09]  /*1df0*/  IADD3.X R7, PT, PT, R7, UR11, RZ, P0, !PT ;  /* 0x0000000b07077c10 */ /* 0x000fd200087fe4ff */
.L_x_273:
[----:B------:R-:W-:Y:S01]  /*1e00*/  MOV R10, UR8 ;  /* 0x00000008000a7c02 */ /* 0x000fe20008000f00 */
[----:B0-----:R-:W-:Y:S01]  /*1e10*/  IMAD.MOV.U32 R8, RZ, RZ, R6 ;  /* 0x000000ffff087224 */ /* 0x001fe200078e0006 */
[----:B------:R-:W-:Y:S02]  /*1e20*/  MOV R11, UR9 ;  /* 0x00000009000b7c02 */ /* 0x000fe40008000f00 */
[----:B------:R-:W-:-:S03]  /*1e30*/  MOV R9, R7 ;  /* 0x0000000700097202 */ /* 0x000fc60000000f00 */
[----:B------:R-:W2:Y:S04]  /*1e40*/  LDG.E R10, desc[UR20][R10.64] ;  /* 0x000000140a0a7981 */ /* 0x000ea8000c1e1900 */
[----:B------:R-:W2:Y:S01]  /*1e50*/  LDG.E R7, desc[UR20][R8.64] ;  /* 0x0000001408077981 */ /* 0x000ea2000c1e1900 */
[----:B------:R-:W-:-:S05]  /*1e60*/  VIADD R0, R0, 0x1 ;  /* 0x0000000100007836 */ /* 0x000fca0000000000 */
[----:B------:R-:W-:Y:S01]  /*1e70*/  ISETP.NE.AND P0, PT, R0, RZ, PT ;  /* 0x000000ff0000720c */ /* 0x000fe20003f05270 */
[----:B--2---:R-:W-:Y:S01]  /*1e80*/  FMUL.FTZ R13, R10, R7 ;  /* 0x000000070a0d7220 */ /* 0x004fe20000410000 */
[----:B------:R-:W-:-:S04]  /*1e90*/  MOV R7, UR19 ;  /* 0x0000001300077c02 */ /* 0x000fc80008000f00 */
[----:B------:R0:W-:Y:S01]  /*1ea0*/  STG.E desc[UR20][R8.64], R13 ;  /* 0x0000000d08007986 */ /* 0x0001e2000c101914 */
[----:B------:R-:W-:-:S06]  /*1eb0*/  IMAD.WIDE.U32 R6, R7, 0x4, R8 ;  /* 0x0000000407067825 */ /* 0x000fcc00078e0008 */
[----:B------:R-:W-:Y:S05]  /*1ec0*/  @P0 BRA `(.L_x_273) ;  /* 0xfffffffc00cc0947 */ /* 0x000fea000383ffff */
.L_x_272:
[----:B------:R-:W-:Y:S05]  /*1ed0*/  BSYNC.RECONVERGENT B0 ;  /* 0x0000000000007941 */ /* 0x000fea0003800200 */
.L_x_271:
[----:B------:R-:W-:Y:S05]  /*1ee0*/  @!P1 EXIT ;  /* 0x000000000000994d */ /* 0x000fea0003800000 */
.L_x_274:
[----:B0-2---:R-:W-:Y:S01]  /*1ef0*/  MOV R8, UR8 ;  /* 0x0000000800087c02 */ /* 0x005fe20008000f00 */
[----:B------:R-:W-:Y:S01]  /*1f00*/  IMAD.WIDE.U32 R6, R5, 0x4, R2 ;  /* 0x0000000405067825 */ /* 0x000fe200078e0002 */
[----:B------:R-:W-:-:S04]  /*1f10*/  MOV R9, UR9 ;  /* 0x0000000900097c02 */ /* 0x000fc80008000f00 */
[----:B------:R-:W2:Y:S04]  /*1f20*/  LDG.E R11, desc[UR20][R6.64] ;  /* 0x00000014060b7981 */ /* 0x000ea8000c1e1900 */
[----:B------:R-:W2:Y:S01]  /*1f30*/  LDG.E R8, desc[UR20][R8.64] ;  /* 0x0000001408087981 */ /* 0x000ea2000c1e1900 */
[----:B------:R-:W-:Y:S01]  /*1f40*/  VIADD R13, R5, UR19 ;  /* 0x00000013050d7c36 */ /* 0x000fe20008000000 */
[----:B------:R-:W-:-:S03]  /*1f50*/  MOV R10, UR8 ;  /* 0x00000008000a7c02 */ /* 0x000fc60008000f00 */
[----:B------:R-:W-:-:S04]  /*1f60*/  IMAD.WIDE.U32 R4, R13, 0x4, R2 ;  /* 0x000000040d047825 */ /* 0x000fc800078e0002 */
[----:B--2---:R-:W-:Y:S01]  /*1f70*/  FMUL.FTZ R15, R8, R11 ;  /* 0x0000000b080f7220 */ /* 0x004fe20000410000 */
[----:B------:R-:W-:-:S04]  /*1f80*/  MOV R11, UR9 ;  /* 0x00000009000b7c02 */ /* 0x000fc80008000f00 */
[----:B------:R0:W-:Y:S04]  /*1f90*/  STG.E desc[UR20][R6.64], R15 ;  /* 0x0000000f06007986 */ /* 0x0001e8000c101914 */
[----:B------:R-:W2:Y:S04]  /*1fa0*/  LDG.E R10, desc[UR20][R10.64] ;  /* 0x000000140a0a7981 */ /* 0x000ea8000c1e1900 */
[----:B------:R-:W2:Y:S01]  /*1fb0*/  LDG.E R17, desc[UR20][R4.64] ;  /* 0x0000001404117981 */ /* 0x000ea2000c1e1900 */
[----:B------:R-:W-:Y:S01]  /*1fc0*/  VIADD R19, R13, UR19 ;  /* 0x000000130d137c36 */ /* 0x000fe20008000000 */
[----:B------:R-:W-:-:S02]  /*1fd0*/  MOV R12, UR8 ;  /* 0x00000008000c7c02 */ /* 0x000fc40008000f00 */
[----:B------:R-:W-:Y:S01]  /*1fe0*/  MOV R13, UR9 ;  /* 0x00000009000d7c02 */ /* 0x000fe20008000f00 */
[----:B------:R-:W-:-:S04]  /*1ff0*/  IMAD.WIDE.U32 R8, R19, 0x4, R2 ;  /* 0x0000000413087825 */ /* 0x000fc800078e0002 */
[----:B--2---:R-:W-:-:S05]  /*2000*/  FMUL.FTZ R17, R10, R17 ;  /* 0x000000110a117220 */ /* 0x004fca0000410000 */
[----:B------:R1:W-:Y:S04]  /*2010*/  STG.E desc[UR20][R4.64], R17 ;  /* 0x0000001104007986 */ /* 0x0003e8000c101914 */
[----:B------:R-:W2:Y:S04]  /*2020*/  LDG.E R12, desc[UR20][R12.64] ;  /* 0x000000140c0c7981 */ /* 0x000ea8000c1e1900 */
[----:B------:R-:W2:Y:S01]  /*2030*/  LDG.E R21, desc[UR20][R8.64] ;  /* 0x0000001408157981 */ /* 0x000ea2000c1e1900 */
[----:B------:R-:W-:Y:S01]  /*2040*/  VIADD R19, R19, UR19 ;  /* 0x0000001313137c36 */ /* 0x000fe20008000000 */
[----:B------:R-:W-:-:S03]  /*2050*/  MOV R10, UR8 ;  /* 0x00000008000a7c02 */ /* 0x000fc60008000f00 */
[----:B0-----:R-:W-:-:S04]  /*2060*/  IMAD.WIDE.U32 R6, R19, 0x4, R2 ;  /* 0x0000000413067825 */ /* 0x001fc800078e0002 */
[----:B--2---:R-:W-:-:S05]  /*2070*/  FMUL.FTZ R21, R12, R21 ;  /* 0x000000150c157220 */ /* 0x004fca0000410000 */
[----:B------:R2:W-:Y:S04]  /*2080*/  STG.E desc[UR20][R8.64], R21 ;  /* 0x0000001508007986 */ /* 0x0005e8000c101914 */
[----:B------:R-:W3:Y:S04]  /*2090*/  LDG.E R10, desc[UR20][R10.64] ;  /* 0x000000140a0a7981 */ /* 0x000ee8000c1e1900 */
[----:B------:R-:W3:Y:S01]  /*20a0*/  LDG.E R15, desc[UR20][R6.64] ;  /* 0x00000014060f7981 */ /* 0x000ee2000c1e1900 */
[----:B-1----:R-:W-:-:S04]  /*20b0*/  IADD3 R5, PT, PT, R19, UR19, RZ ;  /* 0x0000001313057c10 */ /* 0x002fc8000fffe0ff */
[----:B------:R-:W-:Y:S01]  /*20c0*/  ISETP.GE.AND P0, PT, R5, UR4, PT ;  /* 0x0000000405007c0c */ /* 0x000fe2000bf06270 */
[----:B---3--:R-:W-:-:S05]  /*20d0*/  FMUL.FTZ R15, R10, R15 ;  /* 0x0000000f0a0f7220 */ /* 0x008fca0000410000 */
[----:B------:R2:W-:Y:S07]  /*20e0*/  STG.E desc[UR20][R6.64], R15 ;  /* 0x0000000f06007986 */ /* 0x0005ee000c101914 */
[----:B------:R-:W-:Y:S05]  /*20f0*/  @!P0 BRA `(.L_x_274) ;  /* 0xfffffffc007c8947 */ /* 0x000fea000383ffff */
[----:B------:R-:W-:Y:S05]  /*2100*/  EXIT ;  /* 0x000000000000794d */ /* 0x000fea0003800000 */
.L_x_275:
        /* <DEDUP_REMOVED lines=15> */
.L_x_633:


//--------------------- .text._ZN2at6native51_GLOBAL__N__eebb21b7_18_MultiMarginLoss_cu_b86932df31MultiMarginLoss_backward_kernelILi2EdEEvPT0_PKS3_S6_PKlS6_iibS3_b --------------------------
	.section	.text._ZN2at6native51_GLOBAL__N__eebb21b7_18_MultiMarginLoss_cu_b86932df31MultiMarginLoss_backward_kernelILi2EdEEvPT0_PKS3_S6_PKlS6_iibS3_b,"ax",@progbits
	.align	128
.text._ZN2at6native51_GLOBAL__N__eebb21b7_18_MultiMarginLoss_cu_b86932df31MultiMarginLoss_backward_kernelILi2EdEEvPT0_PKS3_S6_PKlS6_iibS3_b:
        .type           _ZN2at6native51_GLOBAL__N__eebb21b7_18_MultiMarginLoss_cu_b86932df31MultiMarginLoss_backward_kernelILi2EdEEvPT0_PKS3_S6_PKlS6_iibS3_b,@function
        .size           _ZN2at6native51_GLOBAL__N__eebb21b7_18_MultiMarginLoss_cu_b86932df31MultiMarginLoss_backward_kernelILi2EdEEvPT0_PKS3_S6_PKlS6_iibS3_b,(.L_x_634 - _ZN2at6native51_GLOBAL__N__eebb21b7_18_MultiMarginLoss_cu_b86932df31MultiMarginLoss_backward_kernelILi2EdEEvPT0_PKS3_S6_PKlS6_iibS3_b)
        .other          _ZN2at6native51_GLOBAL__N__eebb21b7_18_MultiMarginLoss_cu_b86932df31MultiMarginLoss_backward_kernelILi2EdEEvPT0_PKS3_S6_PKlS6_iibS3_b,@"STO_CUDA_ENTRY STV_DEFAULT"
_ZN2at6native51_GLOBAL__N__eebb21b7_18_MultiMarginLoss_cu_b86932df31MultiMarginLoss_backward_kernelILi2EdEEvPT0_PKS3_S6_PKlS6_iibS3_b:
[----:B------:R-:W-:Y:S08]  /*0000*/  LDC R1, c[0x0][0x37c] ;  /* 0x0000df00ff017b82 */ /* 0x000ff00000000800 */
[----:B------:R-:W0:Y:S01]  /*0010*/  S2UR UR5, SR_CTAID.X ;  /* 0x00000000000579c3 */ /* 0x000e220000002500 */
[----:B------:R-:W1:Y:S07]  /*0020*/  LDCU.64 UR16, c[0x0][0x358] ;  /* 0x00006b00ff1077ac */ /* 0x000e6e0008000a00 */
[----:B------:R-:W2:Y:S01]  /*0030*/  LDC.64 R2, c[0x0][0x398] ;  /* 0x0000e600ff027b82 */ /* 0x000ea20000000a00 */
[----:B------:R-:W3:Y:S01]  /*0040*/  S2R R19, SR_TID.X ;  /* 0x0000000000137919 */ /* 0x000ee20000002100 */
[----:B------:R-:W4:Y:S01]  /*0050*/  LDCU.64 UR8, c[0x0][0x3a8] ;  /* 0x00007500ff0877ac */ /* 0x000f220008000a00 */
[----:B------:R-:W5:Y:S05]  /*0060*/  LDCU.U8 UR11, c[0x0][0x3c0] ;  /* 0x00007800ff0b77ac */ /* 0x000f6a0008000000 */
[----:B------:R-:W5:Y:S01]  /*0070*/  S2UR UR10, SR_CgaCtaId ;  /* 0x00000000000a79c3 */ /* 0x000f620000008800 */
[----:B------:R-:W3:Y:S01]  /*0080*/  LDCU.64 UR14, c[0x0][0x380] ;  /* 0x00007000ff0e77ac */ /* 0x000ee20008000a00 */
[----:B------:R-:W3:Y:S01]  /*0090*/  LDCU.64 UR6, c[0x0][0x390] ;  /* 0x00007200ff0677ac */ /* 0x000ee20008000a00 */
[----:B0-----:R-:W-:Y:S01]  /*00a0*/  IMAD.U32 R5, RZ, RZ, UR5 ;  /* 0x00000005ff057e24 */ /* 0x001fe2000f8e00ff */
[----:B------:R-:W-:Y:S01]  /*00b0*/  UMOV UR4, 0x400 ;  /* 0x0000040000047882 */ /* 0x000fe20000000000 */
[----:B------:R-:W0:Y:S01]  /*00c0*/  LDCU.U8 UR12, c[0x0][0x3b0] ;  /* 0x00007600ff0c77ac */ /* 0x000e220008000000 */
[----:B------:R-:W0:Y:S01]  /*00d0*/  LDCU UR29, c[0x0][0x3ac] ;  /* 0x00007580ff1d77ac */ /* 0x000e220008000800 */
[----:B--2---:R-:W-:Y:S01]  /*00e0*/  IMAD.WIDE.U32 R2, R5, 0x8, R2 ;  /* 0x0000000805027825 */ /* 0x004fe200078e0002 */
[----:B------:R-:W2:Y:S05]  /*00f0*/  LDCU UR28, c[0x0][0x3ac] ;  /* 0x00007580ff1c77ac */ /* 0x000eaa0008000800 */
[----:B-1----:R-:W2:Y:S01]  /*0100*/  LDG.E R2, desc[UR16][R2.64] ;  /* 0x0000001002027981 */ /* 0x002ea2000c1e1900 */
[----:B----4-:R-:W-:Y:S01]  /*0110*/  UIMAD UR18, UR5, UR9, URZ ;  /* 0x00000009051272a4 */ /* 0x010fe2000f8e02ff */
[----:B------:R-:W-:Y:S01]  /*0120*/  BSSY.RECONVERGENT B0, `(.L_x_276) ;  /* 0x00001e8000007945 */ /* 0x000fe20003800200 */
[----:B-----5:R-:W-:Y:S01]  /*0130*/  ULEA UR4, UR10, UR4, 0x18 ;  /* 0x000000040a047291 */ /* 0x020fe2000f8ec0ff */
[----:B---3--:R-:W-:Y:S01]  /*0140*/  ISETP.GE.AND P0, PT, R19, UR9, PT ;  /* 0x0000000913007c0c */ /* 0x008fe2000bf06270 */
[----:B------:R-:W-:-:S02]  /*0150*/  UPRMT UR11, UR11, 0x8880, URZ ;  /* 0x000088800b0b7896 */ /* 0x000fc400080000ff */
[----:B------:R-:W-:Y:S02]  /*0160*/  UIMAD.WIDE UR20, UR18, 0x8, URZ ;  /* 0x00000008121478a5 */ /* 0x000fe4000f8e02ff */
[----:B------:R-:W-:Y:S01]  /*0170*/  LEA R17, R19, UR4, 0x3 ;  /* 0x0000000413117c11 */ /* 0x000fe2000f8e18ff */
[----:B0-----:R-:W-:Y:S02]  /*0180*/  UPRMT UR10, UR12, 0x8880, URZ ;  /* 0x000088800c0a7896 */ /* 0x001fe400080000ff */
[----:B------:R-:W-:Y:S02]  /*0190*/  UIADD3 UR13, UP1, UPT, UR20, UR14, URZ ;  /* 0x0000000e140d7290 */ /* 0x000fe4000ff3e0ff */
[----:B------:R0:W-:Y:S01]  /*01a0*/  STS.64 [R17], RZ ;  /* 0x000000ff11007388 */ /* 0x0001e20000000a00 */
[----:B------:R-:W-:Y:S01]  /*01b0*/  UMOV UR4, UR11 ;  /* 0x0000000b00047c82 */ /* 0x000fe20008000000 */
[----:B------:R-:W-:Y:S02]  /*01c0*/  UIADD3 UR6, UP0, UPT, UR20, UR6, URZ ;  /* 0x0000000614067290 */ /* 0x000fe4000ff1e0ff */
[----:B------:R-:W-:Y:S01]  /*01d0*/  UIADD3.X UR14, UPT, UPT, UR21, UR15, URZ, UP1, !UPT ;  /* 0x0000000f150e7290 */ /* 0x000fe20008ffe4ff */
[----:B------:R-:W-:Y:S01]  /*01e0*/  IMAD.U32 R6, RZ, RZ, UR13 ;  /* 0x0000000dff067e24 */ /* 0x000fe2000f8e00ff */
[----:B------:R-:W-:-:S02]  /*01f0*/  UISETP.NE.AND UP1, UPT, UR4, URZ, UPT ;  /* 0x000000ff0400728c */ /* 0x000fc4000bf25270 */
[----:B------:R-:W-:Y:S02]  /*0200*/  UIADD3.X UR7, UPT, UPT, UR21, UR7, URZ, UP0, !UPT ;  /* 0x0000000715077290 */ /* 0x000fe400087fe4ff */
[----:B------:R-:W-:Y:S01]  /*0210*/  UISETP.NE.AND UP0, UPT, UR10, URZ, UPT ;  /* 0x000000ff0a00728c */ /* 0x000fe2000bf05270 */
[----:B------:R-:W-:Y:S01]  /*0220*/  IMAD.U32 R7, RZ, RZ, UR14 ;  /* 0x0000000eff077e24 */ /* 0x000fe2000f8e00ff */
[----:B------:R-:W-:Y:S01]  /*0230*/  USEL UR8, UR8, 0x1, UP1 ;  /* 0x0000000108087887 */ /* 0x000fe20008800000 */
[----:B------:R-:W1:Y:S01]  /*0240*/  LDCU UR15, c[0x0][0x360] ;  /* 0x00006c00ff0f77ac */ /* 0x000e620008000800 */
[----:B------:R-:W3:Y:S01]  /*0250*/  LDCU.64 UR22, c[0x0][0x380] ;  /* 0x00007000ff1677ac */ /* 0x000ee20008000a00 */
[----:B------:R-:W4:Y:S01]  /*0260*/  LDCU.64 UR24, c[0x0][0x380] ;  /* 0x00007000ff1877ac */ /* 0x000f220008000a00 */
[----:B------:R-:W0:Y:S01]  /*0270*/  LDCU.64 UR30, c[0x0][0x390] ;  /* 0x00007200ff1e77ac */ /* 0x000e220008000a00 */
[----:B------:R-:W0:Y:S01]  /*0280*/  LDCU.64 UR26, c[0x0][0x390] ;  /* 0x00007200ff1a77ac */ /* 0x000e220008000a00 */
[----:B------:R-:W-:Y:S01]  /*0290*/  USEL UR8, UR8, 0x1, UP0 ;  /* 0x0000000108087887 */ /* 0x000fe20008000000 */
[----:B--2---:R-:W-:-:S13]  /*02a0*/  R2UR UR19, R2 ;  /* 0x00000000021372ca */ /* 0x004fda00000e0000 */
[----:B------:R-:W-:Y:S02]  /*02b0*/  USHF.R.S64 UR11, URZ, 0x1d, UR19 ;  /* 0x0000001dff0b7899 */ /* 0x000fe40008001013 */
[----:B------:R-:W-:Y:S02]  /*02c0*/  USHF.R.S32.HI UR12, URZ, 0x1d, UR19 ;  /* 0x0000001dff0c7899 */ /* 0x000fe40008011413 */
[----:B------:R-:W-:-:S04]  /*02d0*/  UIADD3 UR4, UP2, UPT, UR11, UR6, URZ ;  /* 0x000000060b047290 */ /* 0x000fc8000ff5e0ff */
[----:B------:R-:W-:Y:S02]  /*02e0*/  UIADD3.X UR10, UPT, UPT, UR12, UR7, URZ, UP2, !UPT ;  /* 0x000000070c0a7290 */ /* 0x000fe400097fe4ff */
[----:B------:R-:W-:-:S04]  /*02f0*/  MOV R2, UR4 ;  /* 0x0000000400027c02 */ /* 0x000fc80008000f00 */
[----:B------:R-:W-:Y:S01]  /*0300*/  IMAD.U32 R3, RZ, RZ, UR10 ;  /* 0x0000000aff037e24 */ /* 0x000fe2000f8e00ff */
[----:B01-34-:R-:W-:Y:S06]  /*0310*/  @P0 BRA `(.L_x_277) ;  /* 0x0000001c00200947 */ /* 0x01bfec0003800000 */
[----:B------:R-:W5:Y:S01]  /*0320*/  LDG.E.64 R2, desc[UR16][R2.64] ;  /* 0x0000001002027981 */ /* 0x000f62000c1e1b00 */
[----:B------:R-:W-:-:S09]  /*0330*/  UIMAD UR4, UR8, UR9, URZ ;  /* 0x00000009080472a4 */ /* 0x000fd2000f8e02ff */
[----:B------:R-:W0:Y:S02]  /*0340*/  I2F.F64 R4, UR4 ;  /* 0x0000000400047d12 */ /* 0x000e240008201c00 */
[----:B0-----:R-:W-:-:S05]  /*0350*/  VIADD R8, R5, 0x300402 ;  /* 0x0030040205087836 */ /* 0x001fca0000000000 */
[----:B------:R-:W-:Y:S01]  /*0360*/  FSETP.GEU.AND P0, PT, |R8|, 5.8789094863358348022e-39, PT ;  /* 0x004004020800780b */ /* 0x000fe20003f0e200 */
[----:B------:R-:W0:-:S15]  /*0370*/  MUFU.RCP64H R9, R5 ;  /* 0x0000000500097308 */ /* 0x000e1e0000001800 */
[----:B------:R-:W-:-:S15]  /*0380*/  NOP ;  /* 0x0000000000007918 */ /* 0x000fde0000000000 */
[----:B------:R-:W-:-:S15]  /*0390*/  NOP ;  /* 0x0000000000007918 */ /* 0x000fde0000000000 */
[----:B------:R-:W-:-:S11]  /*03a0*/  NOP ;  /* 0x0000000000007918 */ /* 0x000fd60000000000 */
[----:B0-----:R-:W0:-:S15]  /*03b0*/  DFMA R10, -R4, R8, 1 ;  /* 0x3ff00000040a742b */ /* 0x001e1e0000000108 */
[----:B------:R-:W-:-:S15]  /*03c0*/  NOP ;  /* 0x0000000000007918 */ /* 0x000fde0000000000 */
[----:B------:R-:W-:-:S15]  /*03d0*/  NOP ;  /* 0x0000000000007918 */ /* 0x000fde0000000000 */
[----:B------:R-:W-:-:S15]  /*03e0*/  NOP ;  /* 0x0000000000007918 */ /* 0x000fde0000000000 */
[----:B------:R-:W-:-:S04]  /*03f0*/  NOP ;  /* 0x0000000000007918 */ /* 0x000fc80000000000 */
[----:B0-----:R-:W0:-:S15]  /*0400*/  DFMA R10, R10, R10, R10 ;  /* 0x0000000a0a0a722b */ /* 0x001e1e000000000a */
        /* <DEDUP_REMOVED lines=9> */
[----:B0-----:R-:W0:-:S15]  /*04a0*/  DFMA R12, -R4, R10, 1 ;  /* 0x3ff00000040c742b */ /* 0x001e1e000000010a */
[----:B------:R-:W-:-:S15]  /*04b0*/  NOP ;  /* 0x0000000000007918 */ /* 0x000fde0000000000 */
[----:B------:R-:W-:-:S15]  /*04c0*/  NOP ;  /* 0x0000000000007918 */ /* 0x000fde0000000000 */
[----:B------:R-:W-:-:S15]  /*04d0*/  NOP ;  /* 0x0000000000007918 */ /* 0x000fde0000000000 */
[----:B------:R-:W-:-:S04]  /*04e0*/  NOP ;  /* 0x0000000000007918 */ /* 0x000fc80000000000 */
[----:B0-----:R0:W1:Y:S02]  /*04f0*/  DFMA R10, R10, R12, R10 ;  /* 0x0000000c0a0a722b */ /* 0x001064000000000a */
[----:B01----:R-:W-:Y:S05]  /*0500*/  @P0 BRA `(.L_x_278) ;  /* 0x0000000000100947 */ /* 0x003fea0003800000 */
[----:B------:R-:W-:-:S04]  /*0510*/  LOP3.LUT R0, R5, 0x7fffffff, RZ, 0xc0, !PT ;  /* 0x7fffffff05007812 */ /* 0x000fc800078ec0ff */
[----:B------:R-:W-:Y:S02]  /*0520*/  IADD3 R10, PT, PT, R0, -0x100000, RZ ;  /* 0xfff00000000a7810 */ /* 0x000fe40007ffe0ff */
[----:B------:R-:W-:-:S07]  /*0530*/  MOV R0, 0x550 ;  /* 0x0000055000007802 */ /* 0x000fce0000000f00 */
[----:B-----5:R-:W-:Y:S05]  /*0540*/  CALL.REL.NOINC `($__internal_0_$__cuda_sm20_dblrcp_rn_slowpath_v3) ;  /* 0x0000002c006c7944 */ /* 0x020fea0003c00000 */
.L_x_278:
[----:B------:R-:W0:Y:S01]  /*0550*/  LDCU.64 UR10, c[0x0][0x3a0] ;  /* 0x00007400ff0a77ac */ /* 0x000e220008000a00 */
[----:B------:R1:W2:Y:S01]  /*0560*/  DADD R4, R10, R10 ;  /* 0x000000000a047229 */ /* 0x0002a2000000000a */
[----:B------:R-:W3:Y:S01]  /*0570*/  LDCU.64 UR12, c[0x0][0x3b8] ;  /* 0x00007700ff0c77ac */ /* 0x000ee20008000a00 */
[----:B0-----:R-:W-:-:S04]  /*0580*/  UISETP.NE.U32.AND UP0, UPT, UR10, URZ, UPT ;  /* 0x000000ff0a00728c */ /* 0x001fc8000bf05070 */
[----:B------:R-:W-:-:S15]  /*0590*/  UISETP.NE.AND.EX UP0, UPT, UR11, URZ, UPT, UP0 ;  /* 0x000000ff0b00728c */ /* 0x000fde000bf05300 */
[----:B------:R-:W-:-:S15]  /*05a0*/  NOP ;  /* 0x0000000000007918 */ /* 0x000fde0000000000 */
[----:B------:R-:W-:-:S15]  /*05b0*/  NOP ;  /* 0x0000000000007918 */ /* 0x000fde0000000000 */
[----:B------:R-:W-:-:S13]  /*05c0*/  NOP ;  /* 0x0000000000007918 */ /* 0x000fda0000000000 */
[----:B---3-5:R-:W0:Y:S02]  /*05d0*/  DADD R2, -R2, UR12 ;  /* 0x0000000c02027e29 */ /* 0x028e240008000100 */
[----:B012---:R-:W-:Y:S05]  /*05e0*/  BRA.U UP0, `(.L_x_279) ;  /* 0x0000000d00087547 */ /* 0x007fea000b800000 */
[----:B------:R-:W0:Y:S01]  /*05f0*/  I2F.U32.RP R12, UR15 ;  /* 0x0000000f000c7d06 */ /* 0x000e220008209000 */
[----:B------:R-:W1:Y:S01]  /*0600*/  LDCU UR4, c[0x0][0x3ac] ;  /* 0x00007580ff0477ac */ /* 0x000e620008000800 */
[----:B------:R-:W-:Y:S01]  /*0610*/  IADD3 R0, PT, PT, R19, UR15, RZ ;  /* 0x0000000f13007c10 */ /* 0x000fe2000fffe0ff */
[----:B------:R-:W-:Y:S01]  /*0620*/  BSSY.RECONVERGENT B1, `(.L_x_280) ;  /* 0x0000047000017945 */ /* 0x000fe20003800200 */
[----:B------:R-:W-:Y:S01]  /*0630*/  ISETP.NE.U32.AND P2, PT, RZ, UR15, PT ;  /* 0x0000000fff007c0c */ /* 0x000fe2000bf45070 */
[----:B------:R-:W-:-:S03]  /*0640*/  IMAD.MOV.U32 R15, RZ, RZ, R19 ;  /* 0x000000ffff0f7224 */ /* 0x000fc600078e0013 */
[----:B0-----:R-:W0:Y:S01]  /*0650*/  MUFU.RCP R12, R12 ;  /* 0x0000000c000c7308 */ /* 0x001e220000001000 */
[C---:B-1----:R-:W-:Y:S02]  /*0660*/  ISETP.GE.U32.AND P0, PT, R0.reuse, UR4, PT ;  /* 0x0000000400007c0c */ /* 0x042fe4000bf06070 */
[----:B------:R-:W-:Y:S02]  /*0670*/  VIMNMX.U32 R11, PT, PT, R0, UR4, !PT ;  /* 0x00000004000b7c48 */ /* 0x000fe4000ffe0000 */
[----:B------:R-:W-:-:S04]  /*0680*/  SEL R10, RZ, 0x1, P0 ;  /* 0x00000001ff0a7807 */ /* 0x000fc80000000000 */
[----:B------:R-:W-:Y:S01]  /*0690*/  IADD3 R11, PT, PT, R11, -R0, -R10 ;  /* 0x800000000b0b7210 */ /* 0x000fe20007ffe80a */
[----:B0-----:R-:W-:-:S04]  /*06a0*/  VIADD R8, R12, 0xffffffe ;  /* 0x0ffffffe0c087836 */ /* 0x001fc80000000000 */
[----:B------:R0:W1:Y:S02]  /*06b0*/  F2I.FTZ.U32.TRUNC.NTZ R9, R8 ;  /* 0x0000000800097305 */ /* 0x000064000021f000 */
[----:B0-----:R-:W-:Y:S02]  /*06c0*/  IMAD.MOV.U32 R8, RZ, RZ, RZ ;  /* 0x000000ffff087224 */ /* 0x001fe400078e00ff */
[----:B-1----:R-:W-:-:S04]  /*06d0*/  IMAD.MOV R13, RZ, RZ, -R9 ;  /* 0x000000ffff0d7224 */ /* 0x002fc800078e0a09 */
[----:B------:R-:W-:-:S04]  /*06e0*/  IMAD R13, R13, UR15, RZ ;  /* 0x0000000f0d0d7c24 */ /* 0x000fc8000f8e02ff */
[----:B------:R-:W-:-:S06]  /*06f0*/  IMAD.HI.U32 R12, R9, R13, R8 ;  /* 0x0000000d090c7227 */ /* 0x000fcc00078e0008 */
[----:B------:R-:W-:-:S04]  /*0700*/  IMAD.HI.U32 R9, R12, R11, RZ ;  /* 0x0000000b0c097227 */ /* 0x000fc800078e00ff */
[----:B------:R-:W-:-:S04]  /*0710*/  IMAD.MOV R0, RZ, RZ, -R9 ;  /* 0x000000ffff007224 */ /* 0x000fc800078e0a09 */
[----:B------:R-:W-:-:S05]  /*0720*/  IMAD R11, R0, UR15, R11 ;  /* 0x0000000f000b7c24 */ /* 0x000fca000f8e020b */
[----:B------:R-:W-:-:S13]  /*0730*/  ISETP.GE.U32.AND P0, PT, R11, UR15, PT ;  /* 0x0000000f0b007c0c */ /* 0x000fda000bf06070 */
[----:B------:R-:W-:Y:S01]  /*0740*/  @P0 IADD3 R11, PT, PT, R11, -UR15, RZ ;  /* 0x8000000f0b0b0c10 */ /* 0x000fe2000fffe0ff */
[----:B------:R-:W-:-:S03]  /*0750*/  @P0 VIADD R9, R9, 0x1 ;  /* 0x0000000109090836 */ /* 0x000fc60000000000 */
[----:B------:R-:W-:-:S13]  /*0760*/  ISETP.GE.U32.AND P1, PT, R11, UR15, PT ;  /* 0x0000000f0b007c0c */ /* 0x000fda000bf26070 */
[----:B------:R-:W-:Y:S01]  /*0770*/  @P1 VIADD R9, R9, 0x1 ;  /* 0x0000000109091836 */ /* 0x000fe20000000000 */
[----:B------:R-:W-:-:S04]  /*0780*/  @!P2 LOP3.LUT R9, RZ, UR15, RZ, 0x33, !PT ;  /* 0x0000000fff09ac12 */ /* 0x000fc8000f8e33ff */
[----:B------:R-:W-:-:S04]  /*0790*/  IADD3 R0, PT, PT, R10, R9, RZ ;  /* 0x000000090a007210 */ /* 0x000fc80007ffe0ff */
[----:B------:R-:W-:-:S04]  /*07a0*/  LOP3.LUT R8, R0, 0x3, RZ, 0xc0, !PT ;  /* 0x0000000300087812 */ /* 0x000fc800078ec0ff */
[----:B------:R-:W-:Y:S02]  /*07b0*/  ISETP.NE.AND P0, PT, R8, 0x3, PT ;  /* 0x000000030800780c */ /* 0x000fe40003f05270 */
[----:B------:R-:W-:-:S11]  /*07c0*/  CS2R R8, SRZ ;  /* 0x0000000000087805 */ /* 0x000fd6000001ff00 */
[----:B------:R-:W-:Y:S05]  /*07d0*/  @!P0 BRA `(.L_x_281) ;  /* 0x0000000000ac8947 */ /* 0x000fea0003800000 */
[----:B------:R-:W-:Y:S01]  /*07e0*/  VIADD R8, R0, 0x1 ;  /* 0x0000000100087836 */ /* 0x000fe20000000000 */
[----:B------:R-:W-:Y:S01]  /*07f0*/  MOV R10, 0x8 ;  /* 0x00000008000a7802 */ /* 0x000fe20000000f00 */
[C---:B------:R-:W-:Y:S02]  /*0800*/  VIADD R14, R19.reuse, -UR19 ;  /* 0x80000013130e7c36 */ /* 0x040fe40008000000 */
[----:B------:R-:W-:Y:S01]  /*0810*/  IMAD.MOV.U32 R15, RZ, RZ, R19 ;  /* 0x000000ffff0f7224 */ /* 0x000fe200078e0013 */
[----:B------:R-:W-:Y:S02]  /*0820*/  LOP3.LUT R12, R8, 0x3, RZ, 0xc0, !PT ;  /* 0x00000003080c7812 */ /* 0x000fe400078ec0ff */
[----:B------:R-:W-:Y:S01]  /*0830*/  CS2R R8, SRZ ;  /* 0x0000000000087805 */ /* 0x000fe2000001ff00 */
[----:B------:R-:W-:Y:S01]  /*0840*/  IMAD.WIDE.U32 R10, R19, R10, UR20 ;  /* 0x00000014130a7e25 */ /* 0x000fe2000f8e000a */
[----:B------:R-:W-:-:S07]  /*0850*/  IADD3 R16, PT, PT, -R12, RZ, RZ ;  /* 0x000000ff0c107210 */ /* 0x000fce0007ffe1ff */
.L_x_284:
[----:B------:R-:W-:Y:S01]  /*0860*/  ISETP.NE.AND P1, PT, R14, RZ, PT ;  /* 0x000000ff0e00720c */ /* 0x000fe20003f25270 */
[----:B------:R-:W-:Y:S01]  /*0870*/  VIADD R16, R16, 0x1 ;  /* 0x0000000110107836 */ /* 0x000fe20000000000 */
[----:B------:R-:W-:Y:S01]  /*0880*/  IADD3 R20, P2, PT, R10, UR26, RZ ;  /* 0x0000001a0a147c10 */ /* 0x000fe2000ff5e0ff */
[----:B------:R-:W-:Y:S01]  /*0890*/  BSSY.RECONVERGENT B2, `(.L_x_282) ;  /* 0x000001b000027945 */ /* 0x000fe20003800200 */
[----:B------:R-:W-:Y:S02]  /*08a0*/  IMAD.U32 R25, RZ, RZ, UR15 ;  /* 0x0000000fff197e24 */ /* 0x000fe4000f8e00ff */
[----:B------:R-:W-:Y:S02]  /*08b0*/  ISETP.NE.AND P0, PT, R16, RZ, PT ;  /* 0x000000ff1000720c */ /* 0x000fe40003f05270 */
[----:B------:R-:W-:-:S05]  /*08c0*/  IADD3.X R21, PT, PT, R11, UR27, RZ, P2, !PT ;  /* 0x0000001b0b157c10 */ /* 0x000fca00097fe4ff */
[----:B0-----:R-:W-:Y:S06]  /*08d0*/  @!P1 BRA `(.L_x_283) ;  /* 0x0000000000589947 */ /* 0x001fec0003800000 */
[----:B------:R-:W2:Y:S01]  /*08e0*/  LDG.E.64 R12, desc[UR16][R20.64] ;  /* 0x00000010140c7981 */ /* 0x000ea2000c1e1b00 */
[----:B------:R-:W-:-:S04]  /*08f0*/  IADD3 R22, P2, PT, R10, UR24, RZ ;  /* 0x000000180a167c10 */ /* 0x000fc8000ff5e0ff */
[----:B------:R-:W-:Y:S01]  /*0900*/  IADD3.X R23, PT, PT, R11, UR25, RZ, P2, !PT ;  /* 0x000000190b177c10 */ /* 0x000fe200097fe4ff */
[----:B--2---:R-:W0:-:S15]  /*0910*/  DADD R12, R2, R12 ;  /* 0x00000000020c7229 */ /* 0x004e1e000000000c */
[----:B------:R-:W-:-:S15]  /*0920*/  NOP ;  /* 0x0000000000007918 */ /* 0x000fde0000000000 */
[----:B------:R-:W-:-:S15]  /*0930*/  NOP ;  /* 0x0000000000007918 */ /* 0x000fde0000000000 */
[----:B------:R-:W-:-:S15]  /*0940*/  NOP ;  /* 0x0000000000007918 */ /* 0x000fde0000000000 */
[----:B------:R-:W-:-:S04]  /*0950*/  NOP ;  /* 0x0000000000007918 */ /* 0x000fc80000000000 */
[----:B0-----:R-:W0:Y:S02]  /*0960*/  DSETP.GT.AND P1, PT, R12, RZ, PT ;  /* 0x000000ff0c00722a */ /* 0x001e240003f24000 */
[----:B0-----:R0:W-:-:S15]  /*0970*/  @!P1 STG.E.64 desc[UR16][R22.64], RZ ;  /* 0x000000ff16009986 */ /* 0x0011de000c101b10 */
[----:B------:R-:W-:-:S15]  /*0980*/  NOP ;  /* 0x0000000000007918 */ /* 0x000fde0000000000 */
[----:B------:R-:W-:-:S15]  /*0990*/  NOP ;  /* 0x0000000000007918 */ /* 0x000fde0000000000 */
[----:B------:R-:W-:-:S15]  /*09a0*/  NOP ;  /* 0x0000000000007918 */ /* 0x000fde0000000000 */
[----:B------:R-:W-:-:S02]  /*09b0*/  NOP ;  /* 0x0000000000007918 */ /* 0x000fc40000000000 */
[----:B------:R-:W1:Y:S02]  /*09c0*/  @P1 DMUL R12, R4, R12 ;  /* 0x0000000c040c1228 */ /* 0x000e640000000000 */
[----:B-1----:R0:W-:-:S15]  /*09d0*/  @P1 STG.E.64 desc[UR16][R22.64], R12 ;  /* 0x0000000c16001986 */ /* 0x0021de000c101b10 */
[----:B------:R-:W-:-:S15]  /*09e0*/  NOP ;  /* 0x0000000000007918 */ /* 0x000fde0000000000 */
[----:B------:R-:W-:-:S15]  /*09f0*/  NOP ;  /* 0x0000000000007918 */ /* 0x000fde0000000000 */
[----:B------:R-:W-:-:S15]  /*0a00*/  NOP ;  /* 0x0000000000007918 */ /* 0x000fde0000000000 */
[----:B------:R-:W-:-:S02]  /*0a10*/  NOP ;  /* 0x0000000000007918 */ /* 0x000fc40000000000 */
[----:B------:R-:W1:Y:S02]  /*0a20*/  @P1 DADD R8, R8, -R12 ;  /* 0x0000000008081229 */ /* 0x000e64000000080c */
[----:B-1----:R0:W-:Y:S02]  /*0a30*/  @P1 STS.64 [R17], R8 ;  /* 0x0000000811001388 */ /* 0x0021e40000000a00 */
.L_x_283:
[----:B------:R-:W-:Y:S05]  /*0a40*/  BSYNC.RECONVERGENT B2 ;  /* 0x0000000000027941 */ /* 0x000fea0003800200 */
.L_x_282:
[----:B------:R-:W-:Y:S01]  /*0a50*/  IADD3 R15, PT, PT, R15, UR15, RZ ;  /* 0x0000000f0f0f7c10 */ /* 0x000fe2000fffe0ff */
[----:B------:R-:W-:-:S04]  /*0a60*/  IMAD.WIDE.U32 R10, R25, 0x8, R10 ;  /* 0x00000008190a7825 */ /* 0x000fc800078e000a */
[----:B------:R-:W-:Y:S01]  /*0a70*/  VIADD R14, R14, UR15 ;  /* 0x0000000f0e0e7c36 */ /* 0x000fe20008000000 */
[----:B------:R-:W-:Y:S06]  /*0a80*/  @P0 BRA `(.L_x_284) ;  /* 0xfffffffc00740947 */ /* 0x000fec000383ffff */
.L_x_281:
[----:B------:R-:W-:Y:S05]  /*0a90*/  BSYNC.RECONVERGENT B1 ;  /* 0x0000000000017941 */ /* 0x000fea0003800200 */
.L_x_280:
[----:B------:R-:W-:-:S13]  /*0aa0*/  ISETP.GE.U32.AND P0, PT, R0, 0x3, PT ;  /* 0x000000030000780c */ /* 0x000fda0003f06070 */
[----:B------:R-:W-:Y:S05]  /*0ab0*/  @!P0 BRA `(.L_x_277) ;  /* 0x0000001400388947 */ /* 0x000fea0003800000 */
[----:B------:R-:W-:Y:S01]  /*0ac0*/  BSSY.RECONVERGENT B1, `(.L_x_285) ;  /* 0x0000073000017945 */ /* 0x000fe20003800200 */
.L_x_294:
[C---:B-12---:R-:W-:Y:S01]  /*0ad0*/  VIADD R21, R15.reuse, UR15 ;  /* 0x0000000f0f157c36 */ /* 0x046fe20008000000 */
[----:B------:R-:W-:Y:S01]  /*0ae0*/  ISETP.NE.AND P3, PT, R15, UR19, PT ;  /* 0x000000130f007c0c */ /* 0x000fe2000bf65270 */
[----:B------:R-:W-:Y:S03]  /*0af0*/  BSSY.RECONVERGENT B2, `(.L_x_286) ;  /* 0x000001e000027945 */ /* 0x000fe60003800200 */
[C---:B------:R-:W-:Y:S02]  /*0b00*/  IADD3 R11, PT, PT, R21.reuse, UR15, RZ ;  /* 0x0000000f150b7c10 */ /* 0x040fe4000fffe0ff */
[----:B------:R-:W-:Y:S02]  /*0b10*/  ISETP.NE.AND P0, PT, R21, UR19, PT ;  /* 0x0000001315007c0c */ /* 0x000fe4000bf05270 */
[C---:B------:R-:W-:Y:S01]  /*0b20*/  ISETP.NE.AND P1, PT, R11.reuse, UR19, PT ;  /* 0x000000130b007c0c */ /* 0x040fe2000bf25270 */
[----:B0-----:R-:W-:-:S05]  /*0b30*/  VIADD R13, R11, UR15 ;  /* 0x0000000f0b0d7c36 */ /* 0x001fca0008000000 */
[----:B------:R-:W-:Y:S01]  /*0b40*/  ISETP.NE.AND P2, PT, R13, UR19, PT ;  /* 0x000000130d007c0c */ /* 0x000fe2000bf45270 */
[----:B------:R-:W-:-:S12]  /*0b50*/  @!P3 BRA `(.L_x_287) ;  /* 0x00000000005cb947 */ /* 0x000fd80003800000 */
[----:B------:R-:W-:-:S04]  /*0b60*/  IMAD.MOV.U32 R22, RZ, RZ, 0x8 ;  /* 0x00000008ff167424 */ /* 0x000fc800078e00ff */
[----:B------:R-:W-:-:S06]  /*0b70*/  IMAD.WIDE.U32 R22, R15, R22, UR6 ;  /* 0x000000060f167e25 */ /* 0x000fcc000f8e0016 */
[----:B------:R-:W2:Y:S01]  /*0b80*/  LDG.E.64 R22, desc[UR16][R22.64] ;  /* 0x0000001016167981 */ /* 0x000ea2000c1e1b00 */
[----:B------:R-:W-:Y:S01]  /*0b90*/  IMAD.WIDE.U32 R14, R15, 0x8, R6 ;  /* 0x000000080f0e7825 */ /* 0x000fe200078e0006 */
        /* <DEDUP_REMOVED lines=19> */
.L_x_287:
[----:B------:R-:W-:Y:S05]  /*0cd0*/  BSYNC.RECONVERGENT B2 ;  /* 0x0000000000027941 */ /* 0x000fea0003800200 */
.L_x_286:
[----:B------:R-:W-:Y:S04]  /*0ce0*/  BSSY.RECONVERGENT B2, `(.L_x_288) ;  /* 0x0000019000027945 */ /* 0x000fe80003800200 */
[----:B------:R-:W-:Y:S05]  /*0cf0*/  @!P0 BRA `(.L_x_289) ;  /* 0x00000000005c8947 */ /* 0x000fea0003800000 */
[----:B0-----:R-:W-:-:S05]  /*0d00*/  MOV R14, 0x8 ;  /* 0x00000008000e7802 */ /* 0x001fca0000000f00 */
        /* <DEDUP_REMOVED lines=14> */
[----:B------:R-:W0:Y:S02]  /*0df0*/  @P0 DMUL R22, R4, R22 ;  /* 0x0000001604160228 */ /* 0x000e240000000000 */
[----:B0-----:R1:W-:-:S15]  /*0e00*/  @P0 STG.E.64 desc[UR16][R20.64], R22 ;  /* 0x0000001614000986 */ /* 0x0013de000c101b10 */
[----:B------:R-:W-:-:S15]  /*0e10*/  NOP ;  /* 0x0000000000007918 */ /* 0x000fde0000000000 */
[----:B------:R-:W-:-:S15]  /*0e20*/  NOP ;  /* 0x0000000000007918 */ /* 0x000fde0000000000 */
[----:B------:R-:W-:-:S15]  /*0e30*/  NOP ;  /* 0x0000000000007918 */ /* 0x000fde0000000000 */
[----:B------:R-:W-:-:S02]  /*0e40*/  NOP ;  /* 0x0000000000007918 */ /* 0x000fc40000000000 */
[----:B------:R-:W0:Y:S02]  /*0e50*/  @P0 DADD R8, R8, -R22 ;  /* 0x0000000008080229 */ /* 0x000e240000000816 */
[----:B0-----:R1:W-:Y:S02]  /*0e60*/  @P0 STS.64 [R17], R8 ;  /* 0x0000000811000388 */ /* 0x0013e40000000a00 */
.L_x_289:
[----:B------:R-:W-:Y:S05]  /*0e70*/  BSYNC.RECONVERGENT B2 ;  /* 0x0000000000027941 */ /* 0x000fea0003800200 */
.L_x_288:
[----:B------:R-:W-:Y:S04]  /*0e80*/  BSSY.RECONVERGENT B2, `(.L_x_290) ;  /* 0x0000019000027945 */ /* 0x000fe80003800200 */
[----:B------:R-:W-:Y:S05]  /*0e90*/  @!P1 BRA `(.L_x_291) ;  /* 0x00000000005c9947 */ /* 0x000fea0003800000 */
[----:B0-----:R-:W-:-:S04]  /*0ea0*/  IMAD.MOV.U32 R14, RZ, RZ, 0x8 ;  /* 0x00000008ff0e7424 */ /* 0x001fc800078e00ff */
[----:B------:R-:W-:-:S06]  /*0eb0*/  IMAD.WIDE.U32 R14, R11, R14, UR6 ;  /* 0x000000060b0e7e25 */ /* 0x000fcc000f8e000e */
[----:B------:R-:W1:Y:S01]  /*0ec0*/  LDG.E.64 R14, desc[UR16][R14.64] ;  /* 0x000000100e0e7981 */ /* 0x000e62000c1e1b00 */
[----:B------:R-:W-:Y:S01]  /*0ed0*/  IMAD.WIDE.U32 R10, R11, 0x8, R6 ;  /* 0x000000080b0a7825 */ /* 0x000fe200078e0006 */
[----:B-1----:R-:W0:-:S15]  /*0ee0*/  DADD R20, R2, R14 ;  /* 0x0000000002147229 */ /* 0x002e1e000000000e */
        /* <DEDUP_REMOVED lines=18> */
.L_x_291:
[----:B------:R-:W-:Y:S05]  /*1010*/  BSYNC.RECONVERGENT B2 ;  /* 0x0000000000027941 */ /* 0x000fea0003800200 */
.L_x_290:
[----:B------:R-:W-:Y:S04]  /*1020*/  BSSY.RECONVERGENT B2, `(.L_x_292) ;  /* 0x0000019000027945 */ /* 0x000fe80003800200 */
[----:B------:R-:W-:Y:S05]  /*1030*/  @!P2 BRA `(.L_x_293) ;  /* 0x00000000005ca947 */ /* 0x000fea0003800000 */
[----:B--2---:R-:W-:-:S04]  /*1040*/  IMAD.MOV.U32 R10, RZ, RZ, 0x8 ;  /* 0x00000008ff0a7424 */ /* 0x004fc800078e00ff */
[----:B------:R-:W-:-:S06]  /*1050*/  IMAD.WIDE.U32 R10, R13, R10, UR6 ;  /* 0x000000060d0a7e25 */ /* 0x000fcc000f8e000a */
[----:B------:R-:W1:Y:S01]  /*1060*/  LDG.E.64 R10, desc[UR16][R10.64] ;  /* 0x000000100a0a7981 */ /* 0x000e62000c1e1b00 */
[----:B0-----:R-:W-:Y:S01]  /*1070*/  IMAD.WIDE.U32 R14, R13, 0x8, R6 ;  /* 0x000000080d0e7825 */ /* 0x001fe200078e0006 */
        /* <DEDUP_REMOVED lines=19> */
.L_x_293:
[----:B------:R-:W-:Y:S05]  /*11b0*/  BSYNC.RECONVERGENT B2 ;  /* 0x0000000000027941 */ /* 0x000fea0003800200 */
.L_x_292:
[----:B0--3--:R-:W-:-:S04]  /*11c0*/  IADD3 R15, PT, PT, R13, UR15, RZ ;  /* 0x0000000f0d0f7c10 */ /* 0x009fc8000fffe0ff */
[----:B------:R-:W-:-:S13]  /*11d0*/  ISETP.GE.AND P0, PT, R15, UR28, PT ;  /* 0x0000001c0f007c0c */ /* 0x000fda000bf06270 */
[----:B------:R-:W-:Y:S05]  /*11e0*/  @!P0 BRA `(.L_x_294) ;  /* 0xfffffff800388947 */ /* 0x000fea000383ffff */
[----:B------:R-:W-:Y:S05]  /*11f0*/  BSYNC.RECONVERGENT B1 ;  /* 0x0000000000017941 */ /* 0x000fea0003800200 */
.L_x_285:
[----:B------:R-:W-:Y:S05]  /*1200*/  BRA `(.L_x_277) ;  /* 0x0000000c00647947 */ /* 0x000fea0003800000 */
.L_x_279:
[----:B------:R-:W0:Y:S01]  /*1210*/  I2F.U32.RP R12, UR15 ;  /* 0x0000000f000c7d06 */ /* 0x000e220008209000 */
[----:B------:R-:W1:Y:S01]  /*1220*/  LDCU UR4, c[0x0][0x3ac] ;  /* 0x00007580ff0477ac */ /* 0x000e620008000800 */
[----:B------:R-:W-:Y:S01]  /*1230*/  IADD3 R0, PT, PT, R19, UR15, RZ ;  /* 0x0000000f13007c10 */ /* 0x000fe2000fffe0ff */
[----:B------:R-:W-:Y:S01]  /*1240*/  BSSY.RECONVERGENT B1, `(.L_x_295) ;  /* 0x0000052000017945 */ /* 0x000fe20003800200 */
[----:B------:R-:W-:Y:S01]  /*1250*/  ISETP.NE.U32.AND P2, PT, RZ, UR15, PT ;  /* 0x0000000fff007c0c */ /* 0x000fe2000bf45070 */
[----:B------:R-:W-:Y:S01]  /*1260*/  USHF.R.S32.HI UR12, URZ, 0x1d, UR19 ;  /* 0x0000001dff0c7899 */ /* 0x000fe20008011413 */
[----:B------:R-:W-:Y:S02]  /*1270*/  MOV R23, R19 ;  /* 0x0000001300177202 */ /* 0x000fe40000000f00 */
[----:B0-----:R-:W0:Y:S01]  /*1280*/  MUFU.RCP R12, R12 ;  /* 0x0000000c000c7308 */ /* 0x001e220000001000 */
[C---:B-1----:R-:W-:Y:S02]  /*1290*/  ISETP.GE.U32.AND P0, PT, R0.reuse, UR4, PT ;  /* 0x0000000400007c0c */ /* 0x042fe4000bf06070 */
[----:B------:R-:W-:Y:S01]  /*12a0*/  VIMNMX.U32 R11, PT, PT, R0, UR4, !PT ;  /* 0x00000004000b7c48 */ /* 0x000fe2000ffe0000 */
[----:B------:R-:W-:Y:S01]  /*12b0*/  USHF.R.S64 UR4, URZ, 0x1d, UR19 ;  /* 0x0000001dff047899 */ /* 0x000fe20008001013 */
[----:B------:R-:W-:-:S03]  /*12c0*/  SEL R10, RZ, 0x1, P0 ;  /* 0x00000001ff0a7807 */ /* 0x000fc60000000000 */
[----:B------:R-:W-:Y:S01]  /*12d0*/  UIADD3 UR4, UP0, UPT, UR4, UR10, URZ ;  /* 0x0000000a04047290 */ /* 0x000fe2000ff1e0ff */
[----:B------:R-:W-:-:S03]  /*12e0*/  IADD3 R11, PT, PT, R11, -R0, -R10 ;  /* 0x800000000b0b7210 */ /* 0x000fc60007ffe80a */
[----:B------:R-:W-:Y:S01]  /*12f0*/  UIADD3.X UR10, UPT, UPT, UR12, UR11, URZ, UP0, !UPT ;  /* 0x0000000b0c0a7290 */ /* 0x000fe200087fe4ff */
        /* <DEDUP_REMOVED lines=15> */
[----:B------:R-:W-:Y:S01]  /*13f0*/  IADD3 R0, PT, PT, R10, R9, RZ ;  /* 0x000000090a007210 */ /* 0x000fe20007ffe0ff */
[----:B------:R-:W-:Y:S01]  /*1400*/  IMAD.U32 R9, RZ, RZ, UR10 ;  /* 0x0000000aff097e24 */ /* 0x000fe2000f8e00ff */
[----:B------:R-:W-:Y:S02]  /*1410*/  CS2R R10, SRZ ;  /* 0x00000000000a7805 */ /* 0x000fe4000001ff00 */
[----:B------:R-:W-:-:S04]  /*1420*/  LOP3.LUT R8, R0, 0x3, RZ, 0xc0, !PT ;  /* 0x0000000300087812 */ /* 0x000fc800078ec0ff */
[----:B------:R-:W-:Y:S01]  /*1430*/  ISETP.NE.AND P0, PT, R8, 0x3, PT ;  /* 0x000000030800780c */ /* 0x000fe20003f05270 */
[----:B------:R-:W-:-:S12]  /*1440*/  IMAD.U32 R8, RZ, RZ, UR4 ;  /* 0x00000004ff087e24 */ /* 0x000fd8000f8e00ff */
[----:B------:R-:W-:Y:S05]  /*1450*/  @!P0 BRA `(.L_x_296) ;  /* 0x0000000000c08947 */ /* 0x000fea0003800000 */
[----:B------:R-:W-:Y:S01]  /*1460*/  VIADD R10, R0, 0x1 ;  /* 0x00000001000a7836 */ /* 0x000fe20000000000 */
[C---:B------:R-:W-:Y:S01]  /*1470*/  IADD3 R18, PT, PT, R19.reuse, -UR19, RZ ;  /* 0x8000001313127c10 */ /* 0x040fe2000fffe0ff */
[----:B------:R-:W-:Y:S02]  /*1480*/  IMAD.MOV.U32 R12, RZ, RZ, 0x8 ;  /* 0x00000008ff0c7424 */ /* 0x000fe400078e00ff */
[----:B------:R-:W-:Y:S01]  /*1490*/  IMAD.MOV.U32 R23, RZ, RZ, R19 ;  /* 0x000000ffff177224 */ /* 0x000fe200078e0013 */
[----:B------:R-:W-:Y:S02]  /*14a0*/  LOP3.LUT R16, R10, 0x3, RZ, 0xc0, !PT ;  /* 0x000000030a107812 */ /* 0x000fe400078ec0ff */
[----:B------:R-:W-:Y:S01]  /*14b0*/  CS2R R10, SRZ ;  /* 0x00000000000a7805 */ /* 0x000fe2000001ff00 */
[----:B------:R-:W-:-:S04]  /*14c0*/  IMAD.WIDE.U32 R12, R19, R12, UR20 ;  /* 0x00000014130c7e25 */ /* 0x000fc8000f8e000c */
[----:B------:R-:W-:-:S07]  /*14d0*/  IMAD.MOV R16, RZ, RZ, -R16 ;  /* 0x000000ffff107224 */ /* 0x000fce00078e0a10 */
.L_x_299:
[----:B------:R-:W-:Y:S01]  /*14e0*/  ISETP.NE.AND P0, PT, R18, RZ, PT ;  /* 0x000000ff1200720c */ /* 0x000fe20003f05270 */
[----:B------:R-:W-:Y:S01]  /*14f0*/  BSSY.RECONVERGENT B2, `(.L_x_297) ;  /* 0x0000020000027945 */ /* 0x000fe20003800200 */
[----:B------:R-:W-:Y:S02]  /*1500*/  IADD3 R24, P1, PT, R12, UR30, RZ ;  /* 0x0000001e0c187c10 */ /* 0x000fe4000ff3e0ff */
[----:B------:R-:W-:Y:S02]  /*1510*/  IADD3 R16, PT, PT, R16, 0x1, RZ ;  /* 0x0000000110107810 */ /* 0x000fe40007ffe0ff */
[----:B------:R-:W-:-:S07]  /*1520*/  IADD3.X R25, PT, PT, R13, UR31, RZ, P1, !PT ;  /* 0x0000001f0d197c10 */ /* 0x000fce0008ffe4ff */
[----:B0-----:R-:W-:Y:S05]  /*1530*/  @!P0 BRA `(.L_x_298) ;  /* 0x00000000006c8947 */ /* 0x001fea0003800000 */
[----:B------:R-:W2:Y:S02]  /*1540*/  LDG.E.64 R14, desc[UR16][R24.64] ;  /* 0x00000010180e7981 */ /* 0x000ea4000c1e1b00 */
[----:B--2---:R-:W0:-:S15]  /*1550*/  DADD R14, R2, R14 ;  /* 0x00000000020e7229 */ /* 0x004e1e000000000e */
[----:B------:R-:W-:-:S15]  /*1560*/  NOP ;  /* 0x0000000000007918 */ /* 0x000fde0000000000 */
[----:B------:R-:W-:-:S15]  /*1570*/  NOP ;  /* 0x0000000000007918 */ /* 0x000fde0000000000 */
[----:B------:R-:W-:-:S15]  /*1580*/  NOP ;  /* 0x0000000000007918 */ /* 0x000fde0000000000 */
[----:B------:R-:W-:-:S04]  /*1590*/  NOP ;  /* 0x0000000000007918 */ /* 0x000fc80000000000 */
[----:B0-----:R-:W0:Y:S02]  /*15a0*/  DSETP.GT.AND P0, PT, R14, RZ, PT ;  /* 0x000000ff0e00722a */ /* 0x001e240003f04000 */
[----:B0-----:R-:W0:Y:S02]  /*15b0*/  @!P0 LDC.64 R20, c[0x0][0x380] ;  /* 0x0000e000ff148b82 */ /* 0x001e240000000a00 */
[----:B0-----:R-:W-:-:S05]  /*15c0*/  @!P0 IADD3 R20, P1, PT, R12, R20, RZ ;  /* 0x000000140c148210 */ /* 0x001fca0007f3e0ff */
[----:B------:R-:W-:-:S05]  /*15d0*/  @!P0 IMAD.X R21, R13, 0x1, R21, P1 ;  /* 0x000000010d158824 */ /* 0x000fca00008e0615 */
[----:B------:R0:W-:Y:S01]  /*15e0*/  @!P0 STG.E.64 desc[UR16][R20.64], RZ ;  /* 0x000000ff14008986 */ /* 0x0001e2000c101b10 */
[----:B------:R-:W-:Y:S05]  /*15f0*/  @!P0 BRA `(.L_x_298) ;  /* 0x00000000003c8947 */ /* 0x000fea0003800000 */
[----:B0-----:R-:W2:Y:S01]  /*1600*/  LDG.E.64 R20, desc[UR16][R8.64] ;  /* 0x0000001008147981 */ /* 0x001ea2000c1e1b00 */
[----:B------:R-:W2:-:S15]  /*1610*/  DMUL R14, R4, R14 ;  /* 0x0000000e040e7228 */ /* 0x000e9e0000000000 */
[----:B------:R-:W-:-:S15]  /*1620*/  NOP ;  /* 0x0000000000007918 */ /* 0x000fde0000000000 */
[----:B------:R-:W-:-:S15]  /*1630*/  NOP ;  /* 0x0000000000007918 */ /* 0x000fde0000000000 */
[----:B------:R-:W-:-:S15]  /*1640*/  NOP ;  /* 0x0000000000007918 */ /* 0x000fde0000000000 */
[----:B------:R-:W-:-:S04]  /*1650*/  NOP ;  /* 0x0000000000007918 */ /* 0x000fc80000000000 */
[----:B--2---:R0:W1:Y:S02]  /*1660*/  DMUL R14, R14, R20 ;  /* 0x000000140e0e7228 */ /* 0x0040640000000000 */
[----:B0-----:R-:W-:-:S04]  /*1670*/  IADD3 R20, P0, PT, R12, UR22, RZ ;  /* 0x000000160c147c10 */ /* 0x001fc8000ff1e0ff */
[----:B------:R-:W-:-:S05]  /*1680*/  IADD3.X R21, PT, PT, R13, UR23, RZ, P0, !PT ;  /* 0x000000170d157c10 */ /* 0x000fca00087fe4ff */
[----:B-1----:R1:W-:-:S15]  /*1690*/  STG.E.64 desc[UR16][R20.64], R14 ;  /* 0x0000000e14007986 */ /* 0x0023de000c101b10 */
[----:B------:R-:W-:-:S15]  /*16a0*/  NOP ;  /* 0x0000000000007918 */ /* 0x000fde0000000000 */
[----:B------:R-:W-:-:S15]  /*16b0*/  NOP ;  /* 0x0000000000007918 */ /* 0x000fde0000000000 */
[----:B------:R-:W-:-:S08]  /*16c0*/  NOP ;  /* 0x0000000000007918 */ /* 0x000fd00000000000 */
[----:B------:R-:W0:Y:S02]  /*16d0*/  DADD R10, R10, -R14 ;  /* 0x000000000a0a7229 */ /* 0x000e24000000080e */
[----:B0-----:R1:W-:Y:S02]  /*16e0*/  STS.64 [R17], R10 ;  /* 0x0000000a11007388 */ /* 0x0013e40000000a00 */
.L_x_298:
[----:B------:R-:W-:Y:S05]  /*16f0*/  BSYNC.RECONVERGENT B2 ;  /* 0x0000000000027941 */ /* 0x000fea0003800200 */
.L_x_297:
[----:B------:R-:W-:Y:S01]  /*1700*/  ISETP.NE.AND P0, PT, R16, RZ, PT ;  /* 0x000000ff1000720c */ /* 0x000fe20003f05270 */
[----:B-1----:R-:W-:Y:S01]  /*1710*/  IMAD.U32 R15, RZ, RZ, UR15 ;  /* 0x0000000fff0f7e24 */ /* 0x002fe2000f8e00ff */
[----:B------:R-:W-:Y:S01]  /*1720*/  IADD3 R23, PT, PT, R23, UR15, RZ ;  /* 0x0000000f17177c10 */ /* 0x000fe2000fffe0ff */
[----:B------:R-:W-:Y:S02]  /*1730*/  VIADD R18, R18, UR15 ;  /* 0x0000000f12127c36 */ /* 0x000fe40008000000 */
[----:B------:R-:W-:-:S08]  /*1740*/  IMAD.WIDE.U32 R12, R15, 0x8, R12 ;  /* 0x000000080f0c7825 */ /* 0x000fd000078e000c */
[----:B------:R-:W-:Y:S05]  /*1750*/  @P0 BRA `(.L_x_299) ;  /* 0xfffffffc00600947 */ /* 0x000fea000383ffff */
.L_x_296:
[----:B------:R-:W-:Y:S05]  /*1760*/  BSYNC.RECONVERGENT B1 ;  /* 0x0000000000017941 */ /* 0x000fea0003800200 */
.L_x_295:
[----:B------:R-:W-:-:S13]  /*1770*/  ISETP.GE.U32.AND P0, PT, R0, 0x3, PT ;  /* 0x000000030000780c */ /* 0x000fda0003f06070 */
[----:B------:R-:W-:Y:S05]  /*1780*/  @!P0 BRA `(.L_x_277) ;  /* 0x0000000800048947 */ /* 0x000fea0003800000 */
.L_x_309:
[----:B------:R-:W-:Y:S01]  /*1790*/  ISETP.NE.AND P0, PT, R23, UR19, PT ;  /* 0x0000001317007c0c */ /* 0x000fe2000bf05270 */
[----:B------:R-:W-:-:S12]  /*17a0*/  BSSY.RECONVERGENT B1, `(.L_x_300) ;  /* 0x000001d000017945 */ /* 0x000fd80003800200 */
[----:B01234-:R-:W-:Y:S05]  /*17b0*/  @!P0 BRA `(.L_x_301) ;  /* 0x00000000006c8947 */ /* 0x01ffea0003800000 */
[----:B------:R-:W-:-:S04]  /*17c0*/  IMAD.MOV.U32 R12, RZ, RZ, 0x8 ;  /* 0x00000008ff0c7424 */ /* 0x000fc800078e00ff */
[----:B------:R-:W-:-:S06]  /*17d0*/  IMAD.WIDE.U32 R12, R23, R12, UR6 ;  /* 0x00000006170c7e25 */ /* 0x000fcc000f8e000c */
[----:B------:R-:W0:Y:S02]  /*17e0*/  LDG.E.64 R12, desc[UR16][R12.64] ;  /* 0x000000100c0c7981 */ /* 0x000e24000c1e1b00 */
[----:B0-----:R-:W0:-:S15]  /*17f0*/  DADD R20, R2, R12 ;  /* 0x0000000002147229 */ /* 0x001e1e000000000c */
[----:B------:R-:W-:-:S15]  /*1800*/  NOP ;  /* 0x0000000000007918 */ /* 0x000fde0000000000 */
[----:B------:R-:W-:-:S15]  /*1810*/  NOP ;  /* 0x0000000000007918 */ /* 0x000fde0000000000 */
[----:B------:R-:W-:-:S15]  /*1820*/  NOP ;  /* 0x0000000000007918 */ /* 0x000fde0000000000 */
[----:B------:R-:W-:-:S04]  /*1830*/  NOP ;  /* 0x0000000000007918 */ /* 0x000fc80000000000 */
[----:B0-----:R-:W0:Y:S02]  /*1840*/  DSETP.GT.AND P0, PT, R20, RZ, PT ;  /* 0x000000ff1400722a */ /* 0x001e240003f04000 */
[----:B0-----:R-:W-:Y:S05]  /*1850*/  @!P0 BRA `(.L_x_302) ;  /* 0x00000000003c8947 */ /* 0x001fea0003800000 */
[----:B------:R-:W2:Y:S01]  /*1860*/  LDG.E.64 R14, desc[UR16][R8.64] ;  /* 0x00000010080e7981 */ /* 0x000ea2000c1e1b00 */
[----:B------:R-:W2:-:S15]  /*1870*/  DMUL R12, R4, R20 ;  /* 0x00000014040c7228 */ /* 0x000e9e0000000000 */
[----:B------:R-:W-:-:S15]  /*1880*/  NOP ;  /* 0x0000000000007918 */ /* 0x000fde0000000000 */
[----:B------:R-:W-:-:S15]  /*1890*/  NOP ;  /* 0x0000000000007918 */ /* 0x000fde0000000000 */
[----:B------:R-:W-:-:S15]  /*18a0*/  NOP ;  /* 0x0000000000007918 */ /* 0x000fde0000000000 */
[----:B------:R-:W-:-:S04]  /*18b0*/  NOP ;  /* 0x0000000000007918 */ /* 0x000fc80000000000 */
[----:B--2---:R0:W1:Y:S02]  /*18c0*/  DMUL R12, R12, R14 ;  /* 0x0000000e0c0c7228 */ /* 0x0040640000000000 */
[----:B0-----:R-:W-:-:S05]  /*18d0*/  IMAD.WIDE.U32 R14, R23, 0x8, R6 ;  /* 0x00000008170e7825 */ /* 0x001fca00078e0006 */
[----:B-1----:R1:W-:-:S15]  /*18e0*/  STG.E.64 desc[UR16][R14.64], R12 ;  /* 0x0000000c0e007986 */ /* 0x0023de000c101b10 */
[----:B------:R-:W-:-:S15]  /*18f0*/  NOP ;  /* 0x0000000000007918 */ /* 0x000fde0000000000 */
[----:B------:R-:W-:-:S15]  /*1900*/  NOP ;  /* 0x0000000000007918 */ /* 0x000fde0000000000 */
[----:B------:R-:W-:-:S12]  /*1910*/  NOP ;  /* 0x0000000000007918 */ /* 0x000fd80000000000 */
[----:B------:R-:W0:Y:S02]  /*1920*/  DADD R10, R10, -R12 ;  /* 0x000000000a0a7229 */ /* 0x000e24000000080c */
[----:B0-----:R1:W-:Y:S01]  /*1930*/  STS.64 [R17], R10 ;  /* 0x0000000a11007388 */ /* 0x0013e20000000a00 */
[----:B------:R-:W-:Y:S05]  /*1940*/  BRA `(.L_x_301) ;  /* 0x0000000000087947 */ /* 0x000fea0003800000 */
.L_x_302:
[----:B------:R-:W-:-:S05]  /*1950*/  IMAD.WIDE.U32 R12, R23, 0x8, R6 ;  /* 0x00000008170c7825 */ /* 0x000fca00078e0006 */
[----:B------:R2:W-:Y:S02]  /*1960*/  STG.E.64 desc[UR16][R12.64], RZ ;  /* 0x000000ff0c007986 */ /* 0x0005e4000c101b10 */
.L_x_301:
[----:B------:R-:W-:Y:S05]  /*1970*/  BSYNC.RECONVERGENT B1 ;  /* 0x0000000000017941 */ /* 0x000fea0003800200 */
.L_x_300:
[----:B-1----:R-:W-:Y:S01]  /*1980*/  IADD3 R15, PT, PT, R23, UR15, RZ ;  /* 0x0000000f170f7c10 */ /* 0x002fe2000fffe0ff */
[----:B------:R-:W-:Y:S03]  /*1990*/  BSSY.RECONVERGENT B1, `(.L_x_303) ;  /* 0x0000022000017945 */ /* 0x000fe60003800200 */
[C---:B------:R-:W-:Y:S01]  /*19a0*/  ISETP.NE.AND P1, PT, R15.reuse, UR19, PT ;  /* 0x000000130f007c0c */ /* 0x040fe2000bf25270 */
[----:B--2---:R-:W-:-:S04]  /*19b0*/  VIADD R13, R15, UR15 ;  /* 0x0000000f0f0d7c36 */ /* 0x004fc80008000000 */
[C---:B------:R-:W-:Y:S01]  /*19c0*/  VIADD R23, R13.reuse, UR15 ;  /* 0x0000000f0d177c36 */ /* 0x040fe20008000000 */
[----:B------:R-:W-:-:S04]  /*19d0*/  ISETP.NE.AND P2, PT, R13, UR19, PT ;  /* 0x000000130d007c0c */ /* 0x000fc8000bf45270 */
[----:B------:R-:W-:-:S03]  /*19e0*/  ISETP.NE.AND P0, PT, R23, UR19, PT ;  /* 0x0000001317007c0c */ /* 0x000fc6000bf05270 */
[----:B------:R-:W-:Y:S10]  /*19f0*/  @!P1 BRA `(.L_x_304) ;  /* 0x00000000006c9947 */ /* 0x000ff40003800000 */
[----:B0-----:R-:W-:-:S05]  /*1a00*/  MOV R20, 0x8 ;  /* 0x0000000800147802 */ /* 0x001fca0000000f00 */
[----:B------:R-:W-:-:S06]  /*1a10*/  IMAD.WIDE.U32 R20, R15, R20, UR6 ;  /* 0x000000060f147e25 */ /* 0x000fcc000f8e0014 */
[----:B------:R-:W2:Y:S02]  /*1a20*/  LDG.E.64 R20, desc[UR16][R20.64] ;  /* 0x0000001014147981 */ /* 0x000ea4000c1e1b00 */
[----:B--2---:R-:W0:-:S15]  /*1a30*/  DADD R26, R2, R20 ;  /* 0x00000000021a7229 */ /* 0x004e1e0000000014 */
[----:B------:R-:W-:-:S15]  /*1a40*/  NOP ;  /* 0x0000000000007918 */ /* 0x000fde0000000000 */
[----:B------:R-:W-:-:S15]  /*1a50*/  NOP ;  /* 0x0000000000007918 */ /* 0x000fde0000000000 */
[----:B------:R-:W-:-:S15]  /*1a60*/  NOP ;  /* 0x0000000000007918 */ /* 0x000fde0000000000 */
[----:B------:R-:W-:-:S04]  /*1a70*/  NOP ;  /* 0x0000000000007918 */ /* 0x000fc80000000000 */
[----:B0-----:R-:W0:Y:S02]  /*1a80*/  DSETP.GT.AND P1, PT, R26, RZ, PT ;  /* 0x000000ff1a00722a */ /* 0x001e240003f24000 */
[----:B0-----:R-:W-:-:S05]  /*1a90*/  @!P1 IMAD.WIDE.U32 R24, R15, 0x8, R6 ;  /* 0x000000080f189825 */ /* 0x001fca00078e0006 */
[----:B------:R1:W-:Y:S01]  /*1aa0*/  @!P1 STG.E.64 desc[UR16][R24.64], RZ ;  /* 0x000000ff18009986 */ /* 0x0003e2000c101b10 */
[----:B------:R-:W-:Y:S05]  /*1ab0*/  @!P1 BRA `(.L_x_304) ;  /* 0x00000000003c9947 */ /* 0x000fea0003800000 */
[----:B-1----:R-:W2:Y:S01]  /*1ac0*/  LDG.E.64 R24, desc[UR16][R8.64] ;  /* 0x0000001008187981 */ /* 0x002ea2000c1e1b00 */
[----:B------:R-:W-:Y:S01]  /*1ad0*/  IMAD.WIDE.U32 R14, R15, 0x8, R6 ;  /* 0x000000080f0e7825 */ /* 0x000fe200078e0006 */
[----:B------:R-:W2:-:S15]  /*1ae0*/  DMUL R20, R4, R26 ;  /* 0x0000001a04147228 */ /* 0x000e9e0000000000 */
[----:B------:R-:W-:-:S15]  /*1af0*/  NOP ;  /* 0x0000000000007918 */ /* 0x000fde0000000000 */
[----:B------:R-:W-:-:S15]  /*1b00*/  NOP ;  /* 0x0000000000007918 */ /* 0x000fde0000000000 */
[----:B------:R-:W-:-:S15]  /*1b10*/  NOP ;  /* 0x0000000000007918 */ /* 0x000fde0000000000 */
[----:B------:R-:W-:-:S04]  /*1b20*/  NOP ;  /* 0x0000000000007918 */ /* 0x000fc80000000000 */
[----:B--2---:R-:W0:Y:S02]  /*1b30*/  DMUL R20, R20, R24 ;  /* 0x0000001814147228 */ /* 0x004e240000000000 */
[----:B0-----:R2:W-:-:S15]  /*1b40*/  STG.E.64 desc[UR16][R14.64], R20 ;  /* 0x000000140e007986 */ /* 0x0015de000c101b10 */
[----:B------:R-:W-:-:S15]  /*1b50*/  NOP ;  /* 0x0000000000007918 */ /* 0x000fde0000000000 */
[----:B------:R-:W-:-:S15]  /*1b60*/  NOP ;  /* 0x0000000000007918 */ /* 0x000fde0000000000 */
[----:B------:R-:W-:-:S15]  /*1b70*/  NOP ;  /* 0x0000000000007918 */ /* 0x000fde0000000000 */
[----:B------:R-:W-:-:S02]  /*1b80*/  NOP ;  /* 0x0000000000007918 */ /* 0x000fc40000000000 */
[----:B------:R-:W0:Y:S02]  /*1b90*/  DADD R10, R10, -R20 ;  /* 0x000000000a0a7229 */ /* 0x000e240000000814 */
[----:B0-----:R2:W-:Y:S02]  /*1ba0*/  STS.64 [R17], R10 ;  /* 0x0000000a11007388 */ /* 0x0015e40000000a00 */
.L_x_304:
[----:B------:R-:W-:Y:S05]  /*1bb0*/  BSYNC.RECONVERGENT B1 ;  /* 0x0000000000017941 */ /* 0x000fea0003800200 */
.L_x_303:
[----:B------:R-:W-:Y:S04]  /*1bc0*/  BSSY.RECONVERGENT B1, `(.L_x_305) ;  /* 0x000001d000017945 */ /* 0x000fe80003800200 */
[----:B------:R-:W-:Y:S05]  /*1bd0*/  @!P2 BRA `(.L_x_306) ;  /* 0x00000000006ca947 */ /* 0x000fea0003800000 */
[----:B--2---:R-:W-:-:S04]  /*1be0*/  IMAD.MOV.U32 R14, RZ, RZ, 0x8 ;  /* 0x00000008ff0e7424 */ /* 0x004fc800078e00ff */
[----:B------:R-:W-:-:S06]  /*1bf0*/  IMAD.WIDE.U32 R14, R13, R14, UR6 ;  /* 0x000000060d0e7e25 */ /* 0x000fcc000f8e000e */
[----:B------:R-:W1:Y:S02]  /*1c00*/  LDG.E.64 R14, desc[UR16][R14.64] ;  /* 0x000000100e0e7981 */ /* 0x000e64000c1e1b00 */
[----:B-1----:R-:W1:-:S15]  /*1c10*/  DADD R24, R2, R14 ;  /* 0x0000000002187229 */ /* 0x002e5e000000000e */
[----:B------:R-:W-:-:S15]  /*1c20*/  NOP ;  /* 0x0000000000007918 */ /* 0x000fde0000000000 */
[----:B------:R-:W-:-:S15]  /*1c30*/  NOP ;  /* 0x0000000000007918 */ /* 0x000fde0000000000 */
[----:B------:R-:W-:-:S15]  /*1c40*/  NOP ;  /* 0x0000000000007918 */ /* 0x000fde0000000000 */
[----:B------:R-:W-:-:S04]  /*1c50*/  NOP ;  /* 0x0000000000007918 */ /* 0x000fc80000000000 */
[----:B-1----:R-:W0:Y:S02]  /*1c60*/  DSETP.GT.AND P1, PT, R24, RZ, PT ;  /* 0x000000ff1800722a */ /* 0x002e240003f24000 */
[----:B0-----:R-:W-:-:S05]  /*1c70*/  @!P1 IMAD.WIDE.U32 R20, R13, 0x8, R6 ;  /* 0x000000080d149825 */ /* 0x001fca00078e0006 */
[----:B------:R3:W-:Y:S01]  /*1c80*/  @!P1 STG.E.64 desc[UR16][R20.64], RZ ;  /* 0x000000ff14009986 */ /* 0x0007e2000c101b10 */
[----:B------:R-:W-:Y:S05]  /*1c90*/  @!P1 BRA `(.L_x_306) ;  /* 0x00000000003c9947 */ /* 0x000fea0003800000 */
[----:B---3--:R-:W2:Y:S01]  /*1ca0*/  LDG.E.64 R20, desc[UR16][R8.64] ;  /* 0x0000001008147981 */ /* 0x008ea2000c1e1b00 */
        /* <DEDUP_REMOVED lines=14> */
.L_x_306:
[----:B------:R-:W-:Y:S05]  /*1d90*/  BSYNC.RECONVERGENT B1 ;  /* 0x0000000000017941 */ /* 0x000fea0003800200 */
.L_x_305:
[----:B------:R-:W-:Y:S04]  /*1da0*/  BSSY.RECONVERGENT B1, `(.L_x_307) ;  /* 0x000001c000017945 */ /* 0x000fe80003800200 */
[----:B------:R-:W-:Y:S05]  /*1db0*/  @!P0 BRA `(.L_x_308) ;  /* 0x0000000000688947 */ /* 0x000fea0003800000 */
[----:B----4-:R-:W-:-:S04]  /*1dc0*/  IMAD.MOV.U32 R12, RZ, RZ, 0x8 ;  /* 0x00000008ff0c7424 */ /* 0x010fc800078e00ff */
[----:B------:R-:W-:-:S06]  /*1dd0*/  IMAD.WIDE.U32 R12, R23, R12, UR6 ;  /* 0x00000006170c7e25 */ /* 0x000fcc000f8e000c */
[----:B------:R-:W0:Y:S02]  /*1de0*/  LDG.E.64 R12, desc[UR16][R12.64] ;  /* 0x000000100c0c7981 */ /* 0x000e24000c1e1b00 */
[----:B0-23--:R-:W0:-:S15]  /*1df0*/  DADD R20, R2, R12 ;  /* 0x0000000002147229 */ /* 0x00de1e000000000c */
        /* <DEDUP_REMOVED lines=14> */
[----:B--2---:R0:W2:Y:S02]  /*1ee0*/  DMUL R12, R12, R14 ;  /* 0x0000000e0c0c7228 */ /* 0x0040a40000000000 */
[----:B0-----:R-:W-:-:S05]  /*1ef0*/  IMAD.WIDE.U32 R14, R23, 0x8, R6 ;  /* 0x00000008170e7825 */ /* 0x001fca00078e0006 */
[----:B--2---:R0:W-:-:S15]  /*1f00*/  STG.E.64 desc[UR16][R14.64], R12 ;  /* 0x0000000c0e007986 */ /* 0x0041de000c101b10 */
[----:B------:R-:W-:-:S15]  /*1f10*/  NOP ;  /* 0x0000000000007918 */ /* 0x000fde0000000000 */
[----:B------:R-:W-:-:S15]  /*1f20*/  NOP ;  /* 0x0000000000007918 */ /* 0x000fde0000000000 */
[----:B------:R-:W-:-:S12]  /*1f30*/  NOP ;  /* 0x0000000000007918 */ /* 0x000fd80000000000 */
[----:B------:R-:W2:Y:S02]  /*1f40*/  DADD R10, R10, -R12 ;  /* 0x000000000a0a7229 */ /* 0x000ea4000000080c */
[----:B--2---:R0:W-:Y:S02]  /*1f50*/  STS.64 [R17], R10 ;  /* 0x0000000a11007388 */ /* 0x0041e40000000a00 */
.L_x_308:
[----:B------:R-:W-:Y:S05]  /*1f60*/  BSYNC.RECONVERGENT B1 ;  /* 0x0000000000017941 */ /* 0x000fea0003800200 */
.L_x_307:
[----:B------:R-:W-:-:S04]  /*1f70*/  IADD3 R23, PT, PT, R23, UR15, RZ ;  /* 0x0000000f17177c10 */ /* 0x000fc8000fffe0ff */
[----:B------:R-:W-:-:S13]  /*1f80*/  ISETP.GE.AND P0, PT, R23, UR29, PT ;  /* 0x0000001d17007c0c */ /* 0x000fda000bf06270 */
[----:B------:R-:W-:Y:S05]  /*1f90*/  @!P0 BRA `(.L_x_309) ;  /* 0xfffffff400fc8947 */ /* 0x000fea000383ffff */
.L_x_277:
[----:B------:R-:W-:Y:S05]  /*1fa0*/  BSYNC.RECONVERGENT B0 ;  /* 0x0000000000007941 */ /* 0x000fea0003800200 */
.L_x_276:
[----:B------:R-:W-:Y:S01]  /*1fb0*/  BAR.SYNC.DEFER_BLOCKING 0x0 ;  /* 0x0000000000007b1d */ /* 0x000fe20000010000 */
[----:B------:R-:W-:-:S05]  /*1fc0*/  ISETP.NE.AND P0, PT, R19, RZ, PT ;  /* 0x000000ff1300720c */ /* 0x000fca0003f05270 */
[----:B------:R-:W-:Y:S08]  /*1fd0*/  BSSY.RECONVERGENT B0, `(.L_x_310) ;  /* 0x00000cd000007945 */ /* 0x000ff00003800200 */
[----:B------:R-:W-:Y:S05]  /*1fe0*/  @P0 BRA `(.L_x_311) ;  /* 0x0000000c002c0947 */ /* 0x000fea0003800000 */
[----:B------:R-:W-:Y:S01]  /*1ff0*/  UISETP.GE.U32.AND UP0, UPT, UR15, 0x10, UPT ;  /* 0x000000100f00788c */ /* 0x000fe2000bf06070 */
[----:B------:R-:W-:Y:S01]  /*2000*/  CS2R R2, SRZ ;  /* 0x0000000000027805 */ /* 0x000fe2000001ff00 */
[----:B------:R-:W-:Y:S01]  /*2010*/  ULOP3.LUT UR9, UR15, 0xf, URZ, 0xc0, !UPT ;  /* 0x0000000f0f097892 */ /* 0x000fe2000f8ec0ff */
[----:B------:R-:W-:-:S03]  /*2020*/  UMOV UR4, URZ ;  /* 0x000000ff00047c82 */ /* 0x000fc60008000000 */
[----:B------:R-:W-:-:S03]  /*2030*/  UISETP.NE.AND UP1, UPT, UR9, URZ, UPT ;  /* 0x000000ff0900728c */ /* 0x000fc6000bf25270 */
[----:B------:R-:W-:Y:S08]  /*2040*/  BRA.U !UP0, `(.L_x_312) ;  /* 0x0000000508807547 */ /* 0x000ff0000b800000 */
[----:B------:R-:W5:Y:S01]  /*2050*/  S2UR UR7, SR_CgaCtaId ;  /* 0x00000000000779c3 */ /* 0x000f620000008800 */
[----:B------:R-:W-:Y:S01]  /*2060*/  UMOV UR4, 0x400 ;  /* 0x0000040000047882 */ /* 0x000fe20000000000 */
[----:B------:R-:W-:Y:S01]  /*2070*/  ULOP3.LUT UR6, UR15, 0xfffffff0, URZ, 0xc0, !UPT ;  /* 0xfffffff00f067892 */ /* 0x000fe2000f8ec0ff */
[----:B------:R-:W-:Y:S01]  /*2080*/  CS2R R2, SRZ ;  /* 0x0000000000027805 */ /* 0x000fe2000001ff00 */
[----:B-----5:R-:W-:Y:S02]  /*2090*/  ULEA UR8, UR7, UR4, 0x18 ;  /* 0x0000000407087291 */ /* 0x020fe4000f8ec0ff */
[----:B------:R-:W-:Y:S02]  /*20a0*/  UIADD3 UR7, UPT, UPT, -UR6, URZ, URZ ;  /* 0x000000ff06077290 */ /* 0x000fe4000fffe1ff */
[----:B------:R-:W-:Y:S02]  /*20b0*/  ULOP3.LUT UR4, UR15, 0x7f0, URZ, 0xc0, !UPT ;  /* 0x000007f00f047892 */ /* 0x000fe4000f8ec0ff */
[----:B------:R-:W-:-:S12]  /*20c0*/  UIADD3 UR6, UPT, UPT, UR8, 0x40, URZ ;  /* 0x0000004008067890 */ /* 0x000fd8000fffe0ff */
.L_x_313:
[----:B012-4-:R-:W0:Y:S01]  /*20d0*/  LDS.128 R8, [UR6+-0x40] ;  /* 0xffffc006ff087984 */ /* 0x017e220008000c00 */
[----:B------:R-:W-:-:S03]  /*20e0*/  UIADD3 UR7, UPT, UPT, UR7, 0x10, URZ ;  /* 0x0000001007077890 */ /* 0x000fc6000fffe0ff */
[----:B------:R-:W1:Y:S01]  /*20f0*/  LDS.128 R12, [UR6+-0x30] ;  /* 0xffffd006ff0c7984 */ /* 0x000e620008000c00 */
[----:B------:R-:W-:Y:S01]  /*2100*/  UISETP.NE.AND UP0, UPT, UR7, URZ, UPT ;  /* 0x000000ff0700728c */ /* 0x000fe2000bf05270 */
[----:B0-----:R-:W0:-:S15]  /*2110*/  DADD R8, R8, R2 ;  /* 0x0000000008087229 */ /* 0x001e1e0000000002 */
[----:B------:R-:W-:-:S15]  /*2120*/  NOP ;  /* 0x0000000000007918 */ /* 0x000fde0000000000 */
[----:B------:R-:W-:-:S15]  /*2130*/  NOP ;  /* 0x0000000000007918 */ /* 0x000fde0000000000 */
[----:B------:R-:W-:-:S15]  /*2140*/  NOP ;  /* 0x0000000000007918 */ /* 0x000fde0000000000 */
[----:B------:R-:W-:-:S04]  /*2150*/  NOP ;  /* 0x0000000000007918 */ /* 0x000fc80000000000 */
[----:B0-----:R-:W1:-:S15]  /*2160*/  DADD R8, R8, R10 ;  /* 0x0000000008087229 */ /* 0x001e5e000000000a */
[----:B------:R-:W-:-:S15]  /*2170*/  NOP ;  /* 0x0000000000007918 */ /* 0x000fde0000000000 */
[----:B------:R-:W-:-:S15]  /*2180*/  NOP ;  /* 0x0000000000007918 */ /* 0x000fde0000000000 */
[----:B------:R-:W-:-:S15]  /*2190*/  NOP ;  /* 0x0000000000007918 */ /* 0x000fde0000000000 */
[----:B------:R-:W-:-:S04]  /*21a0*/  NOP ;  /* 0x0000000000007918 */ /* 0x000fc80000000000 */
[----:B-1----:R-:W0:-:S15]  /*21b0*/  DADD R8, R8, R12 ;  /* 0x0000000008087229 */ /* 0x002e1e000000000c */
[----:B------:R-:W-:-:S15]  /*21c0*/  NOP ;  /* 0x0000000000007918 */ /* 0x000fde0000000000 */
[----:B------:R-:W-:-:S15]  /*21d0*/  NOP ;  /* 0x0000000000007918 */ /* 0x000fde0000000000 */
[----:B------:R-:W-:-:S15]  /*21e0*/  NOP ;  /* 0x0000000000007918 */ /* 0x000fde0000000000 */
[----:B------:R-:W-:-:S04]  /*21f0*/  NOP ;  /* 0x0000000000007918 */ /* 0x000fc80000000000 */
[----:B0-----:R0:W1:Y:S02]  /*2200*/  DADD R8, R8, R14 ;  /* 0x0000000008087229 */ /* 0x001064000000000e */
[----:B0-----:R-:W1:-:S15]  /*2210*/  LDS.128 R12, [UR6+-0x20] ;  /* 0xffffe006ff0c7984 */ /* 0x001e5e0008000c00 */
[----:B------:R-:W-:-:S15]  /*2220*/  NOP ;  /* 0x0000000000007918 */ /* 0x000fde0000000000 */
[----:B------:R-:W-:-:S15]  /*2230*/  NOP ;  /* 0x0000000000007918 */ /* 0x000fde0000000000 */
[----:B------:R-:W-:-:S15]  /*2240*/  NOP ;  /* 0x0000000000007918 */ /* 0x000fde0000000000 */
[----:B------:R-:W-:-:S02]  /*2250*/  NOP ;  /* 0x0000000000007918 */ /* 0x000fc40000000000 */
        /* <DEDUP_REMOVED lines=17> */
[----:B0-----:R-:W1:-:S15]  /*2370*/  LDS.128 R12, [UR6] ;  /* 0x00000006ff0c7984 */ /* 0x001e5e0008000c00 */
        /* <DEDUP_REMOVED lines=10> */
[----:B0-----:R-:W1:-:S15]  /*2420*/  LDS.128 R12, [UR6+0x10] ;  /* 0x00001006ff0c7984 */ /* 0x001e5e0008000c00 */
        /* <DEDUP_REMOVED lines=21> */
[----:B0-----:R-:W1:Y:S01]  /*2580*/  LDS.128 R12, [UR6+0x30] ;  /* 0x00003006ff0c7984 */ /* 0x001e620008000c00 */
[----:B------:R-:W-:-:S15]  /*2590*/  UIADD3 UR6, UPT, UPT, UR6, 0x80, URZ ;  /* 0x0000008006067890 */ /* 0x000fde000fffe0ff */
[----:B------:R-:W-:-:S15]  /*25a0*/  NOP ;  /* 0x0000000000007918 */ /* 0x000fde0000000000 */
[----:B------:R-:W-:-:S15]  /*25b0*/  NOP ;  /* 0x0000000000007918 */ /* 0x000fde0000000000 */
[----:B------:R-:W-:-:S15]  /*25c0*/  NOP ;  /* 0x0000000000007918 */ /* 0x000fde0000000000 */
[----:B------:R-:W-:-:S01]  /*25d0*/  NOP ;  /* 0x0000000000007918 */ /* 0x000fc20000000000 */
[----:B-1----:R-:W0:-:S15]  /*25e0*/  DADD R8, R8, R12 ;  /* 0x0000000008087229 */ /* 0x002e1e000000000c */
[----:B------:R-:W-:-:S15]  /*25f0*/  NOP ;  /* 0x0000000000007918 */ /* 0x000fde0000000000 */
[----:B------:R-:W-:-:S15]  /*2600*/  NOP ;  /* 0x0000000000007918 */ /* 0x000fde0000000000 */
[----:B------:R-:W-:-:S15]  /*2610*/  NOP ;  /* 0x0000000000007918 */ /* 0x000fde0000000000 */
[----:B------:R-:W-:-:S04]  /*2620*/  NOP ;  /* 0x0000000000007918 */ /* 0x000fc80000000000 */
[----:B0-----:R0:W1:Y:S02]  /*2630*/  DADD R2, R8, R14 ;  /* 0x0000000008027229 */ /* 0x001064000000000e */
[----:B01----:R-:W-:Y:S05]  /*2640*/  BRA.U UP0, `(.L_x_313) ;  /* 0xfffffff900a07547 */ /* 0x003fea000b83ffff */
.L_x_312:
[----:B------:R-:W-:Y:S05]  /*2650*/  BRA.U !UP1, `(.L_x_314) ;  /* 0x0000000509647547 */ /* 0x000fea000b800000 */
[----:B------:R-:W-:Y:S02]  /*2660*/  UISETP.GE.U32.AND UP0, UPT, UR9, 0x8, UPT ;  /* 0x000000080900788c */ /* 0x000fe4000bf06070 */
[----:B------:R-:W-:-:S04]  /*2670*/  ULOP3.LUT UR8, UR15, 0x7, URZ, 0xc0, !UPT ;  /* 0x000000070f087892 */ /* 0x000fc8000f8ec0ff */
[----:B------:R-:W-:-:S03]  /*2680*/  UISETP.NE.AND UP1, UPT, UR8, URZ, UPT ;  /* 0x000000ff0800728c */ /* 0x000fc6000bf25270 */
[----:B------:R-:W-:Y:S08]  /*2690*/  BRA.U !UP0, `(.L_x_315) ;  /* 0x0000000108b47547 */ /* 0x000ff0000b800000 */
[----:B------:R-:W5:Y:S01]  /*26a0*/  S2UR UR7, SR_CgaCtaId ;  /* 0x00000000000779c3 */ /* 0x000f620000008800 */
[----:B------:R-:W-:Y:S02]  /*26b0*/  UMOV UR6, 0x400 ;  /* 0x0000040000067882 */ /* 0x000fe40000000000 */
[----:B-----5:R-:W-:-:S04]  /*26c0*/  ULEA UR6, UR7, UR6, 0x18 ;  /* 0x0000000607067291 */ /* 0x020fc8000f8ec0ff */
[----:B------:R-:W-:Y:S02]  /*26d0*/  ULEA UR6, UR4, UR6, 0x3 ;  /* 0x0000000604067291 */ /* 0x000fe4000f8e18ff */
[----:B------:R-:W-:-:S07]  /*26e0*/  UIADD3 UR4, UPT, UPT, UR4, 0x8, URZ ;  /* 0x0000000804047890 */ /* 0x000fce000fffe0ff */
[----:B012-4-:R-:W0:Y:S04]  /*26f0*/  LDS.128 R8, [UR6] ;  /* 0x00000006ff087984 */ /* 0x017e280008000c00 */
[----:B------:R-:W1:Y:S01]  /*2700*/  LDS.128 R12, [UR6+0x10] ;  /* 0x00001006ff0c7984 */ /* 0x000e620008000c00 */
        /* <DEDUP_REMOVED lines=38> */
.L_x_315:
        /* <DEDUP_REMOVED lines=28> */
.L_x_316:
[----:B------:R-:W-:Y:S05]  /*2b30*/  BRA.U !UP1, `(.L_x_314) ;  /* 0x00000001092c7547 */ /* 0x000fea000b800000 */
[----:B------:R-:W5:Y:S01]  /*2b40*/  S2UR UR8, SR_CgaCtaId ;  /* 0x00000000000879c3 */ /* 0x000f620000008800 */
[----:B------:R-:W-:Y:S01]  /*2b50*/  UMOV UR7, 0x400 ;  /* 0x0000040000077882 */ /* 0x000fe20000000000 */
[----:B------:R-:W-:Y:S02]  /*2b60*/  UIADD3 UR6, UPT, UPT, -UR6, URZ, URZ ;  /* 0x000000ff06067290 */ /* 0x000fe4000fffe1ff */
[----:B-----5:R-:W-:-:S04]  /*2b70*/  ULEA UR7, UR8, UR7, 0x18 ;  /* 0x0000000708077291 */ /* 0x020fc8000f8ec0ff */
[----:B------:R-:W-:-:S12]  /*2b80*/  ULEA UR4, UR4, UR7, 0x3 ;  /* 0x0000000704047291 */ /* 0x000fd8000f8e18ff */
.L_x_317:
[----:B------:R-:W1:Y:S01]  /*2b90*/  LDS.64 R4, [UR4] ;  /* 0x00000004ff047984 */ /* 0x000e620008000a00 */
[----:B------:R-:W-:Y:S02]  /*2ba0*/  UIADD3 UR6, UPT, UPT, UR6, 0x1, URZ ;  /* 0x0000000106067890 */ /* 0x000fe4000fffe0ff */
[----:B------:R-:W-:Y:S02]  /*2bb0*/  UIADD3 UR4, UPT, UPT, UR4, 0x8, URZ ;  /* 0x0000000804047890 */ /* 0x000fe4000fffe0ff */
[----:B------:R-:W-:Y:S01]  /*2bc0*/  UISETP.NE.AND UP0, UPT, UR6, URZ, UPT ;  /* 0x000000ff0600728c */ /* 0x000fe2000bf05270 */
[----:B-1----:R1:W0:Y:S08]  /*2bd0*/  DADD R2, R4, R2 ;  /* 0x0000000004027229 */ /* 0x0022300000000002 */
[----:B01----:R-:W-:Y:S05]  /*2be0*/  BRA.U UP0, `(.L_x_317) ;  /* 0xfffffffd00e87547 */ /* 0x003fea000b83ffff */
.L_x_314:
[----:B------:R-:W5:Y:S01]  /*2bf0*/  LDCU.64 UR8, c[0x0][0x380] ;  /* 0x00007000ff0877ac */ /* 0x000f620008000a00 */
[----:B------:R-:W-:-:S04]  /*2c00*/  UIMAD.WIDE UR6, UR18, 0x8, URZ ;  /* 0x00000008120678a5 */ /* 0x000fc8000f8e02ff */
[----:B-----5:R-:W-:Y:S02]  /*2c10*/  UIADD3 UR4, UP0, UPT, UR6, UR8, URZ ;  /* 0x0000000806047290 */ /* 0x020fe4000ff1e0ff */
[----:B------:R-:W-:Y:S02]  /*2c20*/  USHF.R.S64 UR8, URZ, 0x1d, UR19 ;  /* 0x0000001dff087899 */ /* 0x000fe40008001013 */
[----:B------:R-:W-:Y:S02]  /*2c30*/  UIADD3.X UR9, UPT, UPT, UR7, UR9, URZ, UP0, !UPT ;  /* 0x0000000907097290 */ /* 0x000fe400087fe4ff */
[----:B------:R-:W-:Y:S02]  /*2c40*/  USHF.R.S32.HI UR6, URZ, 0x1d, UR19 ;  /* 0x0000001dff067899 */ /* 0x000fe40008011413 */
[----:B------:R-:W-:-:S04]  /*2c50*/  UIADD3 UR4, UP0, UPT, UR8, UR4, URZ ;  /* 0x0000000408047290 */ /* 0x000fc8000ff1e0ff */
[----:B------:R-:W-:Y:S02]  /*2c60*/  UIADD3.X UR6, UPT, UPT, UR6, UR9, URZ, UP0, !UPT ;  /* 0x0000000906067290 */ /* 0x000fe400087fe4ff */
[----:B------:R-:W-:-:S04]  /*2c70*/  IMAD.U32 R4, RZ, RZ, UR4 ;  /* 0x00000004ff047e24 */ /* 0x000fc8000f8e00ff */
[----:B------:R-:W-:-:S05]  /*2c80*/  IMAD.U32 R5, RZ, RZ, UR6 ;  /* 0x00000006ff057e24 */ /* 0x000fca000f8e00ff */
[----:B-1----:R1:W-:Y:S02]  /*2c90*/  STG.E.64 desc[UR16][R4.64], R2 ;  /* 0x0000000204007986 */ /* 0x0023e4000c101b10 */
.L_x_311:
[----:B------:R-:W-:Y:S05]  /*2ca0*/  BSYNC.RECONVERGENT B0 ;  /* 0x0000000000007941 */ /* 0x000fea0003800200 */
.L_x_310:
[----:B------:R-:W5:Y:S01]  /*2cb0*/  LDCU UR8, c[0x0][0x3ac] ;  /* 0x00007580ff0877ac */ /* 0x000f620008000800 */
[----:B------:R-:W-:Y:S01]  /*2cc0*/  BAR.SYNC.DEFER_BLOCKING 0x0 ;  /* 0x0000000000007b1d */ /* 0x000fe20000010000 */
[----:B-----5:R-:W-:-:S13]  /*2cd0*/  ISETP.GE.AND P0, PT, R19, UR8, PT ;  /* 0x0000000813007c0c */ /* 0x020fda000bf06270 */
[----:B------:R-:W-:Y:S05]  /*2ce0*/  @P0 EXIT ;  /* 0x000000000000094d */ /* 0x000fea0003800000 */
[----:B012---:R-:W0:Y:S01]  /*2cf0*/  I2F.U32.RP R8, UR15 ;  /* 0x0000000f00087d06 */ /* 0x007e220008209000 */
[----:B------:R-:W-:Y:S01]  /*2d00*/  VIADD R4, R19, UR15 ;  /* 0x0000000f13047c36 */ /* 0x000fe20008000000 */
[----:B------:R-:W1:Y:S01]  /*2d10*/  LDCU.U8 UR4, c[0x0][0x3c0] ;  /* 0x00007800ff0477ac */ /* 0x000e620008000000 */
[----:B------:R-:W-:Y:S01]  /*2d20*/  ISETP.NE.U32.AND P2, PT, RZ, UR15, PT ;  /* 0x0000000fff007c0c */ /* 0x000fe2000bf45070 */
[----:B------:R-:W-:Y:S02]  /*2d30*/  BSSY.RECONVERGENT B0, `(.L_x_318) ;  /* 0x0000037000007945 */ /* 0x000fe40003800200 */
[C---:B------:R-:W-:Y:S01]  /*2d40*/  ISETP.GE.AND P0, PT, R4.reuse, UR8, PT ;  /* 0x0000000804007c0c */ /* 0x040fe2000bf06270 */
[----:B------:R-:W2:Y:S01]  /*2d50*/  LDCU.64 UR6, c[0x0][0x388] ;  /* 0x00007100ff0677ac */ /* 0x000ea20008000a00 */
[----:B------:R-:W-:Y:S02]  /*2d60*/  VIMNMX R0, PT, PT, R4, UR8, !PT ;  /* 0x0000000804007c48 */ /* 0x000fe4000ffe0100 */
[----:B------:R-:W-:-:S04]  /*2d70*/  SEL R5, RZ, 0x1, P0 ;  /* 0x00000001ff057807 */ /* 0x000fc80000000000 */
[----:B------:R-:W-:Y:S01]  /*2d80*/  IADD3 R0, PT, PT, R0, -R4, -R5 ;  /* 0x8000000400007210 */ /* 0x000fe20007ffe805 */
[----:B0-----:R-:W0:Y:S01]  /*2d90*/  MUFU.RCP R8, R8 ;  /* 0x0000000800087308 */ /* 0x001e220000001000 */
[----:B-1----:R-:W-:-:S04]  /*2da0*/  UPRMT UR4, UR4, 0x8880, URZ ;  /* 0x0000888004047896 */ /* 0x002fc800080000ff */
[----:B------:R-:W-:-:S04]  /*2db0*/  UISETP.NE.AND UP0, UPT, UR4, URZ, UPT ;  /* 0x000000ff0400728c */ /* 0x000fc8000bf05270 */
[----:B------:R-:W-:-:S04]  /*2dc0*/  USEL UR5, UR5, URZ, !UP0 ;  /* 0x000000ff05057287 */ /* 0x000fc8000c000000 */
[----:B--2---:R-:W-:Y:S01]  /*2dd0*/  ULEA UR6, UP0, UR5, UR6, 0x3 ;  /* 0x0000000605067291 */ /* 0x004fe2000f8018ff */
[----:B0-----:R-:W-:-:S03]  /*2de0*/  IADD3 R2, PT, PT, R8, 0xffffffe, RZ ;  /* 0x0ffffffe08027810 */ /* 0x001fc60007ffe0ff */
[----:B------:R-:W-:Y:S01]  /*2df0*/  ULEA.HI.X UR7, UR5, UR7, URZ, 0x3, UP0 ;  /* 0x0000000705077291 */ /* 0x000fe200080f1cff */
[----:B------:R0:W1:Y:S02]  /*2e00*/  F2I.FTZ.U32.TRUNC.NTZ R3, R2 ;  /* 0x0000000200037305 */ /* 0x000064000021f000 */
[----:B0-----:R-:W-:Y:S01]  /*2e10*/  MOV R2, RZ ;  /* 0x000000ff00027202 */ /* 0x001fe20000000f00 */
[----:B-1----:R-:W-:-:S04]  /*2e20*/  IMAD.MOV R9, RZ, RZ, -R3 ;  /* 0x000000ffff097224 */ /* 0x002fc800078e0a03 */
[----:B------:R-:W-:-:S04]  /*2e30*/  IMAD R9, R9, UR15, RZ ;  /* 0x0000000f09097c24 */ /* 0x000fc8000f8e02ff */
[----:B------:R-:W-:-:S06]  /*2e40*/  IMAD.HI.U32 R9, R3, R9, R2 ;  /* 0x0000000903097227 */ /* 0x000fcc00078e0002 */
[----:B------:R-:W-:-:S04]  /*2e50*/  IMAD.HI.U32 R2, R9, R0, RZ ;  /* 0x0000000009027227 */ /* 0x000fc800078e00ff */
[----:B------:R-:W-:-:S04]  /*2e60*/  IMAD.MOV R3, RZ, RZ, -R2 ;  /* 0x000000ffff037224 */ /* 0x000fc800078e0a02 */
[----:B------:R-:W-:Y:S02]  /*2e70*/  IMAD R0, R3, UR15, R0 ;  /* 0x0000000f03007c24 */ /* 0x000fe4000f8e0200 */
[----:B------:R-:W-:-:S03]  /*2e80*/  IMAD.U32 R3, RZ, RZ, UR7 ;  /* 0x00000007ff037e24 */ /* 0x000fc6000f8e00ff */
[----:B------:R-:W-:-:S13]  /*2e90*/  ISETP.GE.U32.AND P0, PT, R0, UR15, PT ;  /* 0x0000000f00007c0c */ /* 0x000fda000bf06070 */
[----:B------:R-:W-:Y:S01]  /*2ea0*/  @P0 VIADD R0, R0, -UR15 ;  /* 0x8000000f00000c36 */ /* 0x000fe20008000000 */
[----:B------:R-:W-:-:S04]  /*2eb0*/  @P0 IADD3 R2, PT, PT, R2, 0x1, RZ ;  /* 0x0000000102020810 */ /* 0x000fc80007ffe0ff */
[----:B------:R-:W-:-:S13]  /*2ec0*/  ISETP.GE.U32.AND P1, PT, R0, UR15, PT ;  /* 0x0000000f00007c0c */ /* 0x000fda000bf26070 */
[----:B------:R-:W-:Y:S01]  /*2ed0*/  @P1 VIADD R2, R2, 0x1 ;  /* 0x0000000102021836 */ /* 0x000fe20000000000 */
[----:B------:R-:W-:-:S05]  /*2ee0*/  @!P2 LOP3.LUT R2, RZ, UR15, RZ, 0x33, !PT ;  /* 0x0000000fff02ac12 */ /* 0x000fca000f8e33ff */
[----:B------:R-:W-:-:S05]  /*2ef0*/  IMAD.IADD R0, R5, 0x1, R2 ;  /* 0x0000000105007824 */ /* 0x000fca00078e0202 */
[C---:B------:R-:W-:Y:S02]  /*2f00*/  LOP3.LUT R2, R0.reuse, 0x3, RZ, 0xc0, !PT ;  /* 0x0000000300027812 */ /* 0x040fe400078ec0ff */
[----:B------:R-:W-:Y:S02]  /*2f10*/  ISETP.GE.U32.AND P1, PT, R0, 0x3, PT ;  /* 0x000000030000780c */ /* 0x000fe40003f26070 */
[----:B------:R-:W-:Y:S02]  /*2f20*/  ISETP.NE.AND P0, PT, R2, 0x3, PT ;  /* 0x000000030200780c */ /* 0x000fe40003f05270 */
[----:B------:R-:W-:-:S11]  /*2f30*/  MOV R2, UR6 ;  /* 0x0000000600027c02 */ /* 0x000fd60008000f00 */
[----:B------:R-:W-:Y:S05]  /*2f40*/  @!P0 BRA `(.L_x_319) ;  /* 0x0000000000548947 */ /* 0x000fea0003800000 */
[----:B------:R-:W0:Y:S01]  /*2f50*/  LDCU.64 UR4, c[0x0][0x380] ;  /* 0x00007000ff0477ac */ /* 0x000e220008000a00 */
[----:B------:R-:W-:Y:S01]  /*2f60*/  IMAD.WIDE.U32 R4, R19, 0x8, RZ ;  /* 0x0000000813047825 */ /* 0x000fe200078e00ff */
[----:B------:R-:W-:-:S03]  /*2f70*/  IADD3 R0, PT, PT, R0, 0x1, RZ ;  /* 0x0000000100007810 */ /* 0x000fc60007ffe0ff */
[----:B------:R-:W-:Y:S01]  /*2f80*/  IMAD.U32 R9, RZ, RZ, UR18 ;  /* 0x00000012ff097e24 */ /* 0x000fe2000f8e00ff */
[----:B------:R-:W-:-:S03]  /*2f90*/  LOP3.LUT R0, R0, 0x3, RZ, 0xc0, !PT ;  /* 0x0000000300007812 */ /* 0x000fc600078ec0ff */
[----:B------:R-:W-:-:S04]  /*2fa0*/  IMAD.WIDE R4, R9, 0x8, R4 ;  /* 0x0000000809047825 */ /* 0x000fc800078e0204 */
[----:B------:R-:W-:Y:S02]  /*2fb0*/  IMAD R19, R0, UR15, R19 ;  /* 0x0000000f00137c24 */ /* 0x000fe4000f8e0213 */
[----:B------:R-:W-:Y:S01]  /*2fc0*/  IMAD.MOV R0, RZ, RZ, -R0 ;  /* 0x000000ffff007224 */ /* 0x000fe200078e0a00 */
[----:B0-----:R-:W-:-:S04]  /*2fd0*/  IADD3 R8, P0, PT, R4, UR4, RZ ;  /* 0x0000000404087c10 */ /* 0x001fc8000ff1e0ff */
[----:B------:R-:W-:-:S09]  /*2fe0*/  IADD3.X R9, PT, PT, R5, UR5, RZ, P0, !PT ;  /* 0x0000000505097c10 */ /* 0x000fd200087fe4ff */
.L_x_320:
[----:B0---4-:R-:W-:Y:S01]  /*2ff0*/  IMAD.MOV.U32 R10, RZ, RZ, R8 ;  /* 0x000000ffff0a7224 */ /* 0x011fe200078e0008 */
[----:B------:R-:W-:Y:S01]  /*3000*/  MOV R11, R9 ;  /* 0x00000009000b7202 */ /* 0x000fe20000000f00 */
[----:B------:R-:W2:Y:S04]  /*3010*/  LDG.E.64 R4, desc[UR16][R2.64] ;  /* 0x0000001002047981 */ /* 0x000ea8000c1e1b00 */
[----:B------:R-:W2:Y:S01]  /*3020*/  LDG.E.64 R8, desc[UR16][R10.64] ;  /* 0x000000100a087981 */ /* 0x000ea2000c1e1b00 */
[----:B------:R-:W-:-:S05]  /*3030*/  VIADD R0, R0, 0x1 ;  /* 0x0000000100007836 */ /* 0x000fca0000000000 */
[----:B------:R-:W-:Y:S01]  /*3040*/  ISETP.NE.AND P0, PT, R0, RZ, PT ;  /* 0x000000ff0000720c */ /* 0x000fe20003f05270 */
[----:B--2---:R-:W0:Y:S02]  /*3050*/  DMUL R4, R4, R8 ;  /* 0x0000000804047228 */ /* 0x004e240000000000 */
[----:B0-----:R0:W-:Y:S01]  /*3060*/  STG.E.64 desc[UR16][R10.64], R4 ;  /* 0x000000040a007986 */ /* 0x0011e2000c101b10 */
[----:B------:R-:W-:-:S04]  /*3070*/  IMAD.U32 R9, RZ, RZ, UR15 ;  /* 0x0000000fff097e24 */ /* 0x000fc8000f8e00ff */
[----:B------:R-:W-:-:S05]  /*3080*/  IMAD.WIDE.U32 R8, R9, 0x8, R10 ;  /* 0x0000000809087825 */ /* 0x000fca00078e000a */
[----:B------:R-:W-:Y:S05]  /*3090*/  @P0 BRA `(.L_x_320) ;  /* 0xfffffffc00d40947 */ /* 0x000fea000383ffff */
.L_x_319:
[----:B------:R-:W-:Y:S05]  /*30a0*/  BSYNC.RECONVERGENT B0 ;  /* 0x0000000000007941 */ /* 0x000fea0003800200 */
.L_x_318:
[----:B------:R-:W-:Y:S05]  /*30b0*/  @!P1 EXIT ;  /* 0x000000000000994d */ /* 0x000fea0003800000 */
.L_x_321:
[C---:B------:R-:W-:Y:S01]  /*30c0*/  IMAD.WIDE.U32 R8, R19.reuse, 0x8, R6 ;  /* 0x0000000813087825 */ /* 0x040fe200078e0006 */
[----:B01----:R-:W2:Y:S04]  /*30d0*/  LDG.E.64 R4, desc[UR16][R2.64] ;  /* 0x0000001002047981 */ /* 0x003ea8000c1e1b00 */
[----:B----4-:R-:W2:Y:S01]  /*30e0*/  LDG.E.64 R10, desc[UR16][R8.64] ;  /* 0x00000010080a7981 */ /* 0x010ea2000c1e1b00 */
[----:B------:R-:W-:-:S05]  /*30f0*/  IADD3 R19, PT, PT, R19, UR15, RZ ;  /* 0x0000000f13137c10 */ /* 0x000fca000fffe0ff */
[C---:B------:R-:W-:Y:S01]  /*3100*/  IMAD.WIDE.U32 R12, R19.reuse, 0x8, R6 ;  /* 0x00000008130c7825 */ /* 0x040fe200078e0006 */
[----:B--2---:R-:W0:Y:S02]  /*3110*/  DMUL R4, R4, R10 ;  /* 0x0000000a04047228 */ /* 0x004e240000000000 */
[----:B0-----:R0:W-:Y:S04]  /*3120*/  STG.E.64 desc[UR16][R8.64], R4 ;  /* 0x0000000408007986 */ /* 0x0011e8000c101b10 */
[----:B------:R-:W2:Y:S04]  /*3130*/  LDG.E.64 R10, desc[UR16][R2.64] ;  /* 0x00000010020a7981 */ /* 0x000ea8000c1e1b00 */
[----:B------:R-:W2:Y:S01]  /*3140*/  LDG.E.64 R14, desc[UR16][R12.64] ;  /* 0x000000100c0e7981 */ /* 0x000ea2000c1e1b00 */
[----:B---3--:R-:W-:-:S04]  /*3150*/  VIADD R21, R19, UR15 ;  /* 0x0000000f13157c36 */ /* 0x008fc80008000000 */
[----:B------:R-:W-:-:S15]  /*3160*/  IMAD.WIDE.U32 R16, R21, 0x8, R6 ;  /* 0x0000000815107825 */ /* 0x000fde00078e0006 */
[----:B------:R-:W-:-:S15]  /*3170*/  NOP ;  /* 0x0000000000007918 */ /* 0x000fde0000000000 */
[----:B------:R-:W-:-:S15]  /*3180*/  NOP ;  /* 0x0000000000007918 */ /* 0x000fde0000000000 */
[----:B------:R-:W-:-:S04]  /*3190*/  NOP ;  /* 0x0000000000007918 */ /* 0x000fc80000000000 */
[----:B--2---:R-:W1:Y:S02]  /*31a0*/  DMUL R10, R10, R14 ;  /* 0x0000000e0a0a7228 */ /* 0x004e640000000000 */
[----:B-1----:R1:W-:Y:S04]  /*31b0*/  STG.E.64 desc[UR16][R12.64], R10 ;  /* 0x0000000a0c007986 */ /* 0x0023e8000c101b10 */
[----:B------:R-:W2:Y:S04]  /*31c0*/  LDG.E.64 R14, desc[UR16][R2.64] ;  /* 0x00000010020e7981 */ /* 0x000ea8000c1e1b00 */
[----:B------:R-:W2:Y:S01]  /*31d0*/  LDG.E.64 R18, desc[UR16][R16.64] ;  /* 0x0000001010127981 */ /* 0x000ea2000c1e1b00 */
[----:B------:R-:W-:-:S04]  /*31e0*/  VIADD R23, R21, UR15 ;  /* 0x0000000f15177c36 */ /* 0x000fc80008000000 */
[----:B------:R-:W-:-:S15]  /*31f0*/  IMAD.WIDE.U32 R20, R23, 0x8, R6 ;  /* 0x0000000817147825 */ /* 0x000fde00078e0006 */
[----:B------:R-:W-:-:S15]  /*3200*/  NOP ;  /* 0x0000000000007918 */ /* 0x000fde0000000000 */
[----:B------:R-:W-:-:S15]  /*3210*/  NOP ;  /* 0x0000000000007918 */ /* 0x000fde0000000000 */
[----:B------:R-:W-:-:S04]  /*3220*/  NOP ;  /* 0x0000000000007918 */ /* 0x000fc80000000000 */
[----:B--2---:R-:W2:Y:S02]  /*3230*/  DMUL R14, R14, R18 ;  /* 0x000000120e0e7228 */ /* 0x004ea40000000000 */
[----:B--2---:R1:W-:Y:S04]  /*3240*/  STG.E.64 desc[UR16][R16.64], R14 ;  /* 0x0000000e10007986 */ /* 0x0043e8000c101b10 */
[----:B0-----:R-:W2:Y:S04]  /*3250*/  LDG.E.64 R4, desc[UR16][R2.64] ;  /* 0x0000001002047981 */ /* 0x001ea8000c1e1b00 */
[----:B------:R-:W2:Y:S01]  /*3260*/  LDG.E.64 R8, desc[UR16][R20.64] ;  /* 0x0000001014087981 */ /* 0x000ea2000c1e1b00 */
[----:B------:R-:W-:-:S04]  /*3270*/  IADD3 R19, PT, PT, R23, UR15, RZ ;  /* 0x0000000f17137c10 */ /* 0x000fc8000fffe0ff */
[----:B------:R-:W-:-:S15]  /*3280*/  ISETP.GE.AND P0, PT, R19, UR8, PT ;  /* 0x0000000813007c0c */ /* 0x000fde000bf06270 */
[----:B------:R-:W-:-:S15]  /*3290*/  NOP ;  /* 0x0000000000007918 */ /* 0x000fde0000000000 */
[----:B------:R-:W-:-:S15]  /*32a0*/  NOP ;  /* 0x0000000000007918 */ /* 0x000fde0000000000 */
[----:B------:R-:W-:-:S04]  /*32b0*/  NOP ;  /* 0x0000000000007918 */ /* 0x000fc80000000000 */
[----:B--2---:R-:W0:Y:S02]  /*32c0*/  DMUL R4, R4, R8 ;  /* 0x0000000804047228 */ /* 0x004e240000000000 */
[----:B0-----:R1:W-:Y:S01]  /*32d0*/  STG.E.64 desc[UR16][R20.64], R4 ;  /* 0x0000000414007986 */ /* 0x0013e2000c101b10 */
[----:B------:R-:W-:Y:S05]  /*32e0*/  @!P0 BRA `(.L_x_321) ;  /* 0xfffffffc00748947 */ /* 0x000fea000383ffff */
[----:B------:R-:W-:Y:S05]  /*32f0*/  EXIT ;  /* 0x000000000000794d */ /* 0x000fea0003800000 */
        .weak           $__internal_0_$__cuda_sm20_dblrcp_rn_slowpath_v3
        .type           $__internal_0_$__cuda_sm20_dblrcp_rn_slowpath_v3,@function
        .size           $__internal_0_$__cuda_sm20_dblrcp_rn_slowpath_v3,(.L_x_634 - $__internal_0_$__cuda_sm20_dblrcp_rn_slowpath_v3)
$__internal_0_$__cuda_sm20_dblrcp_rn_slowpath_v3:
[----:B------:R-:W0:Y:S02]  /*3300*/  DSETP.GTU.AND P0, PT, |R4|, +INF , PT ;  /* 0x7ff000000400742a */ /* 0x000e240003f0c200 */
[----:B0-----:R-:W-:Y:S05]  /*3310*/  @P0 BRA `(.L_x_322) ;  /* 0x00000004005c0947 */ /* 0x001fea0003800000 */
[----:B------:R-:W-:-:S05]  /*3320*/  LOP3.LUT R11, R5, 0x7fffffff, RZ, 0xc0, !PT ;  /* 0x7fffffff050b7812 */ /* 0x000fca00078ec0ff */
[----:B------:R-:W-:-:S05]  /*3330*/  VIADD R8, R11, 0xffffffff ;  /* 0xffffffff0b087836 */ /* 0x000fca0000000000 */
[----:B------:R-:W-:-:S13]  /*3340*/  ISETP.GE.U32.AND P0, PT, R8, 0x7fefffff, PT ;  /* 0x7fefffff0800780c */ /* 0x000fda0003f06070 */
[----:B------:R-:W-:Y:S01]  /*3350*/  @P0 LOP3.LUT R9, R5, 0x7ff00000, RZ, 0x3c, !PT ;  /* 0x7ff0000005090812 */ /* 0x000fe200078e3cff */
[----:B------:R-:W-:Y:S01]  /*3360*/  @P0 IMAD.MOV.U32 R8, RZ, RZ, RZ ;  /* 0x000000ffff080224 */ /* 0x000fe200078e00ff */
[----:B------:R-:W-:Y:S06]  /*3370*/  @P0 BRA `(.L_x_323) ;  /* 0x00000004004c0947 */ /* 0x000fec0003800000 */
[----:B------:R-:W-:-:S13]  /*3380*/  ISETP.GE.U32.AND P0, PT, R11, 0x1000001, PT ;  /* 0x010000010b00780c */ /* 0x000fda0003f06070 */
[----:B------:R-:W-:Y:S05]  /*3390*/  @!P0 BRA `(.L_x_324) ;  /* 0x0000000000b48947 */ /* 0x000fea0003800000 */
[----:B------:R-:W-:Y:S01]  /*33a0*/  IADD3 R9, PT, PT, R5, -0x3fe00000, RZ ;  /* 0xc020000005097810 */ /* 0x000fe20007ffe0ff */
[----:B------:R-:W-:-:S03]  /*33b0*/  IMAD.MOV.U32 R8, RZ, RZ, R4 ;  /* 0x000000ffff087224 */ /* 0x000fc600078e0004 */
[----:B------:R-:W0:Y:S03]  /*33c0*/  MUFU.RCP64H R11, R9 ;  /* 0x00000009000b7308 */ /* 0x000e260000001800 */
        /* <DEDUP_REMOVED lines=25> */
[----:B0-----:R-:W0:-:S15]  /*3560*/  DMUL R10, R10, 2.2250738585072013831e-308 ;  /* 0x001000000a0a7828 */ /* 0x001e1e0000000000 */
        /* <DEDUP_REMOVED lines=14> */
[----:B0-----:R0:W1:Y:S02]  /*3650*/  DFMA R8, R10, R4, R10 ;  /* 0x000000040a08722b */ /* 0x001064000000000a */
[----:B01----:R-:W-:Y:S05]  /*3660*/  BRA `(.L_x_323) ;  /* 0x0000000000907947 */ /* 0x003fea0003800000 */
.L_x_324:
[----:B------:R-:W0:Y:S01]  /*3670*/  DMUL R4, R4, 8.11296384146066816958e+31 ;  /* 0x4690000004047828 */ /* 0x000e220000000000 */
[----:B------:R-:W-:Y:S01]  /*3680*/  IMAD.MOV.U32 R8, RZ, RZ, R10 ;  /* 0x000000ffff087224 */ /* 0x000fe200078e000a */
[----:B0-----:R-:W0:-:S15]  /*3690*/  MUFU.RCP64H R9, R5 ;  /* 0x0000000500097308 */ /* 0x001e1e0000001800 */
[----:B------:R-:W-:-:S15]  /*36a0*/  NOP ;  /* 0x0000000000007918 */ /* 0x000fde0000000000 */
[----:B------:R-:W-:-:S15]  /*36b0*/  NOP ;  /* 0x0000000000007918 */ /* 0x000fde0000000000 */
[----:B------:R-:W-:-:S15]  /*36c0*/  NOP ;  /* 0x0000000000007918 */ /* 0x000fde0000000000 */
[----:B------:R-:W-:-:S02]  /*36d0*/  NOP ;  /* 0x0000000000007918 */ /* 0x000fc40000000000 */
        /* <DEDUP_REMOVED lines=25> */
[----:B0-----:R-:W0:Y:S02]  /*3870*/  DMUL R8, R8, 8.11296384146066816958e+31 ;  /* 0x4690000008087828 */ /* 0x001e240000000000 */
[----:B0-----:R-:W-:Y:S05]  /*3880*/  BRA `(.L_x_323) ;  /* 0x0000000000087947 */ /* 0x001fea0003800000 */
.L_x_322:
[----:B------:R-:W-:Y:S02]  /*3890*/  LOP3.LUT R9, R5, 0x80000, RZ, 0xfc, !PT ;  /* 0x0008000005097812 */ /* 0x000fe400078efcff */
[----:B------:R-:W-:-:S07]  /*38a0*/  MOV R8, R4 ;  /* 0x0000000400087202 */ /* 0x000fce0000000f00 */
.L_x_323:
[----:B------:R-:W-:Y:S01]  /*38b0*/  MOV R4, R0 ;  /* 0x0000000000047202 */ /* 0x000fe20000000f00 */
[----:B------:R-:W-:Y:S02]  /*38c0*/  IMAD.MOV.U32 R5, RZ, RZ, 0x0 ;  /* 0x00000000ff057424 */ /* 0x000fe400078e00ff */
[----:B------:R-:W-:Y:S02]  /*38d0*/  IMAD.MOV.U32 R10, RZ, RZ, R8 ;  /* 0x000000ffff0a7224 */ /* 0x000fe400078e0008 */
[----:B------:R-:W-:Y:S01]  /*38e0*/  IMAD.MOV.U32 R11, RZ, RZ, R9 ;  /* 0x000000ffff0b7224 */ /* 0x000fe200078e0009 */
[----:B------:R-:W-:Y:S06]  /*38f0*/  RET.REL.NODEC R4 `(_ZN2at6native51_GLOBAL__N__eebb21b7_18_MultiMarginLoss_cu_b86932df31MultiMarginLoss_backward_kernelILi2EdEEvPT0_PKS3_S6_PKlS6_iibS3_b) ;  /* 0xffffffc404c07950 */ /* 0x000fec0003c3ffff */
.L_x_325:
        /* <DEDUP_REMOVED lines=16> */
.L_x_634:


//--------------------- .text._ZN2at6native51_GLOBAL__N__eebb21b7_18_MultiMarginLoss_cu_b86932df31MultiMarginLoss_backward_kernelILi1EdEEvPT0_PKS3_S6_PKlS6_iibS3_b --------------------------
	.section	.text._ZN2at6native51_GLOBAL__N__eebb21b7_18_MultiMarginLoss_cu_b86932df31MultiMarginLoss_backward_kernelILi1EdEEvPT0_PKS3_S6_PKlS6_iibS3_b,"ax",@progbits
	.align	128
.text._ZN2at6native51_GLOBAL__N__eebb21b7_18_MultiMarginLoss_cu_b86932df31MultiMarginLoss_backward_kernelILi1EdEEvPT0_PKS3_S6_PKlS6_iibS3_b:
        .type           _ZN2at6native51_GLOBAL__N__eebb21b7_18_MultiMarginLoss_cu_b86932df31MultiMarginLoss_backward_kernelILi1EdEEvPT0_PKS3_S6_PKlS6_iibS3_b,@function
        .size           _ZN2at6native51_GLOBAL__N__eebb21b7_18_MultiMarginLoss_cu_b86932df31MultiMarginLoss_backward_kernelILi1EdEEvPT0_PKS3_S6_PKlS6_iibS3_b,(.L_x_636 - _ZN2at6native51_GLOBAL__N__eebb21b7_18_MultiMarginLoss_cu_b86932df31MultiMarginLoss_backward_kernelILi1EdEEvPT0_PKS3_S6_PKlS6_iibS3_b)
        .other          _ZN2at6native51_GLOBAL__N__eebb21b7_18_MultiMarginLoss_cu_b86932df31MultiMarginLoss_backward_kernelILi1EdEEvPT0_PKS3_S6_PKlS6_iibS3_b,@"STO_CUDA_ENTRY STV_DEFAULT"
_ZN2at6native51_GLOBAL__N__eebb21b7_18_MultiMarginLoss_cu_b86932df31MultiMarginLoss_backward_kernelILi1EdEEvPT0_PKS3_S6_PKlS6_iibS3_b:
[----:B------:R-:W-:Y:S08]  /*0000*/  LDC R1, c[0x0][0x37c] ;  /* 0x0000df00ff017b82 */ /* 0x000ff00000000800 */
[----:B------:R-:W0:Y:S01]  /*0010*/  S2UR UR8, SR_CTAID.X ;  /* 0x00000000000879c3 */ /* 0x000e220000002500 */
[----:B------:R-:W0:Y:S01]  /*0020*/  LDCU.64 UR4, c[0x0][0x398] ;  /* 0x00007300ff0477ac */ /* 0x000e220008000a00 */
[----:B------:R-:W1:Y:S06]  /*0030*/  LDCU.64 UR12, c[0x0][0x358] ;  /* 0x00006b00ff0c77ac */ /* 0x000e6c0008000a00 */
[----:B------:R-:W2:Y:S01]  /*0040*/  LDC.64 R4, c[0x0][0x3a8] ;  /* 0x0000ea00ff047b82 */ /* 0x000ea20000000a00 */
[----:B------:R-:W3:Y:S01]  /*0050*/  LDCU.64 UR6, c[0x0][0x390] ;  /* 0x00007200ff0677ac */ /* 0x000ee20008000a00 */
[----:B------:R-:W4:Y:S06]  /*0060*/  LDCU.128 UR16, c[0x0][0x380] ;  /* 0x00007000ff1077ac */ /* 0x000f2c0008000c00 */
[----:B------:R-:W4:Y:S01]  /*0070*/  LDC.U8 R0, c[0x0][0x3b0] ;  /* 0x0000ec00ff007b82 */ /* 0x000f220000000000 */
[----:B0-----:R-:W-:-:S06]  /*0080*/  UIMAD.WIDE.U32 UR4, UR8, 0x8, UR4 ;  /* 0x00000008080478a5 */ /* 0x001fcc000f8e0004 */
[----:B------:R-:W-:Y:S02]  /*0090*/  IMAD.U32 R2, RZ, RZ, UR4 ;  /* 0x00000004ff027e24 */ /* 0x000fe4000f8e00ff */
[----:B------:R-:W-:-:S05]  /*00a0*/  IMAD.U32 R3, RZ, RZ, UR5 ;  /* 0x00000005ff037e24 */ /* 0x000fca000f8e00ff */
[----:B-1----:R-:W4:Y:S01]  /*00b0*/  LDG.E R2, desc[UR12][R2.64] ;  /* 0x0000000c02027981 */ /* 0x002f22000c1e1900 */
[----:B--2---:R-:W-:-:S04]  /*00c0*/  IMAD R16, R5, UR8, RZ ;  /* 0x0000000805107c24 */ /* 0x004fc8000f8e02ff */
[----:B------:R-:W-:-:S03]  /*00d0*/  IMAD.WIDE R16, R16, 0x8, RZ ;  /* 0x0000000810107825 */ /* 0x000fc600078e02ff */
[----:B---3--:R-:W-:-:S04]  /*00e0*/  IADD3 R6, P0, PT, R16, UR6, RZ ;  /* 0x0000000610067c10 */ /* 0x008fc8000ff1e0ff */
[----:B------:R-:W-:Y:S02]  /*00f0*/  IADD3.X R7, PT, PT, R17, UR7, RZ, P0, !PT ;  /* 0x0000000711077c10 */ /* 0x000fe400087fe4ff */
[----:B----4-:R-:W-:Y:S02]  /*0100*/  PRMT R0, R0, 0x8880, RZ ;  /* 0x0000888000007816 */ /* 0x010fe400000000ff */
[----:B------:R-:W-:-:S13]  /*0110*/  R2UR UR14, R2 ;  /* 0x00000000020e72ca */ /* 0x000fda00000e0000 */
[----:B------:R-:W-:Y:S02]  /*0120*/  USHF.R.S64 UR4, URZ, 0x1d, UR14 ;  /* 0x0000001dff047899 */ /* 0x000fe4000800100e */
[----:B------:R-:W-:-:S04]  /*0130*/  USHF.R.S32.HI UR5, URZ, 0x1d, UR14 ;  /* 0x0000001dff057899 */ /* 0x000fc8000801140e */
[----:B------:R-:W-:-:S04]  /*0140*/  IADD3 R8, P0, PT, R6, UR4, RZ ;  /* 0x0000000406087c10 */ /* 0x000fc8000ff1e0ff */
[----:B------:R-:W-:Y:S01]  /*0150*/  IADD3.X R9, PT, PT, R7, UR5, RZ, P0, !PT ;  /* 0x0000000507097c10 */ /* 0x000fe200087fe4ff */
[----:B------:R-:W0:Y:S05]  /*0160*/  LDCU.U8 UR4, c[0x0][0x3c0] ;  /* 0x00007800ff0477ac */ /* 0x000e2a0008000000 */
[----:B------:R-:W5:Y:S01]  /*0170*/  LDG.E.64 R8, desc[UR12][R8.64] ;  /* 0x0000000c08087981 */ /* 0x000f62000c1e1b00 */
[----:B------:R-:W-:Y:S01]  /*0180*/  ISETP.NE.AND P0, PT, R0, RZ, PT ;  /* 0x000000ff0000720c */ /* 0x000fe20003f05270 */
[----:B0-----:R-:W-:-:S04]  /*0190*/  UPRMT UR4, UR4, 0x8880, URZ ;  /* 0x0000888004047896 */ /* 0x001fc800080000ff */
[----:B------:R-:W-:Y:S02]  /*01a0*/  UISETP.NE.AND UP0, UPT, UR4, URZ, UPT ;  /* 0x000000ff0400728c */ /* 0x000fe4000bf05270 */
[----:B------:R-:W-:Y:S02]  /*01b0*/  ISETP.NE.AND P1, PT, RZ, UR4, PT ;  /* 0x00000004ff007c0c */ /* 0x000fe4000bf25270 */
[----:B------:R-:W-:Y:S02]  /*01c0*/  USEL UR4, UR8, URZ, !UP0 ;  /* 0x000000ff08047287 */ /* 0x000fe4000c000000 */
[----:B------:R-:W-:Y:S02]  /*01d0*/  SEL R0, R4, 0x1, P1 ;  /* 0x0000000104007807 */ /* 0x000fe40000800000 */
[----:B------:R-:W-:Y:S02]  /*01e0*/  ULEA UR6, UP0, UR4, UR18, 0x3 ;  /* 0x0000001204067291 */ /* 0x000fe4000f8018ff */
[----:B------:R-:W-:-:S02]  /*01f0*/  SEL R0, R0, 0x1, P0 ;  /* 0x0000000100007807 */ /* 0x000fc40000000000 */
[----:B------:R-:W-:-:S03]  /*0200*/  ULEA.HI.X UR7, UR4, UR19, URZ, 0x3, UP0 ;  /* 0x0000001304077291 */ /* 0x000fc600080f1cff */
[----:B------:R-:W-:-:S04]  /*0210*/  IMAD R0, R0, R5, RZ ;  /* 0x0000000500007224 */ /* 0x000fc800078e02ff */
[----:B------:R-:W0:Y:S02]  /*0220*/  I2F.F64 R10, R0 ;  /* 0x00000000000a7312 */ /* 0x000e240000201c00 */
        /* <DEDUP_REMOVED lines=17> */
[----:B0-----:R-:W-:-:S04]  /*0340*/  IADD3 R4, P1, PT, R16, UR16, RZ ;  /* 0x0000001010047c10 */ /* 0x001fc8000ff3e0ff */
[----:B------:R-:W-:-:S15]  /*0350*/  IADD3.X R5, PT, PT, R17, UR17, RZ, P1, !PT ;  /* 0x0000001111057c10 */ /* 0x000fde0008ffe4ff */
[----:B------:R-:W-:-:S15]  /*0360*/  NOP ;  /* 0x0000000000007918 */ /* 0x000fde0000000000 */
[----:B------:R-:W-:-:S15]  /*0370*/  NOP ;  /* 0x0000000000007918 */ /* 0x000fde0000000000 */
[----:B------:R-:W-:-:S13]  /*0380*/  NOP ;  /* 0x0000000000007918 */ /* 0x000fda0000000000 */
[----:B-1----:R-:W0:-:S15]  /*0390*/  DFMA R14, -R10, R12, 1 ;  /* 0x3ff000000a0e742b */ /* 0x002e1e000000010c */
        /* <DEDUP_REMOVED lines=9> */
[----:B-----5:R-:W-:Y:S05]  /*0430*/  CALL.REL.NOINC `($__internal_1_$__cuda_sm20_dblrcp_rn_slowpath_v3) ;  /* 0x00000028007c7944 */ /* 0x020fea0003c00000 */
[----:B------:R-:W-:Y:S02]  /*0440*/  IMAD.MOV.U32 R2, RZ, RZ, R10 ;  /* 0x000000ffff027224 */ /* 0x000fe400078e000a */
[----:B------:R-:W-:-:S07]  /*0450*/  IMAD.MOV.U32 R3, RZ, RZ, R11 ;  /* 0x000000ffff037224 */ /* 0x000fce00078e000b */
.L_x_326:
[----:B------:R-:W0:Y:S01]  /*0460*/  S2R R11, SR_TID.X ;  /* 0x00000000000b7919 */ /* 0x000e220000002100 */
[----:B------:R-:W1:Y:S01]  /*0470*/  S2UR UR5, SR_CgaCtaId ;  /* 0x00000000000579c3 */ /* 0x000e620000008800 */
[----:B------:R-:W-:Y:S01]  /*0480*/  UMOV UR4, 0x400 ;  /* 0x0000040000047882 */ /* 0x000fe20000000000 */
[----:B------:R-:W0:Y:S01]  /*0490*/  LDCU UR15, c[0x0][0x3ac] ;  /* 0x00007580ff0f77ac */ /* 0x000e220008000800 */
[----:B------:R-:W-:Y:S01]  /*04a0*/  BSSY.RECONVERGENT B0, `(.L_x_327) ;  /* 0x0000169000007945 */ /* 0x000fe20003800200 */
[----:B------:R-:W2:Y:S01]  /*04b0*/  LDCU UR16, c[0x0][0x360] ;  /* 0x00006c00ff1077ac */ /* 0x000ea20008000800 */
[----:B------:R-:W3:Y:S01]  /*04c0*/  LDCU UR26, c[0x0][0x3ac] ;  /* 0x00007580ff1a77ac */ /* 0x000ee20008000800 */
[----:B------:R-:W4:Y:S01]  /*04d0*/  LDCU UR17, c[0x0][0x3ac] ;  /* 0x00007580ff1177ac */ /* 0x000f220008000800 */
[----:B------:R-:W0:Y:S01]  /*04e0*/  LDCU.64 UR20, c[0x0][0x380] ;  /* 0x00007000ff1477ac */ /* 0x000e220008000a00 */
[----:B------:R-:W0:Y:S01]  /*04f0*/  LDCU.64 UR24, c[0x0][0x380] ;  /* 0x00007000ff1877ac */ /* 0x000e220008000a00 */
[----:B-1----:R-:W-:Y:S01]  /*0500*/  ULEA UR4, UR5, UR4, 0x18 ;  /* 0x0000000405047291 */ /* 0x002fe2000f8ec0ff */
[----:B------:R-:W1:Y:S01]  /*0510*/  LDCU.64 UR22, c[0x0][0x390] ;  /* 0x00007200ff1677ac */ /* 0x000e620008000a00 */
[C---:B0-----:R-:W-:Y:S01]  /*0520*/  ISETP.GE.AND P0, PT, R11.reuse, UR15, PT ;  /* 0x0000000f0b007c0c */ /* 0x041fe2000bf06270 */
[----:B------:R-:W0:Y:S03]  /*0530*/  LDCU.64 UR18, c[0x0][0x390] ;  /* 0x00007200ff1277ac */ /* 0x000e260008000a00 */
[----:B------:R-:W-:-:S05]  /*0540*/  LEA R0, R11, UR4, 0x3 ;  /* 0x000000040b007c11 */ /* 0x000fca000f8e18ff */
[----:B------:R0:W-:Y:S04]  /*0550*/  STS.64 [R0], RZ ;  /* 0x000000ff00007388 */ /* 0x0001e80000000a00 */
[----:B-1234-:R-:W-:Y:S05]  /*0560*/  @P0 BRA `(.L_x_328) ;  /* 0x0000001400700947 */ /* 0x01efea0003800000 */
[----:B------:R-:W1:Y:S01]  /*0570*/  LDCU.64 UR4, c[0x0][0x3a0] ;  /* 0x00007400ff0477ac */ /* 0x000e620008000a00 */
[----:B------:R-:W2:Y:S01]  /*0580*/  LDCU.64 UR10, c[0x0][0x3b8] ;  /* 0x00007700ff0a77ac */ /* 0x000ea20008000a00 */
[----:B-1----:R-:W-:-:S04]  /*0590*/  UISETP.NE.U32.AND UP0, UPT, UR4, URZ, UPT ;  /* 0x000000ff0400728c */ /* 0x002fc8000bf05070 */
[----:B------:R-:W-:Y:S01]  /*05a0*/  UISETP.NE.AND.EX UP0, UPT, UR5, URZ, UPT, UP0 ;  /* 0x000000ff0500728c */ /* 0x000fe2000bf05300 */
[----:B--2--5:R-:W1:Y:S08]  /*05b0*/  DADD R8, -R8, UR10 ;  /* 0x0000000a08087e29 */ /* 0x024e700008000100 */
[----:B-1----:R-:W-:Y:S05]  /*05c0*/  BRA.U UP0, `(.L_x_329) ;  /* 0x0000000900787547 */ /* 0x002fea000b800000 */
[----:B------:R-:W1:Y:S01]  /*05d0*/  I2F.U32.RP R18, UR16 ;  /* 0x0000001000127d06 */ /* 0x000e620008209000 */
[----:B------:R-:W-:Y:S01]  /*05e0*/  VIADD R10, R11, UR16 ;  /* 0x000000100b0a7c36 */ /* 0x000fe20008000000 */
[----:B------:R-:W-:Y:S01]  /*05f0*/  ISETP.NE.U32.AND P2, PT, RZ, UR16, PT ;  /* 0x00000010ff007c0c */ /* 0x000fe2000bf45070 */
[----:B------:R-:W-:Y:S03]  /*0600*/  BSSY.RECONVERGENT B1, `(.L_x_330) ;  /* 0x000003f000017945 */ /* 0x000fe60003800200 */
[C---:B------:R-:W-:Y:S02]  /*0610*/  ISETP.GE.U32.AND P0, PT, R10.reuse, UR15, PT ;  /* 0x0000000f0a007c0c */ /* 0x040fe4000bf06070 */
[----:B------:R-:W-:Y:S02]  /*0620*/  VIMNMX.U32 R15, PT, PT, R10, UR15, !PT ;  /* 0x0000000f0a0f7c48 */ /* 0x000fe4000ffe0000 */
[----:B------:R-:W-:-:S04]  /*0630*/  SEL R14, RZ, 0x1, P0 ;  /* 0x00000001ff0e7807 */ /* 0x000fc80000000000 */
[----:B------:R-:W-:Y:S01]  /*0640*/  IADD3 R15, PT, PT, R15, -R10, -R14 ;  /* 0x8000000a0f0f7210 */ /* 0x000fe20007ffe80e */
[----:B-1----:R-:W1:Y:S02]  /*0650*/  MUFU.RCP R18, R18 ;  /* 0x0000001200127308 */ /* 0x002e640000001000 */
[----:B-1----:R-:W-:-:S06]  /*0660*/  VIADD R12, R18, 0xffffffe ;  /* 0x0ffffffe120c7836 */ /* 0x002fcc0000000000 */
[----:B------:R1:W2:Y:S02]  /*0670*/  F2I.FTZ.U32.TRUNC.NTZ R13, R12 ;  /* 0x0000000c000d7305 */ /* 0x0002a4000021f000 */
[----:B-1----:R-:W-:Y:S01]  /*0680*/  IMAD.MOV.U32 R12, RZ, RZ, RZ ;  /* 0x000000ffff0c7224 */ /* 0x002fe200078e00ff */
[----:B--2---:R-:W-:-:S05]  /*0690*/  IADD3 R19, PT, PT, RZ, -R13, RZ ;  /* 0x8000000dff137210 */ /* 0x004fca0007ffe0ff */
        /* <DEDUP_REMOVED lines=8> */
[----:B------:R-:W-:Y:S02]  /*0720*/  ISETP.GE.U32.AND P1, PT, R15, UR16, PT ;  /* 0x000000100f007c0c */ /* 0x000fe4000bf26070 */
[----:B------:R-:W-:-:S11]  /*0730*/  MOV R15, R11 ;  /* 0x0000000b000f7202 */ /* 0x000fd60000000f00 */
[----:B------:R-:W-:Y:S01]  /*0740*/  @P1 VIADD R13, R13, 0x1 ;  /* 0x000000010d0d1836 */ /* 0x000fe20000000000 */
[----:B------:R-:W-:-:S05]  /*0750*/  @!P2 LOP3.LUT R13, RZ, UR16, RZ, 0x33, !PT ;  /* 0x00000010ff0dac12 */ /* 0x000fca000f8e33ff */
[----:B------:R-:W-:-:S05]  /*0760*/  IMAD.IADD R10, R14, 0x1, R13 ;  /* 0x000000010e0a7824 */ /* 0x000fca00078e020d */
[----:B------:R-:W-:-:S04]  /*0770*/  LOP3.LUT R12, R10, 0x3, RZ, 0xc0, !PT ;  /* 0x000000030a0c7812 */ /* 0x000fc800078ec0ff */
[----:B------:R-:W-:Y:S02]  /*0780*/  ISETP.NE.AND P0, PT, R12, 0x3, PT ;  /* 0x000000030c00780c */ /* 0x000fe40003f05270 */
[----:B------:R-:W-:-:S11]  /*0790*/  CS2R R12, SRZ ;  /* 0x00000000000c7805 */ /* 0x000fd6000001ff00 */
[----:B------:R-:W-:Y:S05]  /*07a0*/  @!P0 BRA `(.L_x_331) ;  /* 0x0000000000908947 */ /* 0x000fea0003800000 */
[----:B------:R-:W-:Y:S02]  /*07b0*/  VIADD R12, R10, 0x1 ;  /* 0x000000010a0c7836 */ /* 0x000fe40000000000 */
[----:B------:R-:W-:-:S03]  /*07c0*/  IMAD.WIDE.U32 R16, R11, 0x8, R16 ;  /* 0x000000080b107825 */ /* 0x000fc600078e0010 */
[----:B------:R-:W-:Y:S01]  /*07d0*/  LOP3.LUT R14, R12, 0x3, RZ, 0xc0, !PT ;  /* 0x000000030c0e7812 */ /* 0x000fe200078ec0ff */
[----:B------:R-:W-:Y:S01]  /*07e0*/  VIADD R22, R11, -UR14 ;  /* 0x8000000e0b167c36 */ /* 0x000fe20008000000 */
[----:B------:R-:W-:Y:S01]  /*07f0*/  CS2R R12, SRZ ;  /* 0x00000000000c7805 */ /* 0x000fe2000001ff00 */
[----:B------:R-:W-:Y:S01]  /*0800*/  IMAD.MOV.U32 R15, RZ, RZ, R11 ;  /* 0x000000ffff0f7224 */ /* 0x000fe200078e000b */
[----:B------:R-:W-:-:S07]  /*0810*/  IADD3 R14, PT, PT, -R14, RZ, RZ ;  /* 0x000000ff0e0e7210 */ /* 0x000fce0007ffe1ff */
.L_x_334:
[----:B------:R-:W-:Y:S01]  /*0820*/  ISETP.NE.AND P1, PT, R22, RZ, PT ;  /* 0x000000ff1600720c */ /* 0x000fe20003f25270 */
[----:B------:R-:W-:Y:S01]  /*0830*/  VIADD R14, R14, 0x1 ;  /* 0x000000010e0e7836 */ /* 0x000fe20000000000 */
[----:B------:R-:W-:Y:S01]  /*0840*/  BSSY.RECONVERGENT B2, `(.L_x_332) ;  /* 0x0000017000027945 */ /* 0x000fe20003800200 */
[----:B------:R-:W-:Y:S02]  /*0850*/  VIADD R15, R15, UR16 ;  /* 0x000000100f0f7c36 */ /* 0x000fe40008000000 */
[----:B------:R-:W-:Y:S01]  /*0860*/  IMAD.U32 R23, RZ, RZ, UR16 ;  /* 0x00000010ff177e24 */ /* 0x000fe2000f8e00ff */
[----:B------:R-:W-:-:S07]  /*0870*/  ISETP.NE.AND P0, PT, R14, RZ, PT ;  /* 0x000000ff0e00720c */ /* 0x000fce0003f05270 */
[----:B-1----:R-:W-:Y:S06]  /*0880*/  @!P1 BRA `(.L_x_333) ;  /* 0x0000000000489947 */ /* 0x002fec0003800000 */
[----:B0-----:R-:W-:-:S04]  /*0890*/  IADD3 R20, P1, PT, R16, UR18, RZ ;  /* 0x0000001210147c10 */ /* 0x001fc8000ff3e0ff */
[----:B------:R-:W-:-:S05]  /*08a0*/  IADD3.X R21, PT, PT, R17, UR19, RZ, P1, !PT ;  /* 0x0000001311157c10 */ /* 0x000fca0008ffe4ff */
[----:B------:R-:W2:Y:S02]  /*08b0*/  LDG.E.64 R18, desc[UR12][R20.64] ;  /* 0x0000000c14127981 */ /* 0x000ea4000c1e1b00 */
[----:B--2---:R-:W0:-:S15]  /*08c0*/  DADD R18, R8, R18 ;  /* 0x0000000008127229 */ /* 0x004e1e0000000012 */
[----:B------:R-:W-:-:S15]  /*08d0*/  NOP ;  /* 0x0000000000007918 */ /* 0x000fde0000000000 */
[----:B------:R-:W-:-:S15]  /*08e0*/  NOP ;  /* 0x0000000000007918 */ /* 0x000fde0000000000 */
[----:B------:R-:W-:-:S15]  /*08f0*/  NOP ;  /* 0x0000000000007918 */ /* 0x000fde0000000000 */
[----:B------:R-:W-:-:S04]  /*0900*/  NOP ;  /* 0x0000000000007918 */ /* 0x000fc80000000000 */
[----:B0-----:R0:W1:Y:S02]  /*0910*/  DSETP.GT.AND P1, PT, R18, RZ, PT ;  /* 0x000000ff1200722a */ /* 0x0010640003f24000 */
[----:B0-----:R-:W-:-:S04]  /*0920*/  IADD3 R18, P2, PT, R16, UR20, RZ ;  /* 0x0000001410127c10 */ /* 0x001fc8000ff5e0ff */
[----:B------:R-:W-:-:S05]  /*0930*/  IADD3.X R19, PT, PT, R17, UR21, RZ, P2, !PT ;  /* 0x0000001511137c10 */ /* 0x000fca00097fe4ff */
[----:B-1----:R1:W-:Y:S04]  /*0940*/  @!P1 STG.E.64 desc[UR12][R18.64], RZ ;  /* 0x000000ff12009986 */ /* 0x0023e8000c101b0c */
[----:B------:R1:W-:-:S15]  /*0950*/  @P1 STG.E.64 desc[UR12][R18.64], R2 ;  /* 0x0000000212001986 */ /* 0x0003de000c101b0c */
[----:B------:R-:W-:-:S15]  /*0960*/  NOP ;  /* 0x0000000000007918 */ /* 0x000fde0000000000 */
[----:B------:R-:W-:-:S15]  /*0970*/  NOP ;  /* 0x0000000000007918 */ /* 0x000fde0000000000 */
[----:B------:R-:W-:-:S04]  /*0980*/  NOP ;  /* 0x0000000000007918 */ /* 0x000fc80000000000 */
[----:B------:R-:W0:Y:S02]  /*0990*/  @P1 DADD R12, R12, -R2 ;  /* 0x000000000c0c1229 */ /* 0x000e240000000802 */
[----:B0-----:R1:W-:Y:S02]  /*09a0*/  @P1 STS.64 [R0], R12 ;  /* 0x0000000c00001388 */ /* 0x0013e40000000a00 */
.L_x_333:
[----:B0-----:R-:W-:Y:S05]  /*09b0*/  BSYNC.RECONVERGENT B2 ;  /* 0x0000000000027941 */ /* 0x001fea0003800200 */
.L_x_332:
[----:B------:R-:W-:Y:S01]  /*09c0*/  IMAD.WIDE.U32 R16, R23, 0x8, R16 ;  /* 0x0000000817107825 */ /* 0x000fe200078e0010 */
[----:B------:R-:W-:Y:S01]  /*09d0*/  IADD3 R22, PT, PT, R22, UR16, RZ ;  /* 0x0000001016167c10 */ /* 0x000fe2000fffe0ff */
[----:B------:R-:W-:Y:S06]  /*09e0*/  @P0 BRA `(.L_x_334) ;  /* 0xfffffffc008c0947 */ /* 0x000fec000383ffff */
.L_x_331:
[----:B0-----:R-:W-:Y:S05]  /*09f0*/  BSYNC.RECONVERGENT B1 ;  /* 0x0000000000017941 */ /* 0x001fea0003800200 */
.L_x_330:
[----:B------:R-:W-:-:S13]  /*0a00*/  ISETP.GE.U32.AND P0, PT, R10, 0x3, PT ;  /* 0x000000030a00780c */ /* 0x000fda0003f06070 */
[----:B------:R-:W-:Y:S05]  /*0a10*/  @!P0 BRA `(.L_x_328) ;  /* 0x0000001000448947 */ /* 0x000fea0003800000 */
[----:B------:R-:W-:Y:S01]  /*0a20*/  BSSY.RECONVERGENT B1, `(.L_x_335) ;  /* 0x0000057000017945 */ /* 0x000fe20003800200 */
.L_x_344:
[C---:B------:R-:W-:Y:S01]  /*0a30*/  ISETP.NE.AND P3, PT, R15.reuse, UR14, PT ;  /* 0x0000000e0f007c0c */ /* 0x040fe2000bf65270 */
[----:B-1----:R-:W-:Y:S01]  /*0a40*/  VIADD R21, R15, UR16 ;  /* 0x000000100f157c36 */ /* 0x002fe20008000000 */
[----:B------:R-:W-:Y:S03]  /*0a50*/  BSSY.RECONVERGENT B2, `(.L_x_336) ;  /* 0x0000017000027945 */ /* 0x000fe60003800200 */
[C---:B--23--:R-:W-:Y:S01]  /*0a60*/  VIADD R17, R21.reuse, UR16 ;  /* 0x0000001015117c36 */ /* 0x04cfe20008000000 */
[----:B------:R-:W-:-:S03]  /*0a70*/  ISETP.NE.AND P0, PT, R21, UR14, PT ;  /* 0x0000000e15007c0c */ /* 0x000fc6000bf05270 */
[C---:B-1----:R-:W-:Y:S01]  /*0a80*/  VIADD R19, R17.reuse, UR16 ;  /* 0x0000001011137c36 */ /* 0x042fe20008000000 */
[----:B------:R-:W-:-:S04]  /*0a90*/  ISETP.NE.AND P1, PT, R17, UR14, PT ;  /* 0x0000000e11007c0c */ /* 0x000fc8000bf25270 */
[----:B------:R-:W-:Y:S01]  /*0aa0*/  ISETP.NE.AND P2, PT, R19, UR14, PT ;  /* 0x0000000e13007c0c */ /* 0x000fe2000bf45270 */
[----:B------:R-:W-:-:S12]  /*0ab0*/  @!P3 BRA `(.L_x_337) ;  /* 0x000000000040b947 */ /* 0x000fd80003800000 */
[----:B------:R-:W-:-:S06]  /*0ac0*/  IMAD.WIDE.U32 R22, R15, 0x8, R6 ;  /* 0x000000080f167825 */ /* 0x000fcc00078e0006 */
        /* <DEDUP_REMOVED lines=8> */
[----:B0-----:R0:W-:Y:S04]  /*0b50*/  @!P3 STG.E.64 desc[UR12][R14.64], RZ ;  /* 0x000000ff0e00b986 */ /* 0x0011e8000c101b0c */
[----:B------:R0:W-:-:S15]  /*0b60*/  @P3 STG.E.64 desc[UR12][R14.64], R2 ;  /* 0x000000020e003986 */ /* 0x0001de000c101b0c */
[----:B------:R-:W-:-:S15]  /*0b70*/  NOP ;  /* 0x0000000000007918 */ /* 0x000fde0000000000 */
[----:B------:R-:W-:-:S15]  /*0b80*/  NOP ;  /* 0x0000000000007918 */ /* 0x000fde0000000000 */
[----:B------:R-:W-:-:S13]  /*0b90*/  NOP ;  /* 0x0000000000007918 */ /* 0x000fda0000000000 */
[----:B------:R-:W1:Y:S02]  /*0ba0*/  @P3 DADD R12, R12, -R2 ;  /* 0x000000000c0c3229 */ /* 0x000e640000000802 */
[----:B-1----:R0:W-:Y:S02]  /*0bb0*/  @P3 STS.64 [R0], R12 ;  /* 0x0000000c00003388 */ /* 0x0021e40000000a00 */
.L_x_337:
[----:B------:R-:W-:Y:S05]  /*0bc0*/  BSYNC.RECONVERGENT B2 ;  /* 0x0000000000027941 */ /* 0x000fea0003800200 */
.L_x_336:
[----:B------:R-:W-:Y:S04]  /*0bd0*/  BSSY.RECONVERGENT B2, `(.L_x_338) ;  /* 0x0000012000027945 */ /* 0x000fe80003800200 */
[----:B------:R-:W-:Y:S05]  /*0be0*/  @!P0 BRA `(.L_x_339) ;  /* 0x0000000000408947 */ /* 0x000fea0003800000 */
[----:B0-----:R-:W-:-:S06]  /*0bf0*/  IMAD.WIDE.U32 R14, R21, 0x8, R6 ;  /* 0x00000008150e7825 */ /* 0x001fcc00078e0006 */
        /* <DEDUP_REMOVED lines=13> */
[----:B------:R-:W0:Y:S02]  /*0cd0*/  @P0 DADD R12, R12, -R2 ;  /* 0x000000000c0c0229 */ /* 0x000e240000000802 */
[----:B0-----:R1:W-:Y:S02]  /*0ce0*/  @P0 STS.64 [R0], R12 ;  /* 0x0000000c00000388 */ /* 0x0013e40000000a00 */
.L_x_339:
[----:B------:R-:W-:Y:S05]  /*0cf0*/  BSYNC.RECONVERGENT B2 ;  /* 0x0000000000027941 */ /* 0x000fea0003800200 */
.L_x_338:
[----:B------:R-:W-:Y:S04]  /*0d00*/  BSSY.RECONVERGENT B2, `(.L_x_340) ;  /* 0x0000012000027945 */ /* 0x000fe80003800200 */
[----:B------:R-:W-:Y:S05]  /*0d10*/  @!P1 BRA `(.L_x_341) ;  /* 0x0000000000409947 */ /* 0x000fea0003800000 */
[----:B0-----:R-:W-:-:S06]  /*0d20*/  IMAD.WIDE.U32 R14, R17, 0x8, R6 ;  /* 0x00000008110e7825 */ /* 0x001fcc00078e0006 */
        /* <DEDUP_REMOVED lines=15> */
.L_x_341:
[----:B------:R-:W-:Y:S05]  /*0e20*/  BSYNC.RECONVERGENT B2 ;  /* 0x0000000000027941 */ /* 0x000fea0003800200 */
.L_x_340:
[----:B------:R-:W-:Y:S04]  /*0e30*/  BSSY.RECONVERGENT B2, `(.L_x_342) ;  /* 0x0000012000027945 */ /* 0x000fe80003800200 */
[----:B------:R-:W-:Y:S05]  /*0e40*/  @!P2 BRA `(.L_x_343) ;  /* 0x000000000040a947 */ /* 0x000fea0003800000 */
[----:B0-----:R-:W-:-:S06]  /*0e50*/  IMAD.WIDE.U32 R14, R19, 0x8, R6 ;  /* 0x00000008130e7825 */ /* 0x001fcc00078e0006 */
[----:B------:R-:W2:Y:S02]  /*0e60*/  LDG.E.64 R14, desc[UR12][R14.64] ;  /* 0x0000000c0e0e7981 */ /* 0x000ea4000c1e1b00 */
[----:B--2---:R-:W0:-:S15]  /*0e70*/  DADD R16, R8, R14 ;  /* 0x0000000008107229 */ /* 0x004e1e000000000e */
[----:B------:R-:W-:-:S15]  /*0e80*/  NOP ;  /* 0x0000000000007918 */ /* 0x000fde0000000000 */
[----:B------:R-:W-:-:S15]  /*0e90*/  NOP ;  /* 0x0000000000007918 */ /* 0x000fde0000000000 */
[----:B------:R-:W-:-:S15]  /*0ea0*/  NOP ;  /* 0x0000000000007918 */ /* 0x000fde0000000000 */
[----:B------:R-:W-:-:S04]  /*0eb0*/  NOP ;  /* 0x0000000000007918 */ /* 0x000fc80000000000 */
[----:B0-----:R0:W2:Y:S02]  /*0ec0*/  DSETP.GT.AND P0, PT, R16, RZ, PT ;  /* 0x000000ff1000722a */ /* 0x0010a40003f04000 */
[----:B0-----:R-:W-:-:S05]  /*0ed0*/  IMAD.WIDE.U32 R16, R19, 0x8, R4 ;  /* 0x0000000813107825 */ /* 0x001fca00078e0004 */
[----:B--2---:R3:W-:Y:S04]  /*0ee0*/  @!P0 STG.E.64 desc[UR12][R16.64], RZ ;  /* 0x000000ff10008986 */ /* 0x0047e8000c101b0c */
[----:B------:R3:W-:-:S15]  /*0ef0*/  @P0 STG.E.64 desc[UR12][R16.64], R2 ;  /* 0x0000000210000986 */ /* 0x0007de000c101b0c */
[----:B------:R-:W-:-:S15]  /*0f00*/  NOP ;  /* 0x0000000000007918 */ /* 0x000fde0000000000 */
[----:B------:R-:W-:-:S15]  /*0f10*/  NOP ;  /* 0x0000000000007918 */ /* 0x000fde0000000000 */
[----:B------:R-:W-:-:S08]  /*0f20*/  NOP ;  /* 0x0000000000007918 */ /* 0x000fd00000000000 */
[----:B-1----:R-:W0:Y:S02]  /*0f30*/  @P0 DADD R12, R12, -R2 ;  /* 0x000000000c0c0229 */ /* 0x002e240000000802 */
[----:B0-----:R3:W-:Y:S02]  /*0f40*/  @P0 STS.64 [R0], R12 ;  /* 0x0000000c00000388 */ /* 0x0017e40000000a00 */
.L_x_343:
[----:B------:R-:W-:Y:S05]  /*0f50*/  BSYNC.RECONVERGENT B2 ;  /* 0x0000000000027941 */ /* 0x000fea0003800200 */
.L_x_342:
[----:B0-----:R-:W-:-:S04]  /*0f60*/  IADD3 R15, PT, PT, R19, UR16, RZ ;  /* 0x00000010130f7c10 */ /* 0x001fc8000fffe0ff */
[----:B------:R-:W-:-:S13]  /*0f70*/  ISETP.GE.AND P0, PT, R15, UR17, PT ;  /* 0x000000110f007c0c */ /* 0x000fda000bf06270 */
[----:B------:R-:W-:Y:S05]  /*0f80*/  @!P0 BRA `(.L_x_344) ;  /* 0xfffffff800a88947 */ /* 0x000fea000383ffff */
[----:B------:R-:W-:Y:S05]  /*0f90*/  BSYNC.RECONVERGENT B1 ;  /* 0x0000000000017941 */ /* 0x000fea0003800200 */
.L_x_335:
[----:B------:R-:W-:Y:S05]  /*0fa0*/  BRA `(.L_x_328) ;  /* 0x0000000800e07947 */ /* 0x000fea0003800000 */
.L_x_329:
[----:B------:R-:W1:Y:S01]  /*0fb0*/  I2F.U32.RP R18, UR16 ;  /* 0x0000001000127d06 */ /* 0x000e620008209000 */
        /* <DEDUP_REMOVED lines=11> */
[----:B-1----:R-:W1:Y:S02]  /*1070*/  MUFU.RCP R18, R18 ;  /* 0x0000001200127308 */ /* 0x002e640000001000 */
[----:B-1----:R-:W-:-:S06]  /*1080*/  VIADD R12, R18, 0xffffffe ;  /* 0x0ffffffe120c7836 */ /* 0x002fcc0000000000 */
[----:B------:R1:W2:Y:S02]  /*1090*/  F2I.FTZ.U32.TRUNC.NTZ R13, R12 ;  /* 0x0000000c000d7305 */ /* 0x0002a4000021f000 */
[----:B-1----:R-:W-:Y:S01]  /*10a0*/  MOV R12, RZ ;  /* 0x000000ff000c7202 */ /* 0x002fe20000000f00 */
[----:B--2---:R-:W-:-:S04]  /*10b0*/  IMAD.MOV R19, RZ, RZ, -R13 ;  /* 0x000000ffff137224 */ /* 0x004fc800078e0a0d */
[----:B------:R-:W-:-:S04]  /*10c0*/  IMAD R19, R19, UR16, RZ ;  /* 0x0000001013137c24 */ /* 0x000fc8000f8e02ff */
[----:B------:R-:W-:Y:S01]  /*10d0*/  IMAD.HI.U32 R18, R13, R19, R12 ;  /* 0x000000130d127227 */ /* 0x000fe200078e000c */
[----:B------:R-:W-:-:S05]  /*10e0*/  MOV R19, R11 ;  /* 0x0000000b00137202 */ /* 0x000fca0000000f00 */
[----:B------:R-:W-:-:S04]  /*10f0*/  IMAD.HI.U32 R13, R18, R15, RZ ;  /* 0x0000000f120d7227 */ /* 0x000fc800078e00ff */
[----:B------:R-:W-:-:S04]  /*1100*/  IMAD.MOV R10, RZ, RZ, -R13 ;  /* 0x000000ffff0a7224 */ /* 0x000fc800078e0a0d */
[----:B------:R-:W-:Y:S02]  /*1110*/  IMAD R10, R10, UR16, R15 ;  /* 0x000000100a0a7c24 */ /* 0x000fe4000f8e020f */
[----:B------:R-:W-:-:S03]  /*1120*/  IMAD.U32 R15, RZ, RZ, UR5 ;  /* 0x00000005ff0f7e24 */ /* 0x000fc6000f8e00ff */
[----:B------:R-:W-:-:S13]  /*1130*/  ISETP.GE.U32.AND P0, PT, R10, UR16, PT ;  /* 0x000000100a007c0c */ /* 0x000fda000bf06070 */
[----:B------:R-:W-:Y:S02]  /*1140*/  @P0 VIADD R10, R10, -UR16 ;  /* 0x800000100a0a0c36 */ /* 0x000fe40008000000 */
[----:B------:R-:W-:-:S03]  /*1150*/  @P0 VIADD R13, R13, 0x1 ;  /* 0x000000010d0d0836 */ /* 0x000fc60000000000 */
[----:B------:R-:W-:-:S13]  /*1160*/  ISETP.GE.U32.AND P1, PT, R10, UR16, PT ;  /* 0x000000100a007c0c */ /* 0x000fda000bf26070 */
[----:B------:R-:W-:Y:S02]  /*1170*/  @P1 IADD3 R13, PT, PT, R13, 0x1, RZ ;  /* 0x000000010d0d1810 */ /* 0x000fe40007ffe0ff */
[----:B------:R-:W-:-:S05]  /*1180*/  @!P2 LOP3.LUT R13, RZ, UR16, RZ, 0x33, !PT ;  /* 0x00000010ff0dac12 */ /* 0x000fca000f8e33ff */
[----:B------:R-:W-:Y:S02]  /*1190*/  IMAD.IADD R10, R14, 0x1, R13 ;  /* 0x000000010e0a7824 */ /* 0x000fe400078e020d */
[----:B------:R-:W-:-:S03]  /*11a0*/  IMAD.U32 R14, RZ, RZ, UR4 ;  /* 0x00000004ff0e7e24 */ /* 0x000fc6000f8e00ff */
        /* <DEDUP_REMOVED lines=11> */
.L_x_349:
[----:B------:R-:W-:Y:S01]  /*1260*/  ISETP.NE.AND P0, PT, R24, RZ, PT ;  /* 0x000000ff1800720c */ /* 0x000fe20003f05270 */
[----:B------:R-:W-:Y:S01]  /*1270*/  BSSY.RECONVERGENT B2, `(.L_x_347) ;  /* 0x000001b000027945 */ /* 0x000fe20003800200 */
[----:B------:R-:W-:-:S11]  /*1280*/  VIADD R18, R18, 0x1 ;  /* 0x0000000112127836 */ /* 0x000fd60000000000 */
[----:B------:R-:W-:Y:S05]  /*1290*/  @!P0 BRA `(.L_x_348) ;  /* 0x0000000000608947 */ /* 0x000fea0003800000 */
[----:B------:R-:W-:-:S04]  /*12a0*/  IADD3 R22, P0, PT, R16, UR22, RZ ;  /* 0x0000001610167c10 */ /* 0x000fc8000ff1e0ff */
[----:B------:R-:W-:-:S05]  /*12b0*/  IADD3.X R23, PT, PT, R17, UR23, RZ, P0, !PT ;  /* 0x0000001711177c10 */ /* 0x000fca00087fe4ff */
[----:B------:R-:W2:Y:S02]  /*12c0*/  LDG.E.64 R20, desc[UR12][R22.64] ;  /* 0x0000000c16147981 */ /* 0x000ea4000c1e1b00 */
[----:B--2---:R-:W1:-:S15]  /*12d0*/  DADD R20, R8, R20 ;  /* 0x0000000008147229 */ /* 0x004e5e0000000014 */
[----:B------:R-:W-:-:S15]  /*12e0*/  NOP ;  /* 0x0000000000007918 */ /* 0x000fde0000000000 */
[----:B------:R-:W-:-:S15]  /*12f0*/  NOP ;  /* 0x0000000000007918 */ /* 0x000fde0000000000 */
[----:B------:R-:W-:-:S15]  /*1300*/  NOP ;  /* 0x0000000000007918 */ /* 0x000fde0000000000 */
[----:B------:R-:W-:-:S04]  /*1310*/  NOP ;  /* 0x0000000000007918 */ /* 0x000fc80000000000 */
[----:B-1----:R-:W1:Y:S02]  /*1320*/  DSETP.GT.AND P0, PT, R20, RZ, PT ;  /* 0x000000ff1400722a */ /* 0x002e640003f04000 */
[----:B-1----:R-:W1:Y:S02]  /*1330*/  @!P0 LDC.64 R20, c[0x0][0x380] ;  /* 0x0000e000ff148b82 */ /* 0x002e640000000a00 */
[----:B-1----:R-:W-:-:S05]  /*1340*/  @!P0 IADD3 R20, P1, PT, R16, R20, RZ ;  /* 0x0000001410148210 */ /* 0x002fca0007f3e0ff */
[----:B------:R-:W-:-:S05]  /*1350*/  @!P0 IMAD.X R21, R17, 0x1, R21, P1 ;  /* 0x0000000111158824 */ /* 0x000fca00008e0615 */
[----:B------:R1:W-:Y:S01]  /*1360*/  @!P0 STG.E.64 desc[UR12][R20.64], RZ ;  /* 0x000000ff14008986 */ /* 0x0003e2000c101b0c */
[----:B------:R-:W-:Y:S05]  /*1370*/  @!P0 BRA `(.L_x_348) ;  /* 0x0000000000288947 */ /* 0x000fea0003800000 */
[----:B-1----:R-:W2:Y:S01]  /*1380*/  LDG.E.64 R20, desc[UR12][R14.64] ;  /* 0x0000000c0e147981 */ /* 0x002ea2000c1e1b00 */
[----:B------:R-:W-:-:S04]  /*1390*/  IADD3 R22, P0, PT, R16, UR24, RZ ;  /* 0x0000001810167c10 */ /* 0x000fc8000ff1e0ff */
[----:B------:R-:W-:Y:S01]  /*13a0*/  IADD3.X R23, PT, PT, R17, UR25, RZ, P0, !PT ;  /* 0x0000001911177c10 */ /* 0x000fe200087fe4ff */
[----:B--2---:R-:W1:Y:S04]  /*13b0*/  DMUL R20, R20, R2 ;  /* 0x0000000214147228 */ /* 0x004e680000000000 */
[----:B-1----:R2:W-:-:S15]  /*13c0*/  STG.E.64 desc[UR12][R22.64], R20 ;  /* 0x0000001416007986 */ /* 0x0025de000c101b0c */
[----:B------:R-:W-:-:S15]  /*13d0*/  NOP ;  /* 0x0000000000007918 */ /* 0x000fde0000000000 */
[----:B------:R-:W-:-:S15]  /*13e0*/  NOP ;  /* 0x0000000000007918 */ /* 0x000fde0000000000 */
[----:B------:R-:W-:-:S15]  /*13f0*/  NOP ;  /* 0x0000000000007918 */ /* 0x000fde0000000000 */
[----:B------:R-:W1:Y:S02]  /*1400*/  DADD R12, R12, -R20 ;  /* 0x000000000c0c7229 */ /* 0x000e640000000814 */
[----:B-1----:R2:W-:Y:S02]  /*1410*/  STS.64 [R0], R12 ;  /* 0x0000000c00007388 */ /* 0x0025e40000000a00 */
.L_x_348:
[----:B0-----:R-:W-:Y:S05]  /*1420*/  BSYNC.RECONVERGENT B2 ;  /* 0x0000000000027941 */ /* 0x001fea0003800200 */
.L_x_347:
[----:B------:R-:W-:Y:S01]  /*1430*/  ISETP.NE.AND P0, PT, R18, RZ, PT ;  /* 0x000000ff1200720c */ /* 0x000fe20003f05270 */
[----:B-12---:R-:W-:Y:S01]  /*1440*/  IMAD.U32 R21, RZ, RZ, UR16 ;  /* 0x00000010ff157e24 */ /* 0x006fe2000f8e00ff */
[----:B------:R-:W-:Y:S01]  /*1450*/  IADD3 R19, PT, PT, R19, UR16, RZ ;  /* 0x0000001013137c10 */ /* 0x000fe2000fffe0ff */
[----:B------:R-:W-:Y:S02]  /*1460*/  VIADD R24, R24, UR16 ;  /* 0x0000001018187c36 */ /* 0x000fe40008000000 */
[----:B------:R-:W-:-:S08]  /*1470*/  IMAD.WIDE.U32 R16, R21, 0x8, R16 ;  /* 0x0000000815107825 */ /* 0x000fd000078e0010 */
[----:B------:R-:W-:Y:S05]  /*1480*/  @P0 BRA `(.L_x_349) ;  /* 0xfffffffc00740947 */ /* 0x000fea000383ffff */
.L_x_346:
[----:B0-----:R-:W-:Y:S05]  /*1490*/  BSYNC.RECONVERGENT B1 ;  /* 0x0000000000017941 */ /* 0x001fea0003800200 */
.L_x_345:
[----:B------:R-:W-:-:S13]  /*14a0*/  ISETP.GE.U32.AND P0, PT, R10, 0x3, PT ;  /* 0x000000030a00780c */ /* 0x000fda0003f06070 */
[----:B------:R-:W-:Y:S05]  /*14b0*/  @!P0 BRA `(.L_x_328) ;  /* 0x00000004009c8947 */ /* 0x000fea0003800000 */
.L_x_359:
[----:B------:R-:W-:Y:S01]  /*14c0*/  ISETP.NE.AND P0, PT, R19, UR14, PT ;  /* 0x0000000e13007c0c */ /* 0x000fe2000bf05270 */
[----:B------:R-:W-:-:S12]  /*14d0*/  BSSY.RECONVERGENT B1, `(.L_x_350) ;  /* 0x0000017000017945 */ /* 0x000fd80003800200 */
[----:B01234-:R-:W-:Y:S05]  /*14e0*/  @!P0 BRA `(.L_x_351) ;  /* 0x0000000000548947 */ /* 0x01ffea0003800000 */
[----:B------:R-:W-:-:S06]  /*14f0*/  IMAD.WIDE.U32 R16, R19, 0x8, R6 ;  /* 0x0000000813107825 */ /* 0x000fcc00078e0006 */
[----:B------:R-:W2:Y:S02]  /*1500*/  LDG.E.64 R16, desc[UR12][R16.64] ;  /* 0x0000000c10107981 */ /* 0x000ea4000c1e1b00 */
[----:B--2---:R-:W0:-:S15]  /*1510*/  DADD R20, R8, R16 ;  /* 0x0000000008147229 */ /* 0x004e1e0000000010 */
[----:B------:R-:W-:-:S15]  /*1520*/  NOP ;  /* 0x0000000000007918 */ /* 0x000fde0000000000 */
[----:B------:R-:W-:-:S15]  /*1530*/  NOP ;  /* 0x0000000000007918 */ /* 0x000fde0000000000 */
[----:B------:R-:W-:-:S15]  /*1540*/  NOP ;  /* 0x0000000000007918 */ /* 0x000fde0000000000 */
[----:B------:R-:W-:-:S04]  /*1550*/  NOP ;  /* 0x0000000000007918 */ /* 0x000fc80000000000 */
[----:B0-----:R-:W0:Y:S02]  /*1560*/  DSETP.GT.AND P0, PT, R20, RZ, PT ;  /* 0x000000ff1400722a */ /* 0x001e240003f04000 */
[----:B0-----:R-:W-:Y:S05]  /*1570*/  @!P0 BRA `(.L_x_352) ;  /* 0x0000000000288947 */ /* 0x001fea0003800000 */
[----:B------:R-:W2:Y:S01]  /*1580*/  LDG.E.64 R16, desc[UR12][R14.64] ;  /* 0x0000000c0e107981 */ /* 0x000ea2000c1e1b00 */
[----:B------:R-:W-:Y:S01]  /*1590*/  IMAD.WIDE.U32 R20, R19, 0x8, R4 ;  /* 0x0000000813147825 */ /* 0x000fe200078e0004 */
[----:B--2---:R-:W0:Y:S04]  /*15a0*/  DMUL R16, R16, R2 ;  /* 0x0000000210107228 */ /* 0x004e280000000000 */
[----:B0-----:R1:W-:-:S15]  /*15b0*/  STG.E.64 desc[UR12][R20.64], R16 ;  /* 0x0000001014007986 */ /* 0x0013de000c101b0c */
[----:B------:R-:W-:-:S15]  /*15c0*/  NOP ;  /* 0x0000000000007918 */ /* 0x000fde0000000000 */
[----:B------:R-:W-:-:S15]  /*15d0*/  NOP ;  /* 0x0000000000007918 */ /* 0x000fde0000000000 */
[----:B------:R-:W-:-:S15]  /*15e0*/  NOP ;  /* 0x0000000000007918 */ /* 0x000fde0000000000 */
[----:B------:R-:W0:Y:S02]  /*15f0*/  DADD R12, R12, -R16 ;  /* 0x000000000c0c7229 */ /* 0x000e240000000810 */
[----:B0-----:R1:W-:Y:S01]  /*1600*/  STS.64 [R0], R12 ;  /* 0x0000000c00007388 */ /* 0x0013e20000000a00 */
[----:B------:R-:W-:Y:S05]  /*1610*/  BRA `(.L_x_351) ;  /* 0x0000000000087947 */ /* 0x000fea0003800000 */
.L_x_352:
[----:B------:R-:W-:-:S05]  /*1620*/  IMAD.WIDE.U32 R16, R19, 0x8, R4 ;  /* 0x0000000813107825 */ /* 0x000fca00078e0004 */
[----:B------:R0:W-:Y:S02]  /*1630*/  STG.E.64 desc[UR12][R16.64], RZ ;  /* 0x000000ff10007986 */ /* 0x0001e4000c101b0c */
.L_x_351:
[----:B------:R-:W-:Y:S05]  /*1640*/  BSYNC.RECONVERGENT B1 ;  /* 0x0000000000017941 */ /* 0x000fea0003800200 */
.L_x_350:
[----:B------:R-:W-:Y:S01]  /*1650*/  VIADD R25, R19, UR16 ;  /* 0x0000001013197c36 */ /* 0x000fe20008000000 */
[----:B------:R-:W-:Y:S03]  /*1660*/  BSSY.RECONVERGENT B1, `(.L_x_353) ;  /* 0x000001b000017945 */ /* 0x000fe60003800200 */
[C---:B01----:R-:W-:Y:S01]  /*1670*/  VIADD R17, R25.reuse, UR16 ;  /* 0x0000001019117c36 */ /* 0x043fe20008000000 */
[----:B------:R-:W-:-:S04]  /*1680*/  ISETP.NE.AND P1, PT, R25, UR14, PT ;  /* 0x0000000e19007c0c */ /* 0x000fc8000bf25270 */
[C---:B------:R-:W-:Y:S02]  /*1690*/  IADD3 R19, PT, PT, R17.reuse, UR16, RZ ;  /* 0x0000001011137c10 */ /* 0x040fe4000fffe0ff */
[----:B------:R-:W-:Y:S02]  /*16a0*/  ISETP.NE.AND P2, PT, R17, UR14, PT ;  /* 0x0000000e11007c0c */ /* 0x000fe4000bf45270 */
[----:B------:R-:W-:-:S05]  /*16b0*/  ISETP.NE.AND P0, PT, R19, UR14, PT ;  /* 0x0000000e13007c0c */ /* 0x000fca000bf05270 */
[----:B------:R-:W-:Y:S08]  /*16c0*/  @!P1 BRA `(.L_x_354) ;  /* 0x0000000000509947 */ /* 0x000ff00003800000 */
        /* <DEDUP_REMOVED lines=11> */
[----:B------:R-:W2:Y:S01]  /*1780*/  LDG.E.64 R20, desc[UR12][R14.64] ;  /* 0x0000000c0e147981 */ /* 0x000ea2000c1e1b00 */
[----:B0-----:R-:W-:Y:S01]  /*1790*/  IMAD.WIDE.U32 R22, R25, 0x8, R4 ;  /* 0x0000000819167825 */ /* 0x001fe200078e0004 */
[----:B--2---:R-:W0:Y:S04]  /*17a0*/  DMUL R20, R20, R2 ;  /* 0x0000000214147228 */ /* 0x004e280000000000 */
[----:B0-----:R1:W-:-:S15]  /*17b0*/  STG.E.64 desc[UR12][R22.64], R20 ;  /* 0x0000001416007986 */ /* 0x0013de000c101b0c */
[----:B------:R-:W-:-:S15]  /*17c0*/  NOP ;  /* 0x0000000000007918 */ /* 0x000fde0000000000 */
[----:B------:R-:W-:-:S15]  /*17d0*/  NOP ;  /* 0x0000000000007918 */ /* 0x000fde0000000000 */
[----:B------:R-:W-:-:S15]  /*17e0*/  NOP ;  /* 0x0000000000007918 */ /* 0x000fde0000000000 */
[----:B------:R-:W0:Y:S02]  /*17f0*/  DADD R12, R12, -R20 ;  /* 0x000000000c0c7229 */ /* 0x000e240000000814 */
[----:B0-----:R1:W-:Y:S02]  /*1800*/  STS.64 [R0], R12 ;  /* 0x0000000c00007388 */ /* 0x0013e40000000a00 */
.L_x_354:
[----:B------:R-:W-:Y:S05]  /*1810*/  BSYNC.RECONVERGENT B1 ;  /* 0x0000000000017941 */ /* 0x000fea0003800200 */
.L_x_353:
[----:B------:R-:W-:Y:S04]  /*1820*/  BSSY.RECONVERGENT B1, `(.L_x_355) ;  /* 0x0000016000017945 */ /* 0x000fe80003800200 */
[----:B------:R-:W-:Y:S05]  /*1830*/  @!P2 BRA `(.L_x_356) ;  /* 0x000000000050a947 */ /* 0x000fea0003800000 */
[----:B-1----:R-:W-:-:S06]  /*1840*/  IMAD.WIDE.U32 R20, R17, 0x8, R6 ;  /* 0x0000000811147825 */ /* 0x002fcc00078e0006 */
[----:B------:R-:W0:Y:S02]  /*1850*/  LDG.E.64 R20, desc[UR12][R20.64] ;  /* 0x0000000c14147981 */ /* 0x000e24000c1e1b00 */
[----:B0-----:R-:W0:-:S15]  /*1860*/  DADD R22, R8, R20 ;  /* 0x0000000008167229 */ /* 0x001e1e0000000014 */
        /* <DEDUP_REMOVED lines=8> */
[----:B------:R-:W3:Y:S01]  /*18f0*/  LDG.E.64 R20, desc[UR12][R14.64] ;  /* 0x0000000c0e147981 */ /* 0x000ee2000c1e1b00 */
[----:B------:R-:W-:Y:S01]  /*1900*/  IMAD.WIDE.U32 R16, R17, 0x8, R4 ;  /* 0x0000000811107825 */ /* 0x000fe200078e0004 */
[----:B---3--:R-:W0:Y:S04]  /*1910*/  DMUL R20, R20, R2 ;  /* 0x0000000214147228 */ /* 0x008e280000000000 */
[----:B0-----:R3:W-:-:S15]  /*1920*/  STG.E.64 desc[UR12][R16.64], R20 ;  /* 0x0000001410007986 */ /* 0x0017de000c101b0c */
[----:B------:R-:W-:-:S15]  /*1930*/  NOP ;  /* 0x0000000000007918 */ /* 0x000fde0000000000 */
[----:B------:R-:W-:-:S15]  /*1940*/  NOP ;  /* 0x0000000000007918 */ /* 0x000fde0000000000 */
[----:B------:R-:W-:-:S15]  /*1950*/  NOP ;  /* 0x0000000000007918 */ /* 0x000fde0000000000 */
[----:B------:R-:W0:Y:S02]  /*1960*/  DADD R12, R12, -R20 ;  /* 0x000000000c0c7229 */ /* 0x000e240000000814 */
[----:B0-----:R3:W-:Y:S02]  /*1970*/  STS.64 [R0], R12 ;  /* 0x0000000c00007388 */ /* 0x0017e40000000a00 */
.L_x_356:
[----:B------:R-:W-:Y:S05]  /*1980*/  BSYNC.RECONVERGENT B1 ;  /* 0x0000000000017941 */ /* 0x000fea0003800200 */
.L_x_355:
[----:B------:R-:W-:Y:S04]  /*1990*/  BSSY.RECONVERGENT B1, `(.L_x_357) ;  /* 0x0000016000017945 */ /* 0x000fe80003800200 */
[----:B------:R-:W-:Y:S05]  /*19a0*/  @!P0 BRA `(.L_x_358) ;  /* 0x0000000000508947 */ /* 0x000fea0003800000 */
[----:B---3--:R-:W-:-:S06]  /*19b0*/  IMAD.WIDE.U32 R16, R19, 0x8, R6 ;  /* 0x0000000813107825 */ /* 0x008fcc00078e0006 */
[----:B------:R-:W1:Y:S02]  /*19c0*/  LDG.E.64 R16, desc[UR12][R16.64] ;  /* 0x0000000c10107981 */ /* 0x000e64000c1e1b00 */
[----:B-1----:R-:W1:-:S15]  /*19d0*/  DADD R20, R8, R16 ;  /* 0x0000000008147229 */ /* 0x002e5e0000000010 */
[----:B------:R-:W-:-:S15]  /*19e0*/  NOP ;  /* 0x0000000000007918 */ /* 0x000fde0000000000 */
[----:B------:R-:W-:-:S15]  /*19f0*/  NOP ;  /* 0x0000000000007918 */ /* 0x000fde0000000000 */
[----:B------:R-:W-:-:S15]  /*1a00*/  NOP ;  /* 0x0000000000007918 */ /* 0x000fde0000000000 */
[----:B------:R-:W-:-:S04]  /*1a10*/  NOP ;  /* 0x0000000000007918 */ /* 0x000fc80000000000 */
[----:B-1----:R-:W1:Y:S02]  /*1a20*/  DSETP.GT.AND P0, PT, R20, RZ, PT ;  /* 0x000000ff1400722a */ /* 0x002e640003f04000 */
[----:B-1----:R-:W-:-:S05]  /*1a30*/  @!P0 IMAD.WIDE.U32 R20, R19, 0x8, R4 ;  /* 0x0000000813148825 */ /* 0x002fca00078e0004 */
[----:B------:R4:W-:Y:S01]  /*1a40*/  @!P0 STG.E.64 desc[UR12][R20.64], RZ ;  /* 0x000000ff14008986 */ /* 0x0009e2000c101b0c */
[----:B------:R-:W-:Y:S05]  /*1a50*/  @!P0 BRA `(.L_x_358) ;  /* 0x0000000000248947 */ /* 0x000fea0003800000 */
[----:B------:R-:W3:Y:S01]  /*1a60*/  LDG.E.64 R16, desc[UR12][R14.64] ;  /* 0x0000000c0e107981 */ /* 0x000ee2000c1e1b00 */
[----:B----4-:R-:W-:Y:S01]  /*1a70*/  IMAD.WIDE.U32 R20, R19, 0x8, R4 ;  /* 0x0000000813147825 */ /* 0x010fe200078e0004 */
[----:B---3--:R-:W1:Y:S04]  /*1a80*/  DMUL R16, R16, R2 ;  /* 0x0000000210107228 */ /* 0x008e680000000000 */
[----:B-1----:R1:W-:-:S15]  /*1a90*/  STG.E.64 desc[UR12][R20.64], R16 ;  /* 0x0000001014007986 */ /* 0x0023de000c101b0c */
[----:B------:R-:W-:-:S15]  /*1aa0*/  NOP ;  /* 0x0000000000007918 */ /* 0x000fde0000000000 */
[----:B------:R-:W-:-:S15]  /*1ab0*/  NOP ;  /* 0x0000000000007918 */ /* 0x000fde0000000000 */
[----:B------:R-:W-:-:S15]  /*1ac0*/  NOP ;  /* 0x0000000000007918 */ /* 0x000fde0000000000 */
[----:B------:R-:W3:Y:S02]  /*1ad0*/  DADD R12, R12, -R16 ;  /* 0x000000000c0c7229 */ /* 0x000ee40000000810 */
[----:B---3--:R1:W-:Y:S02]  /*1ae0*/  STS.64 [R0], R12 ;  /* 0x0000000c00007388 */ /* 0x0083e40000000a00 */
.L_x_358:
[----:B------:R-:W-:Y:S05]  /*1af0*/  BSYNC.RECONVERGENT B1 ;  /* 0x0000000000017941 */ /* 0x000fea0003800200 */
.L_x_357:
[----:B------:R-:W-:-:S05]  /*1b00*/  VIADD R19, R19, UR16 ;  /* 0x0000001013137c36 */ /* 0x000fca0008000000 */
[----:B------:R-:W-:-:S13]  /*1b10*/  ISETP.GE.AND P0, PT, R19, UR26, PT ;  /* 0x0000001a13007c0c */ /* 0x000fda000bf06270 */
[----:B------:R-:W-:Y:S05]  /*1b20*/  @!P0 BRA `(.L_x_359) ;  /* 0xfffffff800648947 */ /* 0x000fea000383ffff */
.L_x_328:
[----:B0-----:R-:W-:Y:S05]  /*1b30*/  BSYNC.RECONVERGENT B0 ;  /* 0x0000000000007941 */ /* 0x001fea0003800200 */
.L_x_327:
[----:B------:R-:W0:Y:S01]  /*1b40*/  LDCU UR4, c[0x0][0x3ac] ;  /* 0x00007580ff0477ac */ /* 0x000e220008000800 */
[----:B------:R-:W-:Y:S01]  /*1b50*/  BAR.SYNC.DEFER_BLOCKING 0x0 ;  /* 0x0000000000007b1d */ /* 0x000fe20000010000 */
[----:B------:R-:W-:-:S05]  /*1b60*/  ISETP.NE.AND P0, PT, R11, RZ, PT ;  /* 0x000000ff0b00720c */ /* 0x000fca0003f05270 */
[----:B------:R-:W-:Y:S01]  /*1b70*/  BSSY.RECONVERGENT B0, `(.L_x_360) ;  /* 0x00000c5000007945 */ /* 0x000fe20003800200 */
[----:B0-----:R-:W-:-:S04]  /*1b80*/  UIMAD UR8, UR8, UR4, URZ ;  /* 0x00000004080872a4 */ /* 0x001fc8000f8e02ff */
[----:B------:R-:W-:-:S03]  /*1b90*/  UIMAD.WIDE UR8, UR8, 0x8, URZ ;  /* 0x00000008080878a5 */ /* 0x000fc6000f8e02ff */
[----:B------:R-:W-:Y:S09]  /*1ba0*/  @P0 BRA `(.L_x_361) ;  /* 0x0000000c00040947 */ /* 0x000ff20003800000 */
[----:B------:R-:W0:Y:S01]  /*1bb0*/  S2UR UR10, SR_CgaCtaId ;  /* 0x00000000000a79c3 */ /* 0x000e220000008800 */
[----:B------:R-:W-:Y:S01]  /*1bc0*/  UISETP.GE.U32.AND UP1, UPT, UR16, 0x10, UPT ;  /* 0x000000101000788c */ /* 0x000fe2000bf26070 */
[----:B-123--:R-:W-:Y:S01]  /*1bd0*/  CS2R R2, SRZ ;  /* 0x0000000000027805 */ /* 0x00efe2000001ff00 */
[----:B------:R-:W-:Y:S01]  /*1be0*/  ULOP3.LUT UR11, UR16, 0xf, URZ, 0xc0, !UPT ;  /* 0x0000000f100b7892 */ /* 0x000fe2000f8ec0ff */
[----:B------:R-:W-:Y:S01]  /*1bf0*/  UMOV UR5, 0x400 ;  /* 0x0000040000057882 */ /* 0x000fe20000000000 */
[----:B------:R-:W-:Y:S02]  /*1c00*/  UMOV UR4, URZ ;  /* 0x000000ff00047c82 */ /* 0x000fe40008000000 */
[----:B------:R-:W-:Y:S02]  /*1c10*/  UISETP.NE.AND UP0, UPT, UR11, URZ, UPT ;  /* 0x000000ff0b00728c */ /* 0x000fe4000bf05270 */
[----:B0-----:R-:W-:Y:S01]  /*1c20*/  ULEA UR10, UR10, UR5, 0x18 ;  /* 0x000000050a0a7291 */ /* 0x001fe2000f8ec0ff */
[----:B------:R-:W-:Y:S11]  /*1c30*/  BRA.U !UP1, `(.L_x_362) ;  /* 0x0000000509747547 */ /* 0x000ff6000b800000 */
[----:B------:R-:W-:Y:S01]  /*1c40*/  ULOP3.LUT UR5, UR16, 0xfffffff0, URZ, 0xc0, !UPT ;  /* 0xfffffff010057892 */ /* 0x000fe2000f8ec0ff */
[----:B------:R-:W-:Y:S01]  /*1c50*/  CS2R R2, SRZ ;  /* 0x0000000000027805 */ /* 0x000fe2000001ff00 */
[----:B------:R-:W-:Y:S02]  /*1c60*/  ULOP3.LUT UR4, UR16, 0x7f0, URZ, 0xc0, !UPT ;  /* 0x000007f010047892 */ /* 0x000fe4000f8ec0ff */
[----:B------:R-:W-:Y:S02]  /*1c70*/  UIADD3 UR15, UPT, UPT, UR10, 0x40, URZ ;  /* 0x000000400a0f7890 */ /* 0x000fe4000fffe0ff */
[----:B------:R-:W-:-:S12]  /*1c80*/  UIADD3 UR5, UPT, UPT, -UR5, URZ, URZ ;  /* 0x000000ff05057290 */ /* 0x000fd8000fffe1ff */
.L_x_363:
[----:B------:R-:W0:Y:S01]  /*1c90*/  LDS.128 R12, [UR15+-0x40] ;  /* 0xffffc00fff0c7984 */ /* 0x000e220008000c00 */
        /* <DEDUP_REMOVED lines=87> */
.L_x_362:
        /* <DEDUP_REMOVED lines=47> */
.L_x_365:
[----:B------:R-:W-:Y:S05]  /*2500*/  BRA.U !UP1, `(.L_x_364) ;  /* 0x0000000109847547 */ /* 0x000fea000b800000 */
[----:B------:R-:W-:Y:S02]  /*2510*/  UISETP.GE.U32.AND UP0, UPT, UR15, 0x4, UPT ;  /* 0x000000040f00788c */ /* 0x000fe4000bf06070 */
[----:B------:R-:W-:-:S04]  /*2520*/  ULOP3.LUT UR5, UR16, 0x3, URZ, 0xc0, !UPT ;  /* 0x0000000310057892 */ /* 0x000fc8000f8ec0ff */
[----:B------:R-:W-:-:S03]  /*2530*/  UISETP.NE.AND UP1, UPT, UR5, URZ, UPT ;  /* 0x000000ff0500728c */ /* 0x000fc6000bf25270 */
[----:B------:R-:W-:Y:S08]  /*2540*/  BRA.U !UP0, `(.L_x_366) ;  /* 0x0000000108507547 */ /* 0x000ff0000b800000 */
[----:B------:R-:W-:Y:S02]  /*2550*/  ULEA UR11, UR4, UR10, 0x3 ;  /* 0x0000000a040b7291 */ /* 0x000fe4000f8e18ff */
[----:B------:R-:W-:-:S07]  /*2560*/  UIADD3 UR4, UPT, UPT, UR4, 0x4, URZ ;  /* 0x0000000404047890 */ /* 0x000fce000fffe0ff */
[----:B0-----:R-:W1:Y:S04]  /*2570*/  LDS.128 R12, [UR11] ;  /* 0x0000000bff0c7984 */ /* 0x001e680008000c00 */
[----:B------:R-:W0:Y:S01]  /*2580*/  LDS.128 R16, [UR11+0x10] ;  /* 0x0000100bff107984 */ /* 0x000e220008000c00 */
[----:B-1----:R-:W1:-:S15]  /*2590*/  DADD R12, R2, R12 ;  /* 0x00000000020c7229 */ /* 0x002e5e000000000c */
        /* <DEDUP_REMOVED lines=9> */
[----:B0-----:R-:W0:-:S15]  /*2630*/  DADD R12, R12, R16 ;  /* 0x000000000c0c7229 */ /* 0x001e1e0000000010 */
[----:B------:R-:W-:-:S15]  /*2640*/  NOP ;  /* 0x0000000000007918 */ /* 0x000fde0000000000 */
[----:B------:R-:W-:-:S15]  /*2650*/  NOP ;  /* 0x0000000000007918 */ /* 0x000fde0000000000 */
[----:B------:R-:W-:-:S15]  /*2660*/  NOP ;  /* 0x0000000000007918 */ /* 0x000fde0000000000 */
[----:B------:R-:W-:-:S04]  /*2670*/  NOP ;  /* 0x0000000000007918 */ /* 0x000fc80000000000 */
[----:B0-----:R2:W3:Y:S02]  /*2680*/  DADD R2, R12, R18 ;  /* 0x000000000c027229 */ /* 0x0014e40000000012 */
.L_x_366:
[----:B------:R-:W-:Y:S05]  /*2690*/  BRA.U !UP1, `(.L_x_364) ;  /* 0x0000000109207547 */ /* 0x000fea000b800000 */
[----:B------:R-:W-:Y:S02]  /*26a0*/  ULEA UR4, UR4, UR10, 0x3 ;  /* 0x0000000a04047291 */ /* 0x000fe4000f8e18ff */
[----:B------:R-:W-:-:S12]  /*26b0*/  UIADD3 UR5, UPT, UPT, -UR5, URZ, URZ ;  /* 0x000000ff05057290 */ /* 0x000fd8000fffe1ff */
.L_x_367:
[----:B------:R-:W1:Y:S01]  /*26c0*/  LDS.64 R6, [UR4] ;  /* 0x00000004ff067984 */ /* 0x000e620008000a00 */
[----:B------:R-:W-:Y:S02]  /*26d0*/  UIADD3 UR5, UPT, UPT, UR5, 0x1, URZ ;  /* 0x0000000105057890 */ /* 0x000fe4000fffe0ff */
[----:B------:R-:W-:Y:S02]  /*26e0*/  UIADD3 UR4, UPT, UPT, UR4, 0x8, URZ ;  /* 0x0000000804047890 */ /* 0x000fe4000fffe0ff */
[----:B------:R-:W-:Y:S01]  /*26f0*/  UISETP.NE.AND UP0, UPT, UR5, URZ, UPT ;  /* 0x000000ff0500728c */ /* 0x000fe2000bf05270 */
[----:B-1-3--:R1:W3:Y:S08]  /*2700*/  DADD R2, R6, R2 ;  /* 0x0000000006027229 */ /* 0x00a2f00000000002 */
[----:B-1-3--:R-:W-:Y:S05]  /*2710*/  BRA.U UP0, `(.L_x_367) ;  /* 0xfffffffd00e87547 */ /* 0x00afea000b83ffff */
.L_x_364:
[----:B------:R-:W0:Y:S01]  /*2720*/  LDCU.64 UR10, c[0x0][0x380] ;  /* 0x00007000ff0a77ac */ /* 0x000e220008000a00 */
[----:B------:R-:W-:Y:S02]  /*2730*/  USHF.R.S32.HI UR5, URZ, 0x1d, UR14 ;  /* 0x0000001dff057899 */ /* 0x000fe4000801140e */
[----:B0-----:R-:W-:Y:S02]  /*2740*/  UIADD3 UR4, UP0, UPT, UR8, UR10, URZ ;  /* 0x0000000a08047290 */ /* 0x001fe4000ff1e0ff */
[----:B------:R-:W-:Y:S02]  /*2750*/  USHF.R.S64 UR10, URZ, 0x1d, UR14 ;  /* 0x0000001dff0a7899 */ /* 0x000fe4000800100e */
[----:B------:R-:W-:Y:S02]  /*2760*/  UIADD3.X UR11, UPT, UPT, UR9, UR11, URZ, UP0, !UPT ;  /* 0x0000000b090b7290 */ /* 0x000fe400087fe4ff */
[----:B------:R-:W-:-:S04]  /*2770*/  UIADD3 UR4, UP0, UPT, UR10, UR4, URZ ;  /* 0x000000040a047290 */ /* 0x000fc8000ff1e0ff */
[----:B------:R-:W-:Y:S02]  /*2780*/  UIADD3.X UR5, UPT, UPT, UR5, UR11, URZ, UP0, !UPT ;  /* 0x0000000b05057290 */ /* 0x000fe400087fe4ff */
[----:B------:R-:W-:-:S04]  /*2790*/  IMAD.U32 R6, RZ, RZ, UR4 ;  /* 0x00000004ff067e24 */ /* 0x000fc8000f8e00ff */
[----:B------:R-:W-:-:S05]  /*27a0*/  IMAD.U32 R7, RZ, RZ, UR5 ;  /* 0x00000005ff077e24 */ /* 0x000fca000f8e00ff */
[----:B-1-3--:R0:W-:Y:S02]  /*27b0*/  STG.E.64 desc[UR12][R6.64], R2 ;  /* 0x0000000206007986 */ /* 0x00a1e4000c101b0c */
.L_x_361:
[----:B------:R-:W-:Y:S05]  /*27c0*/  BSYNC.RECONVERGENT B0 ;  /* 0x0000000000007941 */ /* 0x000fea0003800200 */
.L_x_360:
[----:B------:R-:W1:Y:S01]  /*27d0*/  LDCU UR4, c[0x0][0x3ac] ;  /* 0x00007580ff0477ac */ /* 0x000e620008000800 */
[----:B------:R-:W-:Y:S01]  /*27e0*/  BAR.SYNC.DEFER_BLOCKING 0x0 ;  /* 0x0000000000007b1d */ /* 0x000fe20000010000 */
[----:B-1----:R-:W-:-:S13]  /*27f0*/  ISETP.GE.AND P0, PT, R11, UR4, PT ;  /* 0x000000040b007c0c */ /* 0x002fda000bf06270 */
[----:B------:R-:W-:Y:S05]  /*2800*/  @P0 EXIT ;  /* 0x000000000000094d */ /* 0x000fea0003800000 */
[----:B-----5:R-:W1:Y:S01]  /*2810*/  I2F.U32.RP R8, UR16 ;  /* 0x0000001000087d06 */ /* 0x020e620008209000 */
[----:B0-----:R-:W-:Y:S01]  /*2820*/  VIADD R6, R11, UR16 ;  /* 0x000000100b067c36 */ /* 0x001fe20008000000 */
[----:B------:R-:W-:Y:S01]  /*2830*/  ISETP.NE.U32.AND P2, PT, RZ, UR16, PT ;  /* 0x00000010ff007c0c */ /* 0x000fe2000bf45070 */
[----:B------:R-:W-:Y:S03]  /*2840*/  BSSY.RECONVERGENT B0, `(.L_x_368) ;  /* 0x0000031000007945 */ /* 0x000fe60003800200 */
[C---:B------:R-:W-:Y:S02]  /*2850*/  ISETP.GE.AND P0, PT, R6.reuse, UR4, PT ;  /* 0x0000000406007c0c */ /* 0x040fe4000bf06270 */
[----:B--23--:R-:W-:Y:S02]  /*2860*/  VIMNMX R0, PT, PT, R6, UR4, !PT ;  /* 0x0000000406007c48 */ /* 0x00cfe4000ffe0100 */
[----:B------:R-:W-:-:S04]  /*2870*/  SEL R7, RZ, 0x1, P0 ;  /* 0x00000001ff077807 */ /* 0x000fc80000000000 */
[----:B------:R-:W-:Y:S01]  /*2880*/  IADD3 R0, PT, PT, R0, -R6, -R7 ;  /* 0x8000000600007210 */ /* 0x000fe20007ffe807 */
[----:B-1----:R-:W0:Y:S02]  /*2890*/  MUFU.RCP R8, R8 ;  /* 0x0000000800087308 */ /* 0x002e240000001000 */
[----:B0-----:R-:W-:-:S06]  /*28a0*/  IADD3 R2, PT, PT, R8, 0xffffffe, RZ ;  /* 0x0ffffffe08027810 */ /* 0x001fcc0007ffe0ff */
[----:B------:R0:W1:Y:S02]  /*28b0*/  F2I.FTZ.U32.TRUNC.NTZ R3, R2 ;  /* 0x0000000200037305 */ /* 0x000064000021f000 */
[----:B0-----:R-:W-:Y:S02]  /*28c0*/  IMAD.MOV.U32 R2, RZ, RZ, RZ ;  /* 0x000000ffff027224 */ /* 0x001fe400078e00ff */
[----:B-1----:R-:W-:-:S04]  /*28d0*/  IMAD.MOV R9, RZ, RZ, -R3 ;  /* 0x000000ffff097224 */ /* 0x002fc800078e0a03 */
[----:B------:R-:W-:-:S04]  /*28e0*/  IMAD R9, R9, UR16, RZ ;  /* 0x0000001009097c24 */ /* 0x000fc8000f8e02ff */
[----:B------:R-:W-:-:S06]  /*28f0*/  IMAD.HI.U32 R9, R3, R9, R2 ;  /* 0x0000000903097227 */ /* 0x000fcc00078e0002 */
[----:B------:R-:W-:-:S05]  /*2900*/  IMAD.HI.U32 R2, R9, R0, RZ ;  /* 0x0000000009027227 */ /* 0x000fca00078e00ff */
[----:B------:R-:W-:-:S05]  /*2910*/  IADD3 R3, PT, PT, -R2, RZ, RZ ;  /* 0x000000ff02037210 */ /* 0x000fca0007ffe1ff */
[----:B------:R-:W-:-:S05]  /*2920*/  IMAD R0, R3, UR16, R0 ;  /* 0x0000001003007c24 */ /* 0x000fca000f8e0200 */
[----:B------:R-:W-:-:S13]  /*2930*/  ISETP.GE.U32.AND P0, PT, R0, UR16, PT ;  /* 0x0000001000007c0c */ /* 0x000fda000bf06070 */
[----:B------:R-:W-:Y:S02]  /*2940*/  @P0 VIADD R0, R0, -UR16 ;  /* 0x8000001000000c36 */ /* 0x000fe40008000000 */
[----:B------:R-:W-:-:S03]  /*2950*/  @P0 VIADD R2, R2, 0x1 ;  /* 0x0000000102020836 */ /* 0x000fc60000000000 */
        /* <DEDUP_REMOVED lines=9> */
[----:B------:R-:W-:Y:S02]  /*29f0*/  IMAD.U32 R2, RZ, RZ, UR8 ;  /* 0x00000008ff027e24 */ /* 0x000fe4000f8e00ff */
[----:B------:R-:W-:Y:S02]  /*2a00*/  IMAD.U32 R3, RZ, RZ, UR9 ;  /* 0x00000009ff037e24 */ /* 0x000fe4000f8e00ff */
[----:B------:R-:W-:Y:S02]  /*2a10*/  VIADD R0, R0, 0x1 ;  /* 0x0000000100007836 */ /* 0x000fe40000000000 */
[----:B------:R-:W-:-:S03]  /*2a20*/  IMAD.WIDE.U32 R2, R11, 0x8, R2 ;  /* 0x000000080b027825 */ /* 0x000fc600078e0002 */
[----:B------:R-:W-:-:S05]  /*2a30*/  LOP3.LUT R0, R0, 0x3, RZ, 0xc0, !PT ;  /* 0x0000000300007812 */ /* 0x000fca00078ec0ff */
[C---:B------:R-:W-:Y:S01]  /*2a40*/  IMAD R11, R0.reuse, UR16, R11 ;  /* 0x00000010000b7c24 */ /* 0x040fe2000f8e020b */
[----:B------:R-:W-:Y:S02]  /*2a50*/  IADD3 R0, PT, PT, -R0, RZ, RZ ;  /* 0x000000ff00007210 */ /* 0x000fe40007ffe1ff */
[----:B0-----:R-:W-:-:S04]  /*2a60*/  IADD3 R6, P0, PT, R2, UR10, RZ ;  /* 0x0000000a02067c10 */ /* 0x001fc8000ff1e0ff */
[----:B------:R-:W-:-:S09]  /*2a70*/  IADD3.X R7, PT, PT, R3, UR11, RZ, P0, !PT ;  /* 0x0000000b03077c10 */ /* 0x000fd200087fe4ff */
.L_x_370:
[----:B------:R-:W-:Y:S01]  /*2a80*/  IMAD.U32 R12, RZ, RZ, UR6 ;  /* 0x00000006ff0c7e24 */ /* 0x000fe2000f8e00ff */
[----:B0-----:R-:W-:Y:S01]  /*2a90*/  MOV R8, R6 ;  /* 0x0000000600087202 */ /* 0x001fe20000000f00 */
[----:B------:R-:W-:Y:S02]  /*2aa0*/  IMAD.U32 R13, RZ, RZ, UR7 ;  /* 0x00000007ff0d7e24 */ /* 0x000fe4000f8e00ff */
[----:B------:R-:W-:-:S03]  /*2ab0*/  IMAD.MOV.U32 R9, RZ, RZ, R7 ;  /* 0x000000ffff097224 */ /* 0x000fc600078e0007 */
[----:B------:R-:W2:Y:S04]  /*2ac0*/  LDG.E.64 R2, desc[UR12][R12.64] ;  /* 0x0000000c0c027981 */ /* 0x000ea8000c1e1b00 */
[----:B------:R-:W2:Y:S01]  /*2ad0*/  LDG.E.64 R6, desc[UR12][R8.64] ;  /* 0x0000000c08067981 */ /* 0x000ea2000c1e1b00 */
[----:B------:R-:W-:-:S04]  /*2ae0*/  IADD3 R0, PT, PT, R0, 0x1, RZ ;  /* 0x0000000100007810 */ /* 0x000fc80007ffe0ff */
[----:B------:R-:W-:Y:S01]  /*2af0*/  ISETP.NE.AND P0, PT, R0, RZ, PT ;  /* 0x000000ff0000720c */ /* 0x000fe20003f05270 */
[----:B--2---:R-:W0:Y:S02]  /*2b00*/  DMUL R2, R2, R6 ;  /* 0x0000000602027228 */ /* 0x004e240000000000 */
[----:B0-----:R0:W-:Y:S01]  /*2b10*/  STG.E.64 desc[UR12][R8.64], R2 ;  /* 0x0000000208007986 */ /* 0x0011e2000c101b0c */
[----:B------:R-:W-:-:S04]  /*2b20*/  IMAD.U32 R7, RZ, RZ, UR16 ;  /* 0x00000010ff077e24 */ /* 0x000fc8000f8e00ff */
[----:B------:R-:W-:-:S05]  /*2b30*/  IMAD.WIDE.U32 R6, R7, 0x8, R8 ;  /* 0x0000000807067825 */ /* 0x000fca00078e0008 */
[----:B------:R-:W-:Y:S05]  /*2b40*/  @P0 BRA `(.L_x_370) ;  /* 0xfffffffc00cc0947 */ /* 0x000fea000383ffff */
.L_x_369:
[----:B------:R-:W-:Y:S05]  /*2b50*/  BSYNC.RECONVERGENT B0 ;  /* 0x0000000000007941 */ /* 0x000fea0003800200 */
.L_x_368:
[----:B------:R-:W-:Y:S05]  /*2b60*/  @!P1 EXIT ;  /* 0x000000000000994d */ /* 0x000fea0003800000 */
.L_x_371:
[----:B--2---:R-:W-:Y:S02]  /*2b70*/  IMAD.U32 R14, RZ, RZ, UR6 ;  /* 0x00000006ff0e7e24 */ /* 0x004fe4000f8e00ff */
[----:B------:R-:W-:Y:S02]  /*2b80*/  IMAD.U32 R15, RZ, RZ, UR7 ;  /* 0x00000007ff0f7e24 */ /* 0x000fe4000f8e00ff */
[----:B------:R-:W-:-:S03]  /*2b90*/  IMAD.WIDE.U32 R6, R11, 0x8, R4 ;  /* 0x000000080b067825 */ /* 0x000fc600078e0004 */
[----:B0-----:R-:W2:Y:S04]  /*2ba0*/  LDG.E.64 R2, desc[UR12][R14.64] ;  /* 0x0000000c0e027981 */ /* 0x001ea8000c1e1b00 */
[----:B------:R-:W2:Y:S01]  /*2bb0*/  LDG.E.64 R8, desc[UR12][R6.64] ;  /* 0x0000000c06087981 */ /* 0x000ea2000c1e1b00 */
[----:B------:R-:W-:Y:S01]  /*2bc0*/  IADD3 R17, PT, PT, R11, UR16, RZ ;  /* 0x000000100b117c10 */ /* 0x000fe2000fffe0ff */
[----:B------:R-:W-:Y:S02]  /*2bd0*/  IMAD.U32 R18, RZ, RZ, UR6 ;  /* 0x00000006ff127e24 */ /* 0x000fe4000f8e00ff */
[----:B------:R-:W-:Y:S02]  /*2be0*/  IMAD.U32 R19, RZ, RZ, UR7 ;  /* 0x00000007ff137e24 */ /* 0x000fe4000f8e00ff */
[C---:B------:R-:W-:Y:S01]  /*2bf0*/  IMAD.WIDE.U32 R10, R17.reuse, 0x8, R4 ;  /* 0x00000008110a7825 */ /* 0x040fe200078e0004 */
[----:B--2---:R-:W0:Y:S02]  /*2c00*/  DMUL R2, R2, R8 ;  /* 0x0000000802027228 */ /* 0x004e240000000000 */
[----:B0-----:R0:W-:Y:S04]  /*2c10*/  STG.E.64 desc[UR12][R6.64], R2 ;  /* 0x0000000206007986 */ /* 0x0011e8000c101b0c */
[----:B------:R-:W2:Y:S04]  /*2c20*/  LDG.E.64 R8, desc[UR12][R18.64] ;  /* 0x0000000c12087981 */ /* 0x000ea8000c1e1b00 */
[----:B------:R-:W2:Y:S01]  /*2c30*/  LDG.E.64 R12, desc[UR12][R10.64] ;  /* 0x0000000c0a0c7981 */ /* 0x000ea2000c1e1b00 */
[----:B------:R-:W-:Y:S01]  /*2c40*/  IADD3 R23, PT, PT, R17, UR16, RZ ;  /* 0x0000001011177c10 */ /* 0x000fe2000fffe0ff */
[----:B----4-:R-:W-:-:S02]  /*2c50*/  IMAD.U32 R20, RZ, RZ, UR6 ;  /* 0x00000006ff147e24 */ /* 0x010fc4000f8e00ff */
[----:B------:R-:W-:Y:S02]  /*2c60*/  IMAD.U32 R21, RZ, RZ, UR7 ;  /* 0x00000007ff157e24 */ /* 0x000fe4000f8e00ff */
[----:B------:R-:W-:-:S15]  /*2c70*/  IMAD.WIDE.U32 R14, R23, 0x8, R4 ;  /* 0x00000008170e7825 */ /* 0x000fde00078e0004 */
[----:B------:R-:W-:-:S15]  /*2c80*/  NOP ;  /* 0x0000000000007918 */ /* 0x000fde0000000000 */
[----:B------:R-:W-:-:S15]  /*2c90*/  NOP ;  /* 0x0000000000007918 */ /* 0x000fde0000000000 */
[----:B------:R-:W-:-:S03]  /*2ca0*/  NOP ;  /* 0x0000000000007918 */ /* 0x000fc60000000000 */
[----:B--2---:R-:W1:Y:S02]  /*2cb0*/  DMUL R8, R8, R12 ;  /* 0x0000000c08087228 */ /* 0x004e640000000000 */
[----:B-1----:R1:W-:Y:S04]  /*2cc0*/  STG.E.64 desc[UR12][R10.64], R8 ;  /* 0x000000080a007986 */ /* 0x0023e8000c101b0c */
[----:B------:R-:W2:Y:S04]  /*2cd0*/  LDG.E.64 R12, desc[UR12][R20.64] ;  /* 0x0000000c140c7981 */ /* 0x000ea8000c1e1b00 */
[----:B------:R-:W2:Y:S01]  /*2ce0*/  LDG.E.64 R16, desc[UR12][R14.64] ;  /* 0x0000000c0e107981 */ /* 0x000ea2000c1e1b00 */
[----:B------:R-:W-:Y:S01]  /*2cf0*/  IADD3 R25, PT, PT, R23, UR16, RZ ;  /* 0x0000001017197c10 */ /* 0x000fe2000fffe0ff */
[----:B------:R-:W-:-:S02]  /*2d00*/  IMAD.U32 R22, RZ, RZ, UR6 ;  /* 0x00000006ff167e24 */ /* 0x000fc4000f8e00ff */
[----:B------:R-:W-:Y:S02]  /*2d10*/  IMAD.U32 R23, RZ, RZ, UR7 ;  /* 0x00000007ff177e24 */ /* 0x000fe4000f8e00ff */
[----:B0-----:R-:W-:-:S15]  /*2d20*/  IMAD.WIDE.U32 R6, R25, 0x8, R4 ;  /* 0x0000000819067825 */ /* 0x001fde00078e0004 */
[----:B------:R-:W-:-:S15]  /*2d30*/  NOP ;  /* 0x0000000000007918 */ /* 0x000fde0000000000 */
[----:B------:R-:W-:-:S15]  /*2d40*/  NOP ;  /* 0x0000000000007918 */ /* 0x000fde0000000000 */
[----:B------:R-:W-:-:S03]  /*2d50*/  NOP ;  /* 0x0000000000007918 */ /* 0x000fc60000000000 */
[----:B--2---:R-:W0:Y:S02]  /*2d60*/  DMUL R12, R12, R16 ;  /* 0x000000100c0c7228 */ /* 0x004e240000000000 */
[----:B0-----:R2:W-:Y:S04]  /*2d70*/  STG.E.64 desc[UR12][R14.64], R12 ;  /* 0x0000000c0e007986 */ /* 0x0015e8000c101b0c */
[----:B------:R-:W3:Y:S04]  /*2d80*/  LDG.E.64 R2, desc[UR12][R22.64] ;  /* 0x0000000c16027981 */ /* 0x000ee8000c1e1b00 */
[----:B------:R-:W3:Y:S01]  /*2d90*/  LDG.E.64 R16, desc[UR12][R6.64] ;  /* 0x0000000c06107981 */ /* 0x000ee2000c1e1b00 */
[----:B-1----:R-:W-:-:S04]  /*2da0*/  IADD3 R11, PT, PT, R25, UR16, RZ ;  /* 0x00000010190b7c10 */ /* 0x002fc8000fffe0ff */
[----:B------:R-:W-:-:S15]  /*2db0*/  ISETP.GE.AND P0, PT, R11, UR4, PT ;  /* 0x000000040b007c0c */ /* 0x000fde000bf06270 */
[----:B------:R-:W-:-:S15]  /*2dc0*/  NOP ;  /* 0x0000000000007918 */ /* 0x000fde0000000000 */
[----:B------:R-:W-:-:S15]  /*2dd0*/  NOP ;  /* 0x0000000000007918 */ /* 0x000fde0000000000 */
[----:B------:R-:W-:-:S04]  /*2de0*/  NOP ;  /* 0x0000000000007918 */ /* 0x000fc80000000000 */
[----:B---3--:R-:W0:Y:S02]  /*2df0*/  DMUL R2, R2, R16 ;  /* 0x0000001002027228 */ /* 0x008e240000000000 */
[----:B0-----:R2:W-:Y:S01]  /*2e00*/  STG.E.64 desc[UR12][R6.64], R2 ;  /* 0x0000000206007986 */ /* 0x0015e2000c101b0c */
[----:B------:R-:W-:Y:S05]  /*2e10*/  @!P0 BRA `(.L_x_371) ;  /* 0xfffffffc00548947 */ /* 0x000fea000383ffff */
[----:B------:R-:W-:Y:S05]  /*2e20*/  EXIT ;  /* 0x000000000000794d */ /* 0x000fea0003800000 */
        .weak           $__internal_1_$__cuda_sm20_dblrcp_rn_slowpath_v3
        .type           $__internal_1_$__cuda_sm20_dblrcp_rn_slowpath_v3,@function
        .size           $__internal_1_$__cuda_sm20_dblrcp_rn_slowpath_v3,(.L_x_636 - $__internal_1_$__cuda_sm20_dblrcp_rn_slowpath_v3)
$__internal_1_$__cuda_sm20_dblrcp_rn_slowpath_v3:
[----:B------:R-:W-:Y:S02]  /*2e30*/  IMAD.MOV.U32 R2, RZ, RZ, R10 ;  /* 0x000000ffff027224 */ /* 0x000fe400078e000a */
[----:B------:R-:W-:-:S06]  /*2e40*/  IMAD.MOV.U32 R3, RZ, RZ, R11 ;  /* 0x000000ffff037224 */ /* 0x000fcc00078e000b */
[----:B------:R-:W0:Y:S02]  /*2e50*/  DSETP.GTU.AND P0, PT, |R2|, +INF , PT ;  /* 0x7ff000000200742a */ /* 0x000e240003f0c200 */
[----:B0-----:R-:W-:Y:S05]  /*2e60*/  @P0 BRA `(.L_x_372) ;  /* 0x00000004005c0947 */ /* 0x001fea0003800000 */
[----:B------:R-:W-:-:S04]  /*2e70*/  LOP3.LUT R13, R11, 0x7fffffff, RZ, 0xc0, !PT ;  /* 0x7fffffff0b0d7812 */ /* 0x000fc800078ec0ff */
[----:B------:R-:W-:-:S04]  /*2e80*/  IADD3 R10, PT, PT, R13, -0x1, RZ ;  /* 0xffffffff0d0a7810 */ /* 0x000fc80007ffe0ff */
[----:B------:R-:W-:-:S13]  /*2e90*/  ISETP.GE.U32.AND P0, PT, R10, 0x7fefffff, PT ;  /* 0x7fefffff0a00780c */ /* 0x000fda0003f06070 */
[----:B------:R-:W-:Y:S01]  /*2ea0*/  @P0 LOP3.LUT R11, R3, 0x7ff00000, RZ, 0x3c, !PT ;  /* 0x7ff00000030b0812 */ /* 0x000fe200078e3cff */
[----:B------:R-:W-:Y:S01]  /*2eb0*/  @P0 IMAD.MOV.U32 R10, RZ, RZ, RZ ;  /* 0x000000ffff0a0224 */ /* 0x000fe200078e00ff */
[----:B------:R-:W-:Y:S06]  /*2ec0*/  @P0 BRA `(.L_x_373) ;  /* 0x00000004004c0947 */ /* 0x000fec0003800000 */
[----:B------:R-:W-:-:S13]  /*2ed0*/  ISETP.GE.U32.AND P0, PT, R13, 0x1000001, PT ;  /* 0x010000010d00780c */ /* 0x000fda0003f06070 */
[----:B------:R-:W-:Y:S05]  /*2ee0*/  @!P0 BRA `(.L_x_374) ;  /* 0x0000000000b48947 */ /* 0x000fea0003800000 */
[----:B------:R-:W-:Y:S01]  /*2ef0*/  VIADD R11, R3, 0xc0200000 ;  /* 0xc0200000030b7836 */ /* 0x000fe20000000000 */
[----:B------:R-:W-:-:S03]  /*2f00*/  MOV R10, R2 ;  /* 0x00000002000a7202 */ /* 0x000fc60000000f00 */
        /* <DEDUP_REMOVED lines=43> */
.L_x_374:
        /* <DEDUP_REMOVED lines=34> */
.L_x_372:
[----:B------:R-:W-:Y:S01]  /*33e0*/  LOP3.LUT R11, R3, 0x80000, RZ, 0xfc, !PT ;  /* 0x00080000030b7812 */ /* 0x000fe200078efcff */
[----:B------:R-:W-:-:S07]  /*33f0*/  IMAD.MOV.U32 R10, RZ, RZ, R2 ;  /* 0x000000ffff0a7224 */ /* 0x000fce00078e0002 */
.L_x_373:
[----:B------:R-:W-:Y:S01]  /*3400*/  MOV R2, R0 ;  /* 0x0000000000027202 */ /* 0x000fe20000000f00 */
[----:B------:R-:W-:-:S04]  /*3410*/  IMAD.MOV.U32 R3, RZ, RZ, 0x0 ;  /* 0x00000000ff037424 */ /* 0x000fc800078e00ff */
[----:B------:R-:W-:Y:S05]  /*3420*/  RET.REL.NODEC R2 `(_ZN2at6native51_GLOBAL__N__eebb21b7_18_MultiMarginLoss_cu_b86932df31MultiMarginLoss_backward_kernelILi1EdEEvPT0_PKS3_S6_PKlS6_iibS3_b) ;  /* 0xffffffc802f47950 */ /* 0x000fea0003c3ffff */
.L_x_375:
        /* <DEDUP_REMOVED lines=13> */
.L_x_636:


//--------------------- .text._ZN2at6native51_GLOBAL__N__eebb21b7_18_MultiMarginLoss_cu_b86932df30MultiMarginLoss_forward_kernelILi2EN3c108BFloat16EEEvPT0_PKS5_PKlS8_iibS5_ --------------------------
	.section	.text._ZN2at6native51_GLOBAL__N__eebb21b7_18_MultiMarginLoss_cu_b86932df30MultiMarginLoss_forward_kernelILi2EN3c108BFloat16EEEvPT0_PKS5_PKlS8_iibS5_,"ax",@progbits
	.align	128
.text._ZN2at6native51_GLOBAL__N__eebb21b7_18_MultiMarginLoss_cu_b86932df30MultiMarginLoss_forward_kernelILi2EN3c108BFloat16EEEvPT0_PKS5_PKlS8_iibS5_:
        .type           _ZN2at6native51_GLOBAL__N__eebb21b7_18_MultiMarginLoss_cu_b86932df30MultiMarginLoss_forward_kernelILi2EN3c108BFloat16EEEvPT0_PKS5_PKlS8_iibS5_,@function
        .size           _ZN2at6native51_GLOBAL__N__eebb21b7_18_MultiMarginLoss_cu_b86932df30MultiMarginLoss_forward_kernelILi2EN3c108BFloat16EEEvPT0_PKS5_PKlS8_iibS5_,(.L_x_638 - _ZN2at6native51_GLOBAL__N__eebb21b7_18_MultiMarginLoss_cu_b86932df30MultiMarginLoss_forward_kernelILi2EN3c108BFloat16EEEvPT0_PKS5_PKlS8_iibS5_)
        .other          _ZN2at6native51_GLOBAL__N__eebb21b7_18_MultiMarginLoss_cu_b86932df30MultiMarginLoss_forward_kernelILi2EN3c108BFloat16EEEvPT0_PKS5_PKlS8_iibS5_,@"STO_CUDA_ENTRY STV_DEFAULT"
_ZN2at6native51_GLOBAL__N__eebb21b7_18_MultiMarginLoss_cu_b86932df30MultiMarginLoss_forward_kernelILi2EN3c108BFloat16EEEvPT0_PKS5_PKlS8_iibS5_:
[----:B------:R-:W0:Y:S01]  /*0000*/  LDC R1, c[0x0][0x37c] ;  /* 0x0000df00ff017b82 */ /* 0x000e220000000800 */
[----:B------:R-:W1:Y:S07]  /*0010*/  S2R R16, SR_CTAID.X ;  /* 0x0000000000107919 */ /* 0x000e6e0000002500 */
[----:B------:R-:W1:Y:S01]  /*0020*/  LDC.64 R2, c[0x0][0x390] ;  /* 0x0000e400ff027b82 */ /* 0x000e620000000a00 */
[----:B------:R-:W2:Y:S01]  /*0030*/  LDCU.64 UR36, c[0x0][0x358] ;  /* 0x00006b00ff2477ac */ /* 0x000ea20008000a00 */
[----:B------:R-:W3:Y:S01]  /*0040*/  LDCU UR4, c[0x0][0x3a4] ;  /* 0x00007480ff0477ac */ /* 0x000ee20008000800 */
[----:B------:R-:W4:Y:S01]  /*0050*/  LDCU UR39, c[0x0][0x3a4] ;  /* 0x00007480ff2777ac */ /* 0x000f220008000800 */
[----:B------:R-:W0:Y:S01]  /*0060*/  LDCU UR38, c[0x0][0x3a4] ;  /* 0x00007480ff2677ac */ /* 0x000e220008000800 */
[----:B-1----:R-:W-:-:S05]  /*0070*/  IMAD.WIDE.U32 R2, R16, 0x8, R2 ;  /* 0x0000000810027825 */ /* 0x002fca00078e0002 */
[----:B--2---:R-:W2:Y:S01]  /*0080*/  LDG.E R17, desc[UR36][R2.64] ;  /* 0x0000002402117981 */ /* 0x004ea2000c1e1900 */
[----:B---3--:R-:W-:Y:S01]  /*0090*/  IMAD R18, R16, UR4, RZ ;  /* 0x0000000410127c24 */ /* 0x008fe2000f8e02ff */
[C---:B--2---:R-:W-:Y:S02]  /*00a0*/  ISETP.GE.AND P0, PT, R17.reuse, UR4, PT ;  /* 0x0000000411007c0c */ /* 0x044fe4000bf06270 */
[----:B------:R-:W-:-:S13]  /*00b0*/  ISETP.GT.AND P1, PT, R17, -0x1, PT ;  /* 0xffffffff1100780c */ /* 0x000fda0003f24270 */
[----:B0---4-:R-:W-:Y:S05]  /*00c0*/  @!P0 BRA P1, `(.L_x_376) ;  /* 0x0000000000408947 */ /* 0x011fea0000800000 */
[----:B------:R-:W-:Y:S01]  /*00d0*/  MOV R2, 0x130 ;  /* 0x0000013000027802 */ /* 0x000fe20000000f00 */
[----:B------:R-:W0:Y:S01]  /*00e0*/  LDCU.64 UR4, c[0x4][0x120] ;  /* 0x01002400ff0477ac */ /* 0x000e220008000a00 */
[----:B------:R-:W-:Y:S02]  /*00f0*/  HFMA2 R8, -RZ, RZ, 0, 2.02655792236328125e-06 ;  /* 0x00000022ff087431 */ /* 0x000fe400000001ff */
[----:B------:R-:W-:Y:S01]  /*0100*/  IMAD.MOV.U32 R12, RZ, RZ, 0x1 ;  /* 0x00000001ff0c7424 */ /* 0x000fe200078e00ff */
[----:B------:R-:W-:Y:S01]  /*0110*/  MOV R13, RZ ;  /* 0x000000ff000d7202 */ /* 0x000fe20000000f00 */
[----:B------:R-:W1:Y:S01]  /*0120*/  LDCU.64 UR6, c[0x4][0x128] ;  /* 0x01002500ff0677ac */ /* 0x000e620008000a00 */
[----:B------:R-:W2:Y:S01]  /*0130*/  LDC.64 R2, c[0x4][R2] ;  /* 0x0100000002027b82 */ /* 0x000ea20000000a00 */
[----:B------:R-:W3:Y:S01]  /*0140*/  LDCU.64 UR8, c[0x4][0x38] ;  /* 0x01000700ff0877ac */ /* 0x000ee20008000a00 */
[----:B0-----:R-:W-:Y:S01]  /*0150*/  MOV R4, UR4 ;  /* 0x0000000400047c02 */ /* 0x001fe20008000f00 */
[----:B------:R-:W-:Y:S01]  /*0160*/  IMAD.U32 R5, RZ, RZ, UR5 ;  /* 0x00000005ff057e24 */ /* 0x000fe2000f8e00ff */
[----:B-1----:R-:W-:Y:S01]  /*0170*/  MOV R6, UR6 ;  /* 0x0000000600067c02 */ /* 0x002fe20008000f00 */
[----:B------:R-:W-:Y:S01]  /*0180*/  IMAD.U32 R7, RZ, RZ, UR7 ;  /* 0x00000007ff077e24 */ /* 0x000fe2000f8e00ff */
[----:B---3--:R-:W-:Y:S01]  /*0190*/  MOV R10, UR8 ;  /* 0x00000008000a7c02 */ /* 0x008fe20008000f00 */
[----:B------:R-:W-:-:S07]  /*01a0*/  IMAD.U32 R11, RZ, RZ, UR9 ;  /* 0x00000009ff0b7e24 */ /* 0x000fce000f8e00ff */
[----:B------:R-:W-:-:S07]  /*01b0*/  LEPC R20, `(.L_x_376) ;  /* 0x000000001014794e */ /* 0x000fce0000000000 */
[----:B--2---:R-:W-:Y:S05]  /*01c0*/  CALL.ABS.NOINC R2 ;  /* 0x0000000002007343 */ /* 0x004fea0003c00000 */
.L_x_376:
[----:B------:R-:W0:Y:S01]  /*01d0*/  S2R R5, SR_CgaCtaId ;  /* 0x0000000000057919 */ /* 0x000e220000008800 */
[----:B------:R-:W1:Y:S01]  /*01e0*/  LDC R6, c[0x0][0x3a4] ;  /* 0x0000e900ff067b82 */ /* 0x000e620000000800 */
[----:B------:R-:W-:Y:S01]  /*01f0*/  MOV R0, 0x400 ;  /* 0x0000040000007802 */ /* 0x000fe20000000f00 */
[----:B------:R-:W1:Y:S06]  /*0200*/  S2R R3, SR_TID.X ;  /* 0x0000000000037919 */ /* 0x000e6c0000002100 */
[----:B------:R-:W2:Y:S01]  /*0210*/  LDC R2, c[0x0][0x360] ;  /* 0x0000d800ff027b82 */ /* 0x000ea20000000800 */
[----:B0-----:R-:W-:-:S02]  /*0220*/  LEA R0, R5, R0, 0x18 ;  /* 0x0000000005007211 */ /* 0x001fc400078ec0ff */
[----:B-1----:R-:W-:-:S03]  /*0230*/  ISETP.GE.AND P0, PT, R3, R6, PT ;  /* 0x000000060300720c */ /* 0x002fc60003f06270 */
[----:B------:R-:W-:-:S05]  /*0240*/  IMAD R10, R3, 0x4, R0 ;  /* 0x00000004030a7824 */ /* 0x000fca00078e0200 */
[----:B------:R0:W-:Y:S05]  /*0250*/  STS [R10], RZ ;  /* 0x000000ff0a007388 */ /* 0x0001ea0000000800 */
[----:B--2---:R-:W-:Y:S05]  /*0260*/  @P0 BRA `(.L_x_377) ;  /* 0x0000001400140947 */ /* 0x004fea0003800000 */
[----:B------:R-:W1:Y:S01]  /*0270*/  LDC.64 R8, c[0x0][0x388] ;  /* 0x0000e200ff087b82 */ /* 0x000e620000000a00 */
[----:B------:R-:W-:Y:S01]  /*0280*/  IMAD.WIDE R18, R18, 0x2, RZ ;  /* 0x0000000212127825 */ /* 0x000fe200078e02ff */
[--C-:B------:R-:W-:Y:S02]  /*0290*/  SHF.R.S64 R15, RZ, 0x1f, R17.reuse ;  /* 0x0000001fff0f7819 */ /* 0x100fe40000001011 */
[----:B------:R-:W-:Y:S01]  /*02a0*/  SHF.R.S32.HI R13, RZ, 0x1f, R17 ;  /* 0x0000001fff0d7819 */ /* 0x000fe20000011411 */
[----:B------:R-:W2:Y:S01]  /*02b0*/  LDCU.U16 UR4, c[0x0][0x3aa] ;  /* 0x00007540ff0477ac */ /* 0x000ea20008000400 */
[----:B------:R-:W3:Y:S01]  /*02c0*/  LDCU.64 UR6, c[0x0][0x398] ;  /* 0x00007300ff0677ac */ /* 0x000ee20008000a00 */
[----:B-1----:R-:W-:-:S04]  /*02d0*/  IADD3 R4, P0, PT, R18, R8, RZ ;  /* 0x0000000812047210 */ /* 0x002fc80007f1e0ff */
[----:B------:R-:W-:Y:S02]  /*02e0*/  IADD3.X R5, PT, PT, R19, R9, RZ, P0, !PT ;  /* 0x0000000913057210 */ /* 0x000fe400007fe4ff */
[----:B------:R-:W-:-:S05]  /*02f0*/  IADD3 R20, P0, PT, R15, R4, RZ ;  /* 0x000000040f147210 */ /* 0x000fca0007f1e0ff */
[----:B------:R-:W-:-:S05]  /*0300*/  IMAD.X R21, R13, 0x1, R5, P0 ;  /* 0x000000010d157824 */ /* 0x000fca00000e0605 */
[----:B------:R-:W4:Y:S01]  /*0310*/  LDG.E.U16 R20, desc[UR36][R20.64] ;  /* 0x0000002414147981 */ /* 0x000f22000c1e1500 */
[----:B--2---:R-:W-:Y:S02]  /*0320*/  USHF.L.U32 UR4, UR4, 0x10, URZ ;  /* 0x0000001004047899 */ /* 0x004fe400080006ff */
[----:B---3--:R-:W-:-:S04]  /*0330*/  UISETP.NE.U32.AND UP0, UPT, UR6, URZ, UPT ;  /* 0x000000ff0600728c */ /* 0x008fc8000bf05070 */
[----:B------:R-:W-:Y:S01]  /*0340*/  UISETP.NE.AND.EX UP0, UPT, UR7, URZ, UPT, UP0 ;  /* 0x000000ff0700728c */ /* 0x000fe2000bf05300 */
[----:B----4-:R-:W-:-:S05]  /*0350*/  SHF.L.U32 R7, R20, 0x10, RZ ;  /* 0x0000001014077819 */ /* 0x010fca00000006ff */
[----:B------:R-:W-:-:S06]  /*0360*/  FADD.FTZ R7, -R7, UR4 ;  /* 0x0000000407077e21 */ /* 0x000fcc0008010100 */
[----:B------:R-:W1:Y:S02]  /*0370*/  F2F.BF16.F32 R7, R7 ;  /* 0x0000000700077304 */ /* 0x000e640000202000 */
[----:B-1----:R-:W-:Y:S01]  /*0380*/  IMAD.U32 R11, R7, 0x10000, RZ ;  /* 0x00010000070b7824 */ /* 0x002fe200078e00ff */
[----:B------:R-:W-:Y:S06]  /*0390*/  BRA.U UP0, `(.L_x_378) ;  /* 0x00000009002c7547 */ /* 0x000fec000b800000 */
[----:B------:R-:W1:Y:S01]  /*03a0*/  I2F.U32.RP R15, R2 ;  /* 0x00000002000f7306 */ /* 0x000e620000209000 */
[----:B------:R-:W-:Y:S01]  /*03b0*/  IADD3 R13, PT, PT, R3, R2, RZ ;  /* 0x00000002030d7210 */ /* 0x000fe20007ffe0ff */
[----:B------:R-:W-:Y:S01]  /*03c0*/  BSSY.RECONVERGENT B0, `(.L_x_379) ;  /* 0x000003d000007945 */ /* 0x000fe20003800200 */
[----:B------:R-:W-:Y:S02]  /*03d0*/  ISETP.NE.U32.AND P2, PT, R2, RZ, PT ;  /* 0x000000ff0200720c */ /* 0x000fe40003f45070 */
[CC--:B------:R-:W-:Y:S02]  /*03e0*/  ISETP.GE.U32.AND P0, PT, R13.reuse, R6.reuse, PT ;  /* 0x000000060d00720c */ /* 0x0c0fe40003f06070 */
[----:B------:R-:W-:Y:S01]  /*03f0*/  VIMNMX.U32 R12, PT, PT, R13, R6, !PT ;  /* 0x000000060d0c7248 */ /* 0x000fe20007fe0000 */
[----:B------:R-:W-:Y:S01]  /*0400*/  IMAD.MOV.U32 R6, RZ, RZ, RZ ;  /* 0x000000ffff067224 */ /* 0x000fe200078e00ff */
[----:B------:R-:W-:-:S04]  /*0410*/  SEL R14, RZ, 0x1, P0 ;  /* 0x00000001ff0e7807 */ /* 0x000fc80000000000 */
[----:B------:R-:W-:Y:S01]  /*0420*/  IADD3 R13, PT, PT, R12, -R13, -R14 ;  /* 0x8000000d0c0d7210 */ /* 0x000fe20007ffe80e */
[----:B-1----:R-:W1:Y:S02]  /*0430*/  MUFU.RCP R15, R15 ;  /* 0x0000000f000f7308 */ /* 0x002e640000001000 */
[----:B-1----:R-:W-:Y:S02]  /*0440*/  IADD3 R7, PT, PT, R15, 0xffffffe, RZ ;  /* 0x0ffffffe0f077810 */ /* 0x002fe40007ffe0ff */
[----:B------:R-:W-:-:S04]  /*0450*/  MOV R15, R3 ;  /* 0x00000003000f7202 */ /* 0x000fc80000000f00 */
[----:B------:R-:W1:Y:S02]  /*0460*/  F2I.FTZ.U32.TRUNC.NTZ R7, R7 ;  /* 0x0000000700077305 */ /* 0x000e64000021f000 */
        /* <DEDUP_REMOVED lines=9> */
[----:B------:R-:W-:Y:S01]  /*0500*/  ISETP.GE.U32.AND P1, PT, R13, R2, PT ;  /* 0x000000020d00720c */ /* 0x000fe20003f26070 */
[----:B------:R-:W-:-:S12]  /*0510*/  IMAD.MOV.U32 R13, RZ, RZ, RZ ;  /* 0x000000ffff0d7224 */ /* 0x000fd800078e00ff */
[----:B------:R-:W-:Y:S01]  /*0520*/  @P1 VIADD R7, R7, 0x1 ;  /* 0x0000000107071836 */ /* 0x000fe20000000000 */
[----:B------:R-:W-:-:S04]  /*0530*/  @!P2 LOP3.LUT R7, RZ, R2, RZ, 0x33, !PT ;  /* 0x00000002ff07a212 */ /* 0x000fc800078e33ff */
[----:B------:R-:W-:-:S04]  /*0540*/  IADD3 R12, PT, PT, R14, R7, RZ ;  /* 0x000000070e0c7210 */ /* 0x000fc80007ffe0ff */
[----:B------:R-:W-:-:S04]  /*0550*/  LOP3.LUT R6, R12, 0x3, RZ, 0xc0, !PT ;  /* 0x000000030c067812 */ /* 0x000fc800078ec0ff */
[----:B------:R-:W-:-:S13]  /*0560*/  ISETP.NE.AND P0, PT, R6, 0x3, PT ;  /* 0x000000030600780c */ /* 0x000fda0003f05270 */
[----:B------:R-:W-:Y:S05]  /*0570*/  @!P0 BRA `(.L_x_380) ;  /* 0x0000000000848947 */ /* 0x000fea0003800000 */
[----:B------:R-:W-:-:S04]  /*0580*/  IMAD.WIDE.U32 R18, R3, 0x2, R18 ;  /* 0x0000000203127825 */ /* 0x000fc800078e0012 */
[----:B------:R-:W-:Y:S01]  /*0590*/  HFMA2 R13, -RZ, RZ, 0, 0 ;  /* 0x00000000ff0d7431 */ /* 0x000fe200000001ff */
[----:B------:R-:W-:Y:S01]  /*05a0*/  IADD3 R21, PT, PT, -R17, R3, RZ ;  /* 0x0000000311157210 */ /* 0x000fe20007ffe1ff */
[----:B------:R-:W-:Y:S01]  /*05b0*/  VIADD R6, R12, 0x1 ;  /* 0x000000010c067836 */ /* 0x000fe20000000000 */
[----:B------:R-:W-:Y:S01]  /*05c0*/  IADD3 R8, P0, PT, R18, R8, RZ ;  /* 0x0000000812087210 */ /* 0x000fe20007f1e0ff */
[----:B------:R-:W-:-:S03]  /*05d0*/  IMAD.MOV.U32 R15, RZ, RZ, R3 ;  /* 0x000000ffff0f7224 */ /* 0x000fc600078e0003 */
[----:B------:R-:W-:Y:S01]  /*05e0*/  LOP3.LUT R6, R6, 0x3, RZ, 0xc0, !PT ;  /* 0x0000000306067812 */ /* 0x000fe200078ec0ff */
[----:B------:R-:W-:-:S03]  /*05f0*/  IMAD.X R19, R19, 0x1, R9, P0 ;  /* 0x0000000113137824 */ /* 0x000fc600000e0609 */
[----:B------:R-:W-:-:S07]  /*0600*/  IADD3 R14, PT, PT, -R6, RZ, RZ ;  /* 0x000000ff060e7210 */ /* 0x000fce0007ffe1ff */
.L_x_383:
[----:B------:R-:W-:Y:S01]  /*0610*/  ISETP.NE.AND P0, PT, R21, RZ, PT ;  /* 0x000000ff1500720c */ /* 0x000fe20003f05270 */
[----:B------:R-:W-:Y:S01]  /*0620*/  IMAD.MOV.U32 R7, RZ, RZ, R19 ;  /* 0x000000ffff077224 */ /* 0x000fe200078e0013 */
[----:B------:R-:W-:Y:S01]  /*0630*/  MOV R6, R8 ;  /* 0x0000000800067202 */ /* 0x000fe20000000f00 */
[----:B------:R-:W-:Y:S01]  /*0640*/  VIADD R14, R14, 0x1 ;  /* 0x000000010e0e7836 */ /* 0x000fe20000000000 */
[----:B------:R-:W-:Y:S03]  /*0650*/  BSSY.RECONVERGENT B1, `(.L_x_381) ;  /* 0x0000010000017945 */ /* 0x000fe60003800200 */
[----:B------:R-:W-:Y:S01]  /*0660*/  IMAD.WIDE.U32 R8, R2, 0x2, R6 ;  /* 0x0000000202087825 */ /* 0x000fe200078e0006 */
[----:B------:R-:W-:-:S04]  /*0670*/  ISETP.NE.AND P1, PT, R14, RZ, PT ;  /* 0x000000ff0e00720c */ /* 0x000fc80003f25270 */
[----:B------:R-:W-:Y:S01]  /*0680*/  MOV R19, R9 ;  /* 0x0000000900137202 */ /* 0x000fe20000000f00 */
[----:B-1----:R-:W-:Y:S08]  /*0690*/  @!P0 BRA `(.L_x_382) ;  /* 0x00000000002c8947 */ /* 0x002ff00003800000 */
[----:B------:R-:W2:Y:S02]  /*06a0*/  LDG.E.U16 R6, desc[UR36][R6.64] ;  /* 0x0000002406067981 */ /* 0x000ea4000c1e1500 */
[----:B--2---:R-:W-:-:S04]  /*06b0*/  IMAD.U32 R18, R6, 0x10000, RZ ;  /* 0x0001000006127824 */ /* 0x004fc800078e00ff */
[----:B------:R-:W-:-:S06]  /*06c0*/  FADD.FTZ R18, R11, R18 ;  /* 0x000000120b127221 */ /* 0x000fcc0000010000 */
[----:B------:R-:W1:Y:S02]  /*06d0*/  F2F.BF16.F32 R18, R18 ;  /* 0x0000001200127304 */ /* 0x000e640000202000 */
[----:B-1----:R-:W-:-:S04]  /*06e0*/  SHF.L.U32 R9, R18, 0x10, RZ ;  /* 0x0000001012097819 */ /* 0x002fc800000006ff */
[----:B------:R-:W-:-:S13]  /*06f0*/  FSETP.GT.FTZ.AND P0, PT, R9, RZ, PT ;  /* 0x000000ff0900720b */ /* 0x000fda0003f14000 */
[----:B------:R-:W-:-:S06]  /*0700*/  @P0 FMUL.FTZ R9, R9, R9 ;  /* 0x0000000909090220 */ /* 0x000fcc0000410000 */
[----:B------:R-:W1:Y:S02]  /*0710*/  @P0 F2F.BF16.F32 R9, R9 ;  /* 0x0000000900090304 */ /* 0x000e640000202000 */
[----:B-1----:R-:W-:-:S04]  /*0720*/  @P0 IMAD.U32 R20, R9, 0x10000, RZ ;  /* 0x0001000009140824 */ /* 0x002fc800078e00ff */
[----:B------:R-:W-:-:S05]  /*0730*/  @P0 FADD.FTZ R13, R13, R20 ;  /* 0x000000140d0d0221 */ /* 0x000fca0000010000 */
[----:B------:R1:W-:Y:S02]  /*0740*/  @P0 STS [R10], R13 ;  /* 0x0000000d0a000388 */ /* 0x0003e40000000800 */
.L_x_382:
[----:B------:R-:W-:Y:S05]  /*0750*/  BSYNC.RECONVERGENT B1 ;  /* 0x0000000000017941 */ /* 0x000fea0003800200 */
.L_x_381:
[C---:B------:R-:W-:Y:S01]  /*0760*/  IADD3 R15, PT, PT, R2.reuse, R15, RZ ;  /* 0x0000000f020f7210 */ /* 0x040fe20007ffe0ff */
[----:B------:R-:W-:Y:S01]  /*0770*/  IMAD.IADD R21, R2, 0x1, R21 ;  /* 0x0000000102157824 */ /* 0x000fe200078e0215 */
[----:B------:R-:W-:Y:S06]  /*0780*/  @P1 BRA `(.L_x_383) ;  /* 0xfffffffc00a01947 */ /* 0x000fec000383ffff */
.L_x_380:
[----:B------:R-:W-:Y:S05]  /*0790*/  BSYNC.RECONVERGENT B0 ;  /* 0x0000000000007941 */ /* 0x000fea0003800200 */
.L_x_379:
[----:B------:R-:W-:Y:S01]  /*07a0*/  ISETP.GE.U32.AND P0, PT, R12, 0x3, PT ;  /* 0x000000030c00780c */ /* 0x000fe20003f06070 */
[----:B------:R-:W-:-:S12]  /*07b0*/  BSSY.RECONVERGENT B0, `(.L_x_384) ;  /* 0x0000048000007945 */ /* 0x000fd80003800200 */
[----:B------:R-:W-:Y:S05]  /*07c0*/  @!P0 BRA `(.L_x_385) ;  /* 0x0000000400188947 */ /* 0x000fea0003800000 */
.L_x_394:
        /* <DEDUP_REMOVED lines=8> */
[----:B--234-:R-:W-:-:S12]  /*0850*/  @!P3 BRA `(.L_x_387) ;  /* 0x000000000030b947 */ /* 0x01cfd80003800000 */
[----:B------:R-:W-:-:S06]  /*0860*/  IMAD.WIDE.U32 R14, R15, 0x2, R4 ;  /* 0x000000020f0e7825 */ /* 0x000fcc00078e0004 */
[----:B------:R-:W2:Y:S02]  /*0870*/  LDG.E.U16 R14, desc[UR36][R14.64] ;  /* 0x000000240e0e7981 */ /* 0x000ea4000c1e1500 */
[----:B--2---:R-:W-:-:S04]  /*0880*/  IMAD.U32 R6, R14, 0x10000, RZ ;  /* 0x000100000e067824 */ /* 0x004fc800078e00ff */
[----:B------:R-:W-:-:S06]  /*0890*/  FADD.FTZ R6, R11, R6 ;  /* 0x000000060b067221 */ /* 0x000fcc0000010000 */
[----:B------:R-:W2:Y:S02]  /*08a0*/  F2F.BF16.F32 R6, R6 ;  /* 0x0000000600067304 */ /* 0x000ea40000202000 */
[----:B--2---:R-:W-:-:S04]  /*08b0*/  SHF.L.U32 R8, R6, 0x10, RZ ;  /* 0x0000001006087819 */ /* 0x004fc800000006ff */
[----:B------:R-:W-:-:S13]  /*08c0*/  FSETP.GT.FTZ.AND P3, PT, R8, RZ, PT ;  /* 0x000000ff0800720b */ /* 0x000fda0003f74000 */
[----:B------:R-:W-:-:S06]  /*08d0*/  @P3 FMUL.FTZ R8, R8, R8 ;  /* 0x0000000808083220 */ /* 0x000fcc0000410000 */
[----:B------:R-:W2:Y:S02]  /*08e0*/  @P3 F2F.BF16.F32 R8, R8 ;  /* 0x0000000800083304 */ /* 0x000ea40000202000 */
[----:B--2---:R-:W-:-:S04]  /*08f0*/  @P3 IMAD.U32 R12, R8, 0x10000, RZ ;  /* 0x00010000080c3824 */ /* 0x004fc800078e00ff */
[----:B-1----:R-:W-:-:S05]  /*0900*/  @P3 FADD.FTZ R13, R13, R12 ;  /* 0x0000000c0d0d3221 */ /* 0x002fca0000010000 */
[----:B------:R2:W-:Y:S02]  /*0910*/  @P3 STS [R10], R13 ;  /* 0x0000000d0a003388 */ /* 0x0005e40000000800 */
.L_x_387:
[----:B------:R-:W-:Y:S05]  /*0920*/  BSYNC.RECONVERGENT B1 ;  /* 0x0000000000017941 */ /* 0x000fea0003800200 */
.L_x_386:
[----:B------:R-:W-:Y:S04]  /*0930*/  BSSY.RECONVERGENT B1, `(.L_x_388) ;  /* 0x000000e000017945 */ /* 0x000fe80003800200 */
[----:B------:R-:W-:Y:S05]  /*0940*/  @!P0 BRA `(.L_x_389) ;  /* 0x0000000000308947 */ /* 0x000fea0003800000 */
[----:B------:R-:W-:-:S06]  /*0950*/  IMAD.WIDE.U32 R14, R19, 0x2, R4 ;  /* 0x00000002130e7825 */ /* 0x000fcc00078e0004 */
[----:B------:R-:W3:Y:S02]  /*0960*/  LDG.E.U16 R14, desc[UR36][R14.64] ;  /* 0x000000240e0e7981 */ /* 0x000ee4000c1e1500 */
[----:B---3--:R-:W-:-:S05]  /*0970*/  SHF.L.U32 R6, R14, 0x10, RZ ;  /* 0x000000100e067819 */ /* 0x008fca00000006ff */
[----:B------:R-:W-:-:S06]  /*0980*/  FADD.FTZ R6, R11, R6 ;  /* 0x000000060b067221 */ /* 0x000fcc0000010000 */
[----:B------:R-:W3:Y:S02]  /*0990*/  F2F.BF16.F32 R6, R6 ;  /* 0x0000000600067304 */ /* 0x000ee40000202000 */
[----:B---3--:R-:W-:-:S05]  /*09a0*/  IMAD.U32 R8, R6, 0x10000, RZ ;  /* 0x0001000006087824 */ /* 0x008fca00078e00ff */
[----:B------:R-:W-:-:S13]  /*09b0*/  FSETP.GT.FTZ.AND P0, PT, R8, RZ, PT ;  /* 0x000000ff0800720b */ /* 0x000fda0003f14000 */
[----:B------:R-:W-:-:S06]  /*09c0*/  @P0 FMUL.FTZ R8, R8, R8 ;  /* 0x0000000808080220 */ /* 0x000fcc0000410000 */
[----:B------:R-:W3:Y:S02]  /*09d0*/  @P0 F2F.BF16.F32 R8, R8 ;  /* 0x0000000800080304 */ /* 0x000ee40000202000 */
[----:B---3--:R-:W-:-:S05]  /*09e0*/  @P0 SHF.L.U32 R12, R8, 0x10, RZ ;  /* 0x00000010080c0819 */ /* 0x008fca00000006ff */
[----:B-12---:R-:W-:-:S05]  /*09f0*/  @P0 FADD.FTZ R13, R13, R12 ;  /* 0x0000000c0d0d0221 */ /* 0x006fca0000010000 */
[----:B------:R3:W-:Y:S02]  /*0a00*/  @P0 STS [R10], R13 ;  /* 0x0000000d0a000388 */ /* 0x0007e40000000800 */
.L_x_389:
[----:B------:R-:W-:Y:S05]  /*0a10*/  BSYNC.RECONVERGENT B1 ;  /* 0x0000000000017941 */ /* 0x000fea0003800200 */
.L_x_388:
[----:B------:R-:W-:Y:S04]  /*0a20*/  BSSY.RECONVERGENT B1, `(.L_x_390) ;  /* 0x000000e000017945 */ /* 0x000fe80003800200 */
[----:B------:R-:W-:Y:S05]  /*0a30*/  @!P1 BRA `(.L_x_391) ;  /* 0x0000000000309947 */ /* 0x000fea0003800000 */
[----:B------:R-:W-:-:S06]  /*0a40*/  IMAD.WIDE.U32 R8, R9, 0x2, R4 ;  /* 0x0000000209087825 */ /* 0x000fcc00078e0004 */
[----:B------:R-:W4:Y:S02]  /*0a50*/  LDG.E.U16 R8, desc[UR36][R8.64] ;  /* 0x0000002408087981 */ /* 0x000f24000c1e1500 */
[----:B----4-:R-:W-:-:S04]  /*0a60*/  IMAD.U32 R6, R8, 0x10000, RZ ;  /* 0x0001000008067824 */ /* 0x010fc800078e00ff */
[----:B------:R-:W-:-:S06]  /*0a70*/  FADD.FTZ R6, R11, R6 ;  /* 0x000000060b067221 */ /* 0x000fcc0000010000 */
[----:B------:R-:W4:Y:S02]  /*0a80*/  F2F.BF16.F32 R6, R6 ;  /* 0x0000000600067304 */ /* 0x000f240000202000 */
[----:B----4-:R-:W-:-:S04]  /*0a90*/  SHF.L.U32 R12, R6, 0x10, RZ ;  /* 0x00000010060c7819 */ /* 0x010fc800000006ff */
[----:B------:R-:W-:-:S13]  /*0aa0*/  FSETP.GT.FTZ.AND P0, PT, R12, RZ, PT ;  /* 0x000000ff0c00720b */ /* 0x000fda0003f14000 */
[----:B------:R-:W-:-:S06]  /*0ab0*/  @P0 FMUL.FTZ R12, R12, R12 ;  /* 0x0000000c0c0c0220 */ /* 0x000fcc0000410000 */
[----:B------:R-:W4:Y:S02]  /*0ac0*/  @P0 F2F.BF16.F32 R12, R12 ;  /* 0x0000000c000c0304 */ /* 0x000f240000202000 */
[----:B----4-:R-:W-:-:S04]  /*0ad0*/  @P0 IMAD.U32 R14, R12, 0x10000, RZ ;  /* 0x000100000c0e0824 */ /* 0x010fc800078e00ff */
[----:B-123--:R-:W-:-:S05]  /*0ae0*/  @P0 FADD.FTZ R13, R13, R14 ;  /* 0x0000000e0d0d0221 */ /* 0x00efca0000010000 */
[----:B------:R4:W-:Y:S02]  /*0af0*/  @P0 STS [R10], R13 ;  /* 0x0000000d0a000388 */ /* 0x0009e40000000800 */
.L_x_391:
[----:B------:R-:W-:Y:S05]  /*0b00*/  BSYNC.RECONVERGENT B1 ;  /* 0x0000000000017941 */ /* 0x000fea0003800200 */
.L_x_390:
[----:B------:R-:W-:Y:S04]  /*0b10*/  BSSY.RECONVERGENT B1, `(.L_x_392) ;  /* 0x000000e000017945 */ /* 0x000fe80003800200 */
[----:B------:R-:W-:Y:S05]  /*0b20*/  @!P2 BRA `(.L_x_393) ;  /* 0x000000000030a947 */ /* 0x000fea0003800000 */
[----:B------:R-:W-:-:S06]  /*0b30*/  IMAD.WIDE.U32 R8, R7, 0x2, R4 ;  /* 0x0000000207087825 */ /* 0x000fcc00078e0004 */
[----:B------:R-:W5:Y:S02]  /*0b40*/  LDG.E.U16 R8, desc[UR36][R8.64] ;  /* 0x0000002408087981 */ /* 0x000f64000c1e1500 */
[----:B-----5:R-:W-:-:S05]  /*0b50*/  SHF.L.U32 R6, R8, 0x10, RZ ;  /* 0x0000001008067819 */ /* 0x020fca00000006ff */
[----:B------:R-:W-:-:S06]  /*0b60*/  FADD.FTZ R6, R11, R6 ;  /* 0x000000060b067221 */ /* 0x000fcc0000010000 */
[----:B------:R-:W5:Y:S02]  /*0b70*/  F2F.BF16.F32 R6, R6 ;  /* 0x0000000600067304 */ /* 0x000f640000202000 */
[----:B-----5:R-:W-:-:S05]  /*0b80*/  IMAD.U32 R12, R6, 0x10000, RZ ;  /* 0x00010000060c7824 */ /* 0x020fca00078e00ff */
[----:B------:R-:W-:-:S13]  /*0b90*/  FSETP.GT.FTZ.AND P0, PT, R12, RZ, PT ;  /* 0x000000ff0c00720b */ /* 0x000fda0003f14000 */
[----:B------:R-:W-:-:S06]  /*0ba0*/  @P0 FMUL.FTZ R12, R12, R12 ;  /* 0x0000000c0c0c0220 */ /* 0x000fcc0000410000 */
[----:B------:R-:W5:Y:S02]  /*0bb0*/  @P0 F2F.BF16.F32 R12, R12 ;  /* 0x0000000c000c0304 */ /* 0x000f640000202000 */
[----:B-----5:R-:W-:-:S05]  /*0bc0*/  @P0 SHF.L.U32 R14, R12, 0x10, RZ ;  /* 0x000000100c0e0819 */ /* 0x020fca00000006ff */
[----:B-1234-:R-:W-:-:S05]  /*0bd0*/  @P0 FADD.FTZ R13, R13, R14 ;  /* 0x0000000e0d0d0221 */ /* 0x01efca0000010000 */
[----:B------:R1:W-:Y:S02]  /*0be0*/  @P0 STS [R10], R13 ;  /* 0x0000000d0a000388 */ /* 0x0003e40000000800 */
.L_x_393:
[----:B------:R-:W-:Y:S05]  /*0bf0*/  BSYNC.RECONVERGENT B1 ;  /* 0x0000000000017941 */ /* 0x000fea0003800200 */
.L_x_392:
[----:B------:R-:W-:-:S05]  /*0c00*/  IMAD.IADD R15, R7, 0x1, R2 ;  /* 0x00000001070f7824 */ /* 0x000fca00078e0202 */
[----:B------:R-:W-:-:S13]  /*0c10*/  ISETP.GE.AND P0, PT, R15, UR38, PT ;  /* 0x000000260f007c0c */ /* 0x000fda000bf06270 */
[----:B------:R-:W-:Y:S05]  /*0c20*/  @!P0 BRA `(.L_x_394) ;  /* 0xfffffff800e88947 */ /* 0x000fea000383ffff */
.L_x_385:
[----:B------:R-:W-:Y:S05]  /*0c30*/  BSYNC.RECONVERGENT B0 ;  /* 0x0000000000007941 */ /* 0x000fea0003800200 */
.L_x_384:
[----:B------:R-:W-:Y:S05]  /*0c40*/  BRA `(.L_x_377) ;  /* 0x00000008009c7947 */ /* 0x000fea0003800000 */
.L_x_378:
        /* <DEDUP_REMOVED lines=10> */
[----:B-1----:R-:W-:-:S06]  /*0cf0*/  IADD3 R7, PT, PT, R20, 0xffffffe, RZ ;  /* 0x0ffffffe14077810 */ /* 0x002fcc0007ffe0ff */
        /* <DEDUP_REMOVED lines=9> */
[----:B------:R-:W-:Y:S02]  /*0d90*/  @P0 IADD3 R7, PT, PT, R7, 0x1, RZ ;  /* 0x0000000107070810 */ /* 0x000fe40007ffe0ff */
[----:B------:R-:W-:Y:S01]  /*0da0*/  IADD3 R6, P0, PT, R15, UR6, RZ ;  /* 0x000000060f067c10 */ /* 0x000fe2000ff1e0ff */
[----:B------:R-:W-:Y:S01]  /*0db0*/  IMAD.MOV.U32 R15, RZ, RZ, RZ ;  /* 0x000000ffff0f7224 */ /* 0x000fe200078e00ff */
[----:B------:R-:W-:Y:S02]  /*0dc0*/  ISETP.GE.U32.AND P1, PT, R21, R2, PT ;  /* 0x000000021500720c */ /* 0x000fe40003f26070 */
[----:B------:R-:W-:-:S11]  /*0dd0*/  MOV R21, R3 ;  /* 0x0000000300157202 */ /* 0x000fd60000000f00 */
[----:B------:R-:W-:Y:S01]  /*0de0*/  @P1 VIADD R7, R7, 0x1 ;  /* 0x0000000107071836 */ /* 0x000fe20000000000 */
[----:B------:R-:W-:-:S04]  /*0df0*/  @!P2 LOP3.LUT R7, RZ, R2, RZ, 0x33, !PT ;  /* 0x00000002ff07a212 */ /* 0x000fc800078e33ff */
[----:B------:R-:W-:-:S04]  /*0e00*/  IADD3 R14, PT, PT, R14, R7, RZ ;  /* 0x000000070e0e7210 */ /* 0x000fc80007ffe0ff */
[----:B------:R-:W-:-:S04]  /*0e10*/  LOP3.LUT R7, R14, 0x3, RZ, 0xc0, !PT ;  /* 0x000000030e077812 */ /* 0x000fc800078ec0ff */
[----:B------:R-:W-:Y:S02]  /*0e20*/  ISETP.NE.AND P1, PT, R7, 0x3, PT ;  /* 0x000000030700780c */ /* 0x000fe40003f25270 */
[----:B------:R-:W-:-:S11]  /*0e30*/  IADD3.X R7, PT, PT, R13, UR7, RZ, P0, !PT ;  /* 0x000000070d077c10 */ /* 0x000fd600087fe4ff */
[----:B------:R-:W-:Y:S05]  /*0e40*/  @!P1 BRA `(.L_x_396) ;  /* 0x0000000000989947 */ /* 0x000fea0003800000 */
[----:B------:R-:W-:Y:S01]  /*0e50*/  IMAD.WIDE.U32 R12, R3, 0x2, R18 ;  /* 0x00000002030c7825 */ /* 0x000fe200078e0012 */
[----:B------:R-:W-:-:S03]  /*0e60*/  IADD3 R19, PT, PT, -R17, R3, RZ ;  /* 0x0000000311137210 */ /* 0x000fc60007ffe1ff */
[----:B------:R-:W-:Y:S01]  /*0e70*/  VIADD R15, R14, 0x1 ;  /* 0x000000010e0f7836 */ /* 0x000fe20000000000 */
[----:B------:R-:W-:Y:S01]  /*0e80*/  IADD3 R12, P0, PT, R12, R8, RZ ;  /* 0x000000080c0c7210 */ /* 0x000fe20007f1e0ff */
[----:B------:R-:W-:-:S03]  /*0e90*/  IMAD.MOV.U32 R21, RZ, RZ, R3 ;  /* 0x000000ffff157224 */ /* 0x000fc600078e0003 */
[----:B------:R-:W-:Y:S01]  /*0ea0*/  LOP3.LUT R18, R15, 0x3, RZ, 0xc0, !PT ;  /* 0x000000030f127812 */ /* 0x000fe200078ec0ff */
[----:B------:R-:W-:Y:S02]  /*0eb0*/  HFMA2 R15, -RZ, RZ, 0, 0 ;  /* 0x00000000ff0f7431 */ /* 0x000fe400000001ff */
[----:B------:R-:W-:Y:S01]  /*0ec0*/  IMAD.X R13, R13, 0x1, R9, P0 ;  /* 0x000000010d0d7824 */ /* 0x000fe200000e0609 */
[----:B------:R-:W-:-:S07]  /*0ed0*/  IADD3 R18, PT, PT, -R18, RZ, RZ ;  /* 0x000000ff12127210 */ /* 0x000fce0007ffe1ff */
.L_x_399:
[----:B------:R-:W-:Y:S01]  /*0ee0*/  ISETP.NE.AND P0, PT, R19, RZ, PT ;  /* 0x000000ff1300720c */ /* 0x000fe20003f05270 */
[----:B------:R-:W-:Y:S01]  /*0ef0*/  VIADD R18, R18, 0x1 ;  /* 0x0000000112127836 */ /* 0x000fe20000000000 */
[----:B------:R-:W-:Y:S01]  /*0f00*/  MOV R8, R12 ;  /* 0x0000000c00087202 */ /* 0x000fe20000000f00 */
[----:B------:R-:W-:Y:S01]  /*0f10*/  IMAD.MOV.U32 R9, RZ, RZ, R13 ;  /* 0x000000ffff097224 */ /* 0x000fe200078e000d */
[----:B------:R-:W-:Y:S02]  /*0f20*/  BSSY.RECONVERGENT B1, `(.L_x_397) ;  /* 0x0000015000017945 */ /* 0x000fe40003800200 */
[----:B------:R-:W-:Y:S01]  /*0f30*/  ISETP.NE.AND P1, PT, R18, RZ, PT ;  /* 0x000000ff1200720c */ /* 0x000fe20003f25270 */
[----:B------:R-:W-:-:S06]  /*0f40*/  IMAD.WIDE.U32 R12, R2, 0x2, R8 ;  /* 0x00000002020c7825 */ /* 0x000fcc00078e0008 */
[----:B-1----:R-:W-:Y:S06]  /*0f50*/  @!P0 BRA `(.L_x_398) ;  /* 0x0000000000448947 */ /* 0x002fec0003800000 */
[----:B------:R-:W2:Y:S02]  /*0f60*/  LDG.E.U16 R8, desc[UR36][R8.64] ;  /* 0x0000002408087981 */ /* 0x000ea4000c1e1500 */
[----:B--2---:R-:W-:-:S05]  /*0f70*/  SHF.L.U32 R20, R8, 0x10, RZ ;  /* 0x0000001008147819 */ /* 0x004fca00000006ff */
[----:B------:R-:W-:-:S06]  /*0f80*/  FADD.FTZ R20, R11, R20 ;  /* 0x000000140b147221 */ /* 0x000fcc0000010000 */
[----:B------:R-:W1:Y:S02]  /*0f90*/  F2F.BF16.F32 R20, R20 ;  /* 0x0000001400147304 */ /* 0x000e640000202000 */
[----:B-1----:R-:W-:-:S05]  /*0fa0*/  IMAD.U32 R22, R20, 0x10000, RZ ;  /* 0x0001000014167824 */ /* 0x002fca00078e00ff */
[----:B------:R-:W-:-:S13]  /*0fb0*/  FSETP.GT.FTZ.AND P0, PT, R22, RZ, PT ;  /* 0x000000ff1600720b */ /* 0x000fda0003f14000 */
[----:B------:R-:W-:Y:S05]  /*0fc0*/  @!P0 BRA `(.L_x_398) ;  /* 0x0000000000288947 */ /* 0x000fea0003800000 */
[----:B------:R-:W2:Y:S01]  /*0fd0*/  LDG.E.U16 R9, desc[UR36][R6.64] ;  /* 0x0000002406097981 */ /* 0x000ea2000c1e1500 */
[----:B------:R-:W-:-:S06]  /*0fe0*/  FMUL.FTZ R8, R22, R22 ;  /* 0x0000001616087220 */ /* 0x000fcc0000410000 */
[----:B------:R-:W1:Y:S01]  /*0ff0*/  F2F.BF16.F32 R8, R8 ;  /* 0x0000000800087304 */ /* 0x000e620000202000 */
[----:B--2---:R-:W-:Y:S01]  /*1000*/  SHF.L.U32 R20, R9, 0x10, RZ ;  /* 0x0000001009147819 */ /* 0x004fe200000006ff */
[----:B-1----:R-:W-:-:S04]  /*1010*/  IMAD.U32 R9, R8, 0x10000, RZ ;  /* 0x0001000008097824 */ /* 0x002fc800078e00ff */
[----:B------:R-:W-:-:S06]  /*1020*/  FMUL.FTZ R9, R9, R20 ;  /* 0x0000001409097220 */ /* 0x000fcc0000410000 */
[----:B------:R-:W1:Y:S02]  /*1030*/  F2F.BF16.F32 R9, R9 ;  /* 0x0000000900097304 */ /* 0x000e640000202000 */
[----:B-1----:R-:W-:-:S05]  /*1040*/  SHF.L.U32 R20, R9, 0x10, RZ ;  /* 0x0000001009147819 */ /* 0x002fca00000006ff */
[----:B------:R-:W-:-:S05]  /*1050*/  FADD.FTZ R15, R15, R20 ;  /* 0x000000140f0f7221 */ /* 0x000fca0000010000 */
[----:B------:R1:W-:Y:S02]  /*1060*/  STS [R10], R15 ;  /* 0x0000000f0a007388 */ /* 0x0003e40000000800 */
.L_x_398:
[----:B------:R-:W-:Y:S05]  /*1070*/  BSYNC.RECONVERGENT B1 ;  /* 0x0000000000017941 */ /* 0x000fea0003800200 */
.L_x_397:
[C---:B------:R-:W-:Y:S01]  /*1080*/  IMAD.IADD R21, R2.reuse, 0x1, R21 ;  /* 0x0000000102157824 */ /* 0x040fe200078e0215 */
[----:B------:R-:W-:Y:S01]  /*1090*/  IADD3 R19, PT, PT, R2, R19, RZ ;  /* 0x0000001302137210 */ /* 0x000fe20007ffe0ff */
[----:B------:R-:W-:Y:S06]  /*10a0*/  @P1 BRA `(.L_x_399) ;  /* 0xfffffffc008c1947 */ /* 0x000fec000383ffff */
.L_x_396:
[----:B------:R-:W-:Y:S05]  /*10b0*/  BSYNC.RECONVERGENT B0 ;  /* 0x0000000000007941 */ /* 0x000fea0003800200 */
.L_x_395:
[----:B------:R-:W-:-:S13]  /*10c0*/  ISETP.GE.U32.AND P0, PT, R14, 0x3, PT ;  /* 0x000000030e00780c */ /* 0x000fda0003f06070 */
[----:B------:R-:W-:Y:S05]  /*10d0*/  @!P0 BRA `(.L_x_377) ;  /* 0x0000000400788947 */ /* 0x000fea0003800000 */
.L_x_408:
[----:B------:R-:W-:Y:S01]  /*10e0*/  IMAD.IADD R19, R2, 0x1, R21 ;  /* 0x0000000102137824 */ /* 0x000fe200078e0215 */
[-C--:B------:R-:W-:Y:S01]  /*10f0*/  ISETP.NE.AND P3, PT, R21, R17.reuse, PT ;  /* 0x000000111500720c */ /* 0x080fe20003f65270 */
[----:B------:R-:W-:Y:S03]  /*1100*/  BSSY.RECONVERGENT B0, `(.L_x_400) ;  /* 0x0000019000007945 */ /* 0x000fe60003800200 */
[C---:B------:R-:W-:Y:S02]  /*1110*/  IADD3 R13, PT, PT, R19.reuse, R2, RZ ;  /* 0x00000002130d7210 */ /* 0x040fe40007ffe0ff */
[-C--:B------:R-:W-:Y:S02]  /*1120*/  ISETP.NE.AND P0, PT, R19, R17.reuse, PT ;  /* 0x000000111300720c */ /* 0x080fe40003f05270 */
[C---:B------:R-:W-:Y:S01]  /*1130*/  ISETP.NE.AND P1, PT, R13.reuse, R17, PT ;  /* 0x000000110d00720c */ /* 0x040fe20003f25270 */
[----:B------:R-:W-:-:S05]  /*1140*/  IMAD.IADD R9, R13, 0x1, R2 ;  /* 0x000000010d097824 */ /* 0x000fca00078e0202 */
[----:B------:R-:W-:Y:S01]  /*1150*/  ISETP.NE.AND P2, PT, R9, R17, PT ;  /* 0x000000110900720c */ /* 0x000fe20003f45270 */
[----:B0-234-:R-:W-:-:S12]  /*1160*/  @!P3 BRA `(.L_x_401) ;  /* 0x000000000048b947 */ /* 0x01dfd80003800000 */
        /* <DEDUP_REMOVED lines=9> */
[----:B------:R-:W-:-:S06]  /*1200*/  FMUL.FTZ R8, R14, R14 ;  /* 0x0000000e0e087220 */ /* 0x000fcc0000410000 */
[----:B------:R-:W3:Y:S01]  /*1210*/  F2F.BF16.F32 R8, R8 ;  /* 0x0000000800087304 */ /* 0x000ee20000202000 */
[----:B--2---:R-:W-:Y:S01]  /*1220*/  SHF.L.U32 R21, R12, 0x10, RZ ;  /* 0x000000100c157819 */ /* 0x004fe200000006ff */
[----:B---3--:R-:W-:-:S04]  /*1230*/  IMAD.U32 R12, R8, 0x10000, RZ ;  /* 0x00010000080c7824 */ /* 0x008fc800078e00ff */
[----:B------:R-:W-:-:S06]  /*1240*/  FMUL.FTZ R12, R12, R21 ;  /* 0x000000150c0c7220 */ /* 0x000fcc0000410000 */
[----:B------:R-:W2:Y:S02]  /*1250*/  F2F.BF16.F32 R12, R12 ;  /* 0x0000000c000c7304 */ /* 0x000ea40000202000 */
[----:B--2---:R-:W-:-:S05]  /*1260*/  SHF.L.U32 R14, R12, 0x10, RZ ;  /* 0x000000100c0e7819 */ /* 0x004fca00000006ff */
[----:B-1----:R-:W-:-:S05]  /*1270*/  FADD.FTZ R15, R15, R14 ;  /* 0x0000000e0f0f7221 */ /* 0x002fca0000010000 */
[----:B------:R2:W-:Y:S02]  /*1280*/  STS [R10], R15 ;  /* 0x0000000f0a007388 */ /* 0x0005e40000000800 */
.L_x_401:
[----:B------:R-:W-:Y:S05]  /*1290*/  BSYNC.RECONVERGENT B0 ;  /* 0x0000000000007941 */ /* 0x000fea0003800200 */
.L_x_400:
[----:B------:R-:W-:Y:S04]  /*12a0*/  BSSY.RECONVERGENT B0, `(.L_x_402) ;  /* 0x0000014000007945 */ /* 0x000fe80003800200 */
[----:B------:R-:W-:Y:S05]  /*12b0*/  @!P0 BRA `(.L_x_403) ;  /* 0x0000000000488947 */ /* 0x000fea0003800000 */
[----:B------:R-:W-:-:S06]  /*12c0*/  IMAD.WIDE.U32 R18, R19, 0x2, R4 ;  /* 0x0000000213127825 */ /* 0x000fcc00078e0004 */
[----:B------:R-:W3:Y:S02]  /*12d0*/  LDG.E.U16 R18, desc[UR36][R18.64] ;  /* 0x0000002412127981 */ /* 0x000ee4000c1e1500 */
[----:B---3--:R-:W-:-:S04]  /*12e0*/  IMAD.U32 R8, R18, 0x10000, RZ ;  /* 0x0001000012087824 */ /* 0x008fc800078e00ff */
[----:B------:R-:W-:-:S06]  /*12f0*/  FADD.FTZ R8, R11, R8 ;  /* 0x000000080b087221 */ /* 0x000fcc0000010000 */
[----:B------:R-:W3:Y:S02]  /*1300*/  F2F.BF16.F32 R8, R8 ;  /* 0x0000000800087304 */ /* 0x000ee40000202000 */
[----:B---3--:R-:W-:-:S04]  /*1310*/  SHF.L.U32 R12, R8, 0x10, RZ ;  /* 0x00000010080c7819 */ /* 0x008fc800000006ff */
[----:B------:R-:W-:-:S13]  /*1320*/  FSETP.GT.FTZ.AND P0, PT, R12, RZ, PT ;  /* 0x000000ff0c00720b */ /* 0x000fda0003f14000 */
[----:B------:R-:W-:Y:S05]  /*1330*/  @!P0 BRA `(.L_x_403) ;  /* 0x0000000000288947 */ /* 0x000fea0003800000 */
[----:B------:R-:W3:Y:S01]  /*1340*/  LDG.E.U16 R14, desc[UR36][R6.64] ;  /* 0x00000024060e7981 */ /* 0x000ee2000c1e1500 */
[----:B------:R-:W-:-:S06]  /*1350*/  FMUL.FTZ R8, R12, R12 ;  /* 0x0000000c0c087220 */ /* 0x000fcc0000410000 */
[----:B------:R-:W4:Y:S02]  /*1360*/  F2F.BF16.F32 R8, R8 ;  /* 0x0000000800087304 */ /* 0x000f240000202000 */
[----:B----4-:R-:W-:Y:S01]  /*1370*/  SHF.L.U32 R12, R8, 0x10, RZ ;  /* 0x00000010080c7819 */ /* 0x010fe200000006ff */
[----:B---3--:R-:W-:-:S04]  /*1380*/  IMAD.U32 R19, R14, 0x10000, RZ ;  /* 0x000100000e137824 */ /* 0x008fc800078e00ff */
[----:B------:R-:W-:-:S06]  /*1390*/  FMUL.FTZ R12, R19, R12 ;  /* 0x0000000c130c7220 */ /* 0x000fcc0000410000 */
[----:B------:R-:W3:Y:S02]  /*13a0*/  F2F.BF16.F32 R12, R12 ;  /* 0x0000000c000c7304 */ /* 0x000ee40000202000 */
[----:B---3--:R-:W-:-:S04]  /*13b0*/  IMAD.U32 R14, R12, 0x10000, RZ ;  /* 0x000100000c0e7824 */ /* 0x008fc800078e00ff */
[----:B-12---:R-:W-:-:S05]  /*13c0*/  FADD.FTZ R15, R15, R14 ;  /* 0x0000000e0f0f7221 */ /* 0x006fca0000010000 */
[----:B------:R3:W-:Y:S02]  /*13d0*/  STS [R10], R15 ;  /* 0x0000000f0a007388 */ /* 0x0007e40000000800 */
.L_x_403:
[----:B------:R-:W-:Y:S05]  /*13e0*/  BSYNC.RECONVERGENT B0 ;  /* 0x0000000000007941 */ /* 0x000fea0003800200 */
.L_x_402:
[----:B------:R-:W-:Y:S04]  /*13f0*/  BSSY.RECONVERGENT B0, `(.L_x_404) ;  /* 0x0000014000007945 */ /* 0x000fe80003800200 */
[----:B------:R-:W-:Y:S05]  /*1400*/  @!P1 BRA `(.L_x_405) ;  /* 0x0000000000489947 */ /* 0x000fea0003800000 */
[----:B------:R-:W-:-:S06]  /*1410*/  IMAD.WIDE.U32 R12, R13, 0x2, R4 ;  /* 0x000000020d0c7825 */ /* 0x000fcc00078e0004 */
[----:B------:R-:W4:Y:S02]  /*1420*/  LDG.E.U16 R12, desc[UR36][R12.64] ;  /* 0x000000240c0c7981 */ /* 0x000f24000c1e1500 */
[----:B----4-:R-:W-:-:S05]  /*1430*/  SHF.L.U32 R8, R12, 0x10, RZ ;  /* 0x000000100c087819 */ /* 0x010fca00000006ff */
[----:B------:R-:W-:-:S06]  /*1440*/  FADD.FTZ R8, R11, R8 ;  /* 0x000000080b087221 */ /* 0x000fcc0000010000 */
[----:B------:R-:W4:Y:S02]  /*1450*/  F2F.BF16.F32 R8, R8 ;  /* 0x0000000800087304 */ /* 0x000f240000202000 */
[----:B----4-:R-:W-:-:S05]  /*1460*/  IMAD.U32 R14, R8, 0x10000, RZ ;  /* 0x00010000080e7824 */ /* 0x010fca00078e00ff */
[----:B------:R-:W-:-:S13]  /*1470*/  FSETP.GT.FTZ.AND P0, PT, R14, RZ, PT ;  /* 0x000000ff0e00720b */ /* 0x000fda0003f14000 */
[----:B------:R-:W-:Y:S05]  /*1480*/  @!P0 BRA `(.L_x_405) ;  /* 0x0000000000288947 */ /* 0x000fea0003800000 */
[----:B------:R-:W4:Y:S01]  /*1490*/  LDG.E.U16 R12, desc[UR36][R6.64] ;  /* 0x00000024060c7981 */ /* 0x000f22000c1e1500 */
[----:B------:R-:W-:-:S06]  /*14a0*/  FMUL.FTZ R8, R14, R14 ;  /* 0x0000000e0e087220 */ /* 0x000fcc0000410000 */
[----:B------:R-:W5:Y:S01]  /*14b0*/  F2F.BF16.F32 R8, R8 ;  /* 0x0000000800087304 */ /* 0x000f620000202000 */
[----:B----4-:R-:W-:Y:S01]  /*14c0*/  SHF.L.U32 R13, R12, 0x10, RZ ;  /* 0x000000100c0d7819 */ /* 0x010fe200000006ff */
[----:B-----5:R-:W-:-:S04]  /*14d0*/  IMAD.U32 R12, R8, 0x10000, RZ ;  /* 0x00010000080c7824 */ /* 0x020fc800078e00ff */
[----:B------:R-:W-:-:S06]  /*14e0*/  FMUL.FTZ R12, R13, R12 ;  /* 0x0000000c0d0c7220 */ /* 0x000fcc0000410000 */
[----:B------:R-:W4:Y:S02]  /*14f0*/  F2F.BF16.F32 R12, R12 ;  /* 0x0000000c000c7304 */ /* 0x000f240000202000 */
[----:B----4-:R-:W-:-:S05]  /*1500*/  SHF.L.U32 R14, R12, 0x10, RZ ;  /* 0x000000100c0e7819 */ /* 0x010fca00000006ff */
[----:B-123--:R-:W-:-:S05]  /*1510*/  FADD.FTZ R15, R15, R14 ;  /* 0x0000000e0f0f7221 */ /* 0x00efca0000010000 */
[----:B------:R4:W-:Y:S02]  /*1520*/  STS [R10], R15 ;  /* 0x0000000f0a007388 */ /* 0x0009e40000000800 */
.L_x_405:
[----:B------:R-:W-:Y:S05]  /*1530*/  BSYNC.RECONVERGENT B0 ;  /* 0x0000000000007941 */ /* 0x000fea0003800200 */
.L_x_404:
[----:B------:R-:W-:Y:S04]  /*1540*/  BSSY.RECONVERGENT B0, `(.L_x_406) ;  /* 0x0000014000007945 */ /* 0x000fe80003800200 */
[----:B------:R-:W-:Y:S05]  /*1550*/  @!P2 BRA `(.L_x_407) ;  /* 0x000000000048a947 */ /* 0x000fea0003800000 */
[----:B------:R-:W-:-:S06]  /*1560*/  IMAD.WIDE.U32 R12, R9, 0x2, R4 ;  /* 0x00000002090c7825 */ /* 0x000fcc00078e0004 */
[----:B------:R-:W5:Y:S02]  /*1570*/  LDG.E.U16 R12, desc[UR36][R12.64] ;  /* 0x000000240c0c7981 */ /* 0x000f64000c1e1500 */
[----:B-----5:R-:W-:-:S04]  /*1580*/  IMAD.U32 R8, R12, 0x10000, RZ ;  /* 0x000100000c087824 */ /* 0x020fc800078e00ff */
[----:B------:R-:W-:-:S06]  /*1590*/  FADD.FTZ R8, R11, R8 ;  /* 0x000000080b087221 */ /* 0x000fcc0000010000 */
[----:B------:R-:W5:Y:S02]  /*15a0*/  F2F.BF16.F32 R8, R8 ;  /* 0x0000000800087304 */ /* 0x000f640000202000 */
[----:B-----5:R-:W-:-:S04]  /*15b0*/  SHF.L.U32 R14, R8, 0x10, RZ ;  /* 0x00000010080e7819 */ /* 0x020fc800000006ff */
[----:B------:R-:W-:-:S13]  /*15c0*/  FSETP.GT.FTZ.AND P0, PT, R14, RZ, PT ;  /* 0x000000ff0e00720b */ /* 0x000fda0003f14000 */
[----:B------:R-:W-:Y:S05]  /*15d0*/  @!P0 BRA `(.L_x_407) ;  /* 0x0000000000288947 */ /* 0x000fea0003800000 */
[----:B------:R-:W5:Y:S01]  /*15e0*/  LDG.E.U16 R12, desc[UR36][R6.64] ;  /* 0x00000024060c7981 */ /* 0x000f62000c1e1500 */
[----:B------:R-:W-:-:S06]  /*15f0*/  FMUL.FTZ R8, R14, R14 ;  /* 0x0000000e0e087220 */ /* 0x000fcc0000410000 */
[----:B------:R-:W0:Y:S01]  /*1600*/  F2F.BF16.F32 R8, R8 ;  /* 0x0000000800087304 */ /* 0x000e220000202000 */
[----:B-----5:R-:W-:Y:S01]  /*1610*/  SHF.L.U32 R13, R12, 0x10, RZ ;  /* 0x000000100c0d7819 */ /* 0x020fe200000006ff */
[----:B0-----:R-:W-:-:S04]  /*1620*/  IMAD.U32 R12, R8, 0x10000, RZ ;  /* 0x00010000080c7824 */ /* 0x001fc800078e00ff */
[----:B------:R-:W-:-:S06]  /*1630*/  FMUL.FTZ R12, R13, R12 ;  /* 0x0000000c0d0c7220 */ /* 0x000fcc0000410000 */
[----:B------:R-:W0:Y:S02]  /*1640*/  F2F.BF16.F32 R12, R12 ;  /* 0x0000000c000c7304 */ /* 0x000e240000202000 */
[----:B0-----:R-:W-:-:S05]  /*1650*/  SHF.L.U32 R14, R12, 0x10, RZ ;  /* 0x000000100c0e7819 */ /* 0x001fca00000006ff */
[----:B-1234-:R-:W-:-:S05]  /*1660*/  FADD.FTZ R15, R15, R14 ;  /* 0x0000000e0f0f7221 */ /* 0x01efca0000010000 */
[----:B------:R0:W-:Y:S02]  /*1670*/  STS [R10], R15 ;  /* 0x0000000f0a007388 */ /* 0x0001e40000000800 */
.L_x_407:
[----:B------:R-:W-:Y:S05]  /*1680*/  BSYNC.RECONVERGENT B0 ;  /* 0x0000000000007941 */ /* 0x000fea0003800200 */
.L_x_406:
[----:B------:R-:W-:-:S04]  /*1690*/  IADD3 R21, PT, PT, R9, R2, RZ ;  /* 0x0000000209157210 */ /* 0x000fc80007ffe0ff */
[----:B------:R-:W-:-:S13]  /*16a0*/  ISETP.GE.AND P0, PT, R21, UR39, PT ;  /* 0x0000002715007c0c */ /* 0x000fda000bf06270 */
[----:B------:R-:W-:Y:S05]  /*16b0*/  @!P0 BRA `(.L_x_408) ;  /* 0xfffffff800888947 */ /* 0x000fea000383ffff */
.L_x_377:
[----:B------:R-:W-:Y:S05]  /*16c0*/  WARPSYNC.ALL ;  /* 0x0000000000007948 */ /* 0x000fea0003800000 */
[----:B------:R-:W-:Y:S01]  /*16d0*/  BAR.SYNC.DEFER_BLOCKING 0x0 ;  /* 0x0000000000007b1d */ /* 0x000fe20000010000 */
[----:B------:R-:W-:-:S13]  /*16e0*/  ISETP.NE.AND P0, PT, R3, RZ, PT ;  /* 0x000000ff0300720c */ /* 0x000fda0003f05270 */
[----:B------:R-:W-:Y:S05]  /*16f0*/  @P0 EXIT ;  /* 0x000000000000094d */ /* 0x000fea0003800000 */
[C---:B------:R-:W-:Y:S01]  /*1700*/  ISETP.GE.U32.AND P0, PT, R2.reuse, 0x10, PT ;  /* 0x000000100200780c */ /* 0x040fe20003f06070 */
[----:B------:R-:W-:Y:S01]  /*1710*/  IMAD.MOV.U32 R23, RZ, RZ, RZ ;  /* 0x000000ffff177224 */ /* 0x000fe200078e00ff */
[----:B------:R-:W-:Y:S02]  /*1720*/  LOP3.LUT R19, R2, 0xf, RZ, 0xc0, !PT ;  /* 0x0000000f02137812 */ /* 0x000fe400078ec0ff */
[----:B------:R-:W-:Y:S02]  /*1730*/  MOV R3, RZ ;  /* 0x000000ff00037202 */ /* 0x000fe40000000f00 */
[----:B------:R-:W-:-:S07]  /*1740*/  ISETP.NE.AND P1, PT, R19, RZ, PT ;  /* 0x000000ff1300720c */ /* 0x000fce0003f25270 */
[----:B------:R-:W-:Y:S06]  /*1750*/  @!P0 BRA `(.L_x_409) ;  /* 0x0000000000748947 */ /* 0x000fec0003800000 */
[C---:B------:R-:W-:Y:S01]  /*1760*/  LOP3.LUT R18, R2.reuse, 0xfffffff0, RZ, 0xc0, !PT ;  /* 0xfffffff002127812 */ /* 0x040fe200078ec0ff */
[----:B------:R-:W-:Y:S01]  /*1770*/  IMAD.MOV.U32 R23, RZ, RZ, RZ ;  /* 0x000000ffff177224 */ /* 0x000fe200078e00ff */
[----:B------:R-:W-:Y:S02]  /*1780*/  LOP3.LUT R3, R2, 0x7f0, RZ, 0xc0, !PT ;  /* 0x000007f002037812 */ /* 0x000fe400078ec0ff */
[----:B------:R-:W-:Y:S02]  /*1790*/  IADD3 R17, PT, PT, R0, 0x20, RZ ;  /* 0x0000002000117810 */ /* 0x000fe40007ffe0ff */
[----:B------:R-:W-:-:S07]  /*17a0*/  IADD3 R18, PT, PT, -R18, RZ, RZ ;  /* 0x000000ff12127210 */ /* 0x000fce0007ffe1ff */
.L_x_410:
[----:B------:R-:W5:Y:S01]  /*17b0*/  LDS.128 R4, [R17+-0x20] ;  /* 0xffffe00011047984 */ /* 0x000f620000000c00 */
[----:B------:R-:W-:-:S03]  /*17c0*/  IADD3 R18, PT, PT, R18, 0x10, RZ ;  /* 0x0000001012127810 */ /* 0x000fc60007ffe0ff */
[----:B01234-:R-:W0:Y:S01]  /*17d0*/  LDS.128 R8, [R17+-0x10] ;  /* 0xfffff00011087984 */ /* 0x01fe220000000c00 */
[----:B------:R-:W-:-:S03]  /*17e0*/  ISETP.NE.AND P0, PT, R18, RZ, PT ;  /* 0x000000ff1200720c */ /* 0x000fc60003f05270 */
[----:B------:R-:W1:Y:S01]  /*17f0*/  LDS.128 R12, [R17] ;  /* 0x00000000110c7984 */ /* 0x000e620000000c00 */
[----:B-----5:R-:W-:-:S03]  /*1800*/  FADD.FTZ R4, R4, R23 ;  /* 0x0000001704047221 */ /* 0x020fc60000010000 */
[----:B------:R2:W3:Y:S01]  /*1810*/  LDS.128 R20, [R17+0x10] ;  /* 0x0000100011147984 */ /* 0x0004e20000000c00 */
[----:B------:R-:W-:-:S04]  /*1820*/  FADD.FTZ R5, R4, R5 ;  /* 0x0000000504057221 */ /* 0x000fc80000010000 */
[----:B------:R-:W-:Y:S01]  /*1830*/  FADD.FTZ R6, R5, R6 ;  /* 0x0000000605067221 */ /* 0x000fe20000010000 */
[----:B--2---:R-:W-:-:S03]  /*1840*/  VIADD R17, R17, 0x40 ;  /* 0x0000004011117836 */ /* 0x004fc60000000000 */
[----:B------:R-:W-:-:S04]  /*1850*/  FADD.FTZ R7, R6, R7 ;  /* 0x0000000706077221 */ /* 0x000fc80000010000 */
        /* <DEDUP_REMOVED lines=8> */
[----:B---3--:R-:W-:-:S04]  /*18e0*/  FADD.FTZ R20, R15, R20 ;  /* 0x000000140f147221 */ /* 0x008fc80000010000 */
[----:B------:R-:W-:-:S04]  /*18f0*/  FADD.FTZ R21, R20, R21 ;  /* 0x0000001514157221 */ /* 0x000fc80000010000 */
[----:B------:R-:W-:-:S04]  /*1900*/  FADD.FTZ R22, R21, R22 ;  /* 0x0000001615167221 */ /* 0x000fc80000010000 */
[----:B------:R-:W-:Y:S01]  /*1910*/  FADD.FTZ R23, R22, R23 ;  /* 0x0000001716177221 */ /* 0x000fe20000010000 */
[----:B------:R-:W-:Y:S06]  /*1920*/  @P0 BRA `(.L_x_410) ;  /* 0xfffffffc00a00947 */ /* 0x000fec000383ffff */
.L_x_409:
[----:B------:R-:W-:Y:S05]  /*1930*/  @!P1 BRA `(.L_x_411) ;  /* 0x0000000000949947 */ /* 0x000fea0003800000 */
[----:B------:R-:W-:Y:S02]  /*1940*/  ISETP.GE.U32.AND P0, PT, R19, 0x8, PT ;  /* 0x000000081300780c */ /* 0x000fe40003f06070 */
[----:B-1234-:R-:W-:-:S04]  /*1950*/  LOP3.LUT R13, R2, 0x7, RZ, 0xc0, !PT ;  /* 0x00000007020d7812 */ /* 0x01efc800078ec0ff */
[----:B------:R-:W-:-:S07]  /*1960*/  ISETP.NE.AND P1, PT, R13, RZ, PT ;  /* 0x000000ff0d00720c */ /* 0x000fce0003f25270 */
[----:B------:R-:W-:Y:S06]  /*1970*/  @!P0 BRA `(.L_x_412) ;  /* 0x0000000000308947 */ /* 0x000fec0003800000 */
[C---:B------:R-:W-:Y:S02]  /*1980*/  LEA R12, R3.reuse, R0, 0x2 ;  /* 0x00000000030c7211 */ /* 0x040fe400078e10ff */
[----:B------:R-:W-:-:S03]  /*1990*/  IADD3 R3, PT, PT, R3, 0x8, RZ ;  /* 0x0000000803037810 */ /* 0x000fc60007ffe0ff */
        /* <DEDUP_REMOVED lines=10> */
.L_x_412:
[----:B------:R-:W-:Y:S05]  /*1a40*/  @!P1 BRA `(.L_x_411) ;  /* 0x0000000000509947 */ /* 0x000fea0003800000 */
[----:B------:R-:W-:Y:S02]  /*1a50*/  ISETP.GE.U32.AND P0, PT, R13, 0x4, PT ;  /* 0x000000040d00780c */ /* 0x000fe40003f06070 */
[----:B------:R-:W-:-:S04]  /*1a60*/  LOP3.LUT R2, R2, 0x3, RZ, 0xc0, !PT ;  /* 0x0000000302027812 */ /* 0x000fc800078ec0ff */
[----:B------:R-:W-:-:S07]  /*1a70*/  ISETP.NE.AND P1, PT, R2, RZ, PT ;  /* 0x000000ff0200720c */ /* 0x000fce0003f25270 */
[----:B------:R-:W-:Y:S06]  /*1a80*/  @!P0 BRA `(.L_x_413) ;  /* 0x00000000001c8947 */ /* 0x000fec0003800000 */
[C---:B------:R-:W-:Y:S01]  /*1a90*/  IMAD R4, R3.reuse, 0x4, R0 ;  /* 0x0000000403047824 */ /* 0x040fe200078e0200 */
[----:B------:R-:W-:-:S05]  /*1aa0*/  IADD3 R3, PT, PT, R3, 0x4, RZ ;  /* 0x0000000403037810 */ /* 0x000fca0007ffe0ff */
[----:B------:R-:W1:Y:S02]  /*1ab0*/  LDS.128 R4, [R4] ;  /* 0x0000000004047984 */ /* 0x000e640000000c00 */
[----:B-1----:R-:W-:-:S04]  /*1ac0*/  FADD.FTZ R8, R23, R4 ;  /* 0x0000000417087221 */ /* 0x002fc80000010000 */
[----:B------:R-:W-:-:S04]  /*1ad0*/  FADD.FTZ R5, R8, R5 ;  /* 0x0000000508057221 */ /* 0x000fc80000010000 */
[----:B------:R-:W-:-:S04]  /*1ae0*/  FADD.FTZ R6, R5, R6 ;  /* 0x0000000605067221 */ /* 0x000fc80000010000 */
[----:B------:R-:W-:-:S07]  /*1af0*/  FADD.FTZ R23, R6, R7 ;  /* 0x0000000706177221 */ /* 0x000fce0000010000 */
.L_x_413:
[----:B------:R-:W-:Y:S05]  /*1b00*/  @!P1 BRA `(.L_x_411) ;  /* 0x0000000000209947 */ /* 0x000fea0003800000 */
[----:B------:R-:W-:Y:S01]  /*1b10*/  LEA R0, R3, R0, 0x2 ;  /* 0x0000000003007211 */ /* 0x000fe200078e10ff */
[----:B------:R-:W-:-:S07]  /*1b20*/  IMAD.MOV R2, RZ, RZ, -R2 ;  /* 0x000000ffff027224 */ /* 0x000fce00078e0a02 */
.L_x_414:
[----:B------:R1:W2:Y:S01]  /*1b30*/  LDS R4, [R0] ;  /* 0x0000000000047984 */ /* 0x0002a20000000800 */
[----:B------:R-:W-:-:S04]  /*1b40*/  IADD3 R2, PT, PT, R2, 0x1, RZ ;  /* 0x0000000102027810 */ /* 0x000fc80007ffe0ff */
[----:B------:R-:W-:Y:S02]  /*1b50*/  ISETP.NE.AND P0, PT, R2, RZ, PT ;  /* 0x000000ff0200720c */ /* 0x000fe40003f05270 */
[----:B-1----:R-:W-:Y:S01]  /*1b60*/  IADD3 R0, PT, PT, R0, 0x4, RZ ;  /* 0x0000000400007810 */ /* 0x002fe20007ffe0ff */
[----:B--2---:R-:W-:-:S10]  /*1b70*/  FADD.FTZ R23, R4, R23 ;  /* 0x0000001704177221 */ /* 0x004fd40000010000 */
[----:B------:R-:W-:Y:S05]  /*1b80*/  @P0 BRA `(.L_x_414) ;  /* 0xfffffffc00e80947 */ /* 0x000fea000383ffff */
.L_x_411:
[----:B------:R-:W5:Y:S01]  /*1b90*/  LDCU.U8 UR4, c[0x0][0x3a8] ;  /* 0x00007500ff0477ac */ /* 0x000f620008000000 */
[----:B------:R-:W0:Y:S01]  /*1ba0*/  LDC.64 R2, c[0x0][0x380] ;  /* 0x0000e000ff027b82 */ /* 0x000e220000000a00 */
[----:B------:R-:W1:Y:S01]  /*1bb0*/  LDCU.64 UR6, c[0x0][0x3a0] ;  /* 0x00007400ff0677ac */ /* 0x000e620008000a00 */
[----:B-----5:R-:W-:-:S04]  /*1bc0*/  UPRMT UR4, UR4, 0x8880, URZ ;  /* 0x0000888004047896 */ /* 0x020fc800080000ff */
[----:B------:R-:W-:Y:S01]  /*1bd0*/  UISETP.NE.AND UP0, UPT, UR4, URZ, UPT ;  /* 0x000000ff0400728c */ /* 0x000fe2000bf05270 */
[----:B0-----:R-:W-:-:S03]  /*1be0*/  LEA R2, P0, R16, R2, 0x1 ;  /* 0x0000000210027211 */ /* 0x001fc600078008ff */
[----:B-1----:R-:W-:Y:S01]  /*1bf0*/  USEL UR4, UR6, 0x1, UP0 ;  /* 0x0000000106047887 */ /* 0x002fe20008000000 */
[----:B------:R-:W-:-:S03]  /*1c00*/  LEA.HI.X R3, R16, R3, RZ, 0x1, P0 ;  /* 0x0000000310037211 */ /* 0x000fc600000f0cff */
[----:B------:R-:W-:-:S06]  /*1c10*/  UIMAD UR4, UR4, UR7, URZ ;  /* 0x00000007040472a4 */ /* 0x000fcc000f8e02ff */
[----:B------:R-:W-:-:S06]  /*1c20*/  I2FP.F32.S32 R0, UR4 ;  /* 0x0000000400007c45 */ /* 0x000fcc0008201400 */
[----:B------:R-:W0:Y:S02]  /*1c30*/  MUFU.RCP R0, R0 ;  /* 0x0000000000007308 */ /* 0x000e240000001000 */
[----:B0-----:R-:W-:-:S05]  /*1c40*/  FMUL.FTZ R23, R0, R23 ;  /* 0x0000001700177220 */ /* 0x001fca0000410000 */
[----:B------:R-:W-:-:S05]  /*1c50*/  F2FP.BF16.F32.PACK_AB R23, RZ, R23 ;  /* 0x00000017ff17723e */ /* 0x000fca00000010ff */
[----:B------:R-:W-:Y:S01]  /*1c60*/  STG.E.U16 desc[UR36][R2.64], R23 ;  /* 0x0000001702007986 */ /* 0x000fe2000c101524 */
[----:B------:R-:W-:Y:S05]  /*1c70*/  EXIT ;  /* 0x000000000000794d */ /* 0x000fea0003800000 */
.L_x_415:
        /* <DEDUP_REMOVED lines=16> */
.L_x_638:


//--------------------- .text._ZN2at6native51_GLOBAL__N__eebb21b7_18_MultiMarginLoss_cu_b86932df30MultiMarginLoss_forward_kernelILi1EN3c108BFloat16EEEvPT0_PKS5_PKlS8_iibS5_ --------------------------
	.section	.text._ZN2at6native51_GLOBAL__N__eebb21b7_18_MultiMarginLoss_cu_b86932df30MultiMarginLoss_forward_kernelILi1EN3c108BFloat16EEEvPT0_PKS5_PKlS8_iibS5_,"ax",@progbits
	.align	128
.text._ZN2at6native51_GLOBAL__N__eebb21b7_18_MultiMarginLoss_cu_b86932df30MultiMarginLoss_forward_kernelILi1EN3c108BFloat16EEEvPT0_PKS5_PKlS8_iibS5_:
        .type           _ZN2at6native51_GLOBAL__N__eebb21b7_18_MultiMarginLoss_cu_b86932df30MultiMarginLoss_forward_kernelILi1EN3c108BFloat16EEEvPT0_PKS5_PKlS8_iibS5_,@function
        .size           _ZN2at6native51_GLOBAL__N__eebb21b7_18_MultiMarginLoss_cu_b86932df30MultiMarginLoss_forward_kernelILi1EN3c108BFloat16EEEvPT0_PKS5_PKlS8_iibS5_,(.L_x_639 - _ZN2at6native51_GLOBAL__N__eebb21b7_18_MultiMarginLoss_cu_b86932df30MultiMarginLoss_forward_kernelILi1EN3c108BFloat16EEEvPT0_PKS5_PKlS8_iibS5_)
        .other          _ZN2at6native51_GLOBAL__N__eebb21b7_18_MultiMarginLoss_cu_b86932df30MultiMarginLoss_forward_kernelILi1EN3c108BFloat16EEEvPT0_PKS5_PKlS8_iibS5_,@"STO_CUDA_ENTRY STV_DEFAULT"
_ZN2at6native51_GLOBAL__N__eebb21b7_18_MultiMarginLoss_cu_b86932df30MultiMarginLoss_forward_kernelILi1EN3c108BFloat16EEEvPT0_PKS5_PKlS8_iibS5_:
        /* <DEDUP_REMOVED lines=15> */
[----:B------:R-:W-:Y:S02]  /*00f0*/  HFMA2 R12, -RZ, RZ, 0, 5.9604644775390625e-08 ;  /* 0x00000001ff0c7431 */ /* 0x000fe400000001ff */
[----:B------:R-:W-:Y:S01]  /*0100*/  IMAD.MOV.U32 R8, RZ, RZ, 0x22 ;  /* 0x00000022ff087424 */ /* 0x000fe200078e00ff */
[----:B------:R-:W1:Y:S01]  /*0110*/  LDCU.64 UR6, c[0x4][0x128] ;  /* 0x01002500ff0677ac */ /* 0x000e620008000a00 */
[----:B------:R-:W2:Y:S01]  /*0120*/  LDC.64 R2, c[0x4][R2] ;  /* 0x0100000002027b82 */ /* 0x000ea20000000a00 */
[----:B------:R-:W-:Y:S01]  /*0130*/  IMAD.MOV.U32 R13, RZ, RZ, RZ ;  /* 0x000000ffff0d7224 */ /* 0x000fe200078e00ff */
[----:B------:R-:W3:Y:S01]  /*0140*/  LDCU.64 UR8, c[0x4][0x30] ;  /* 0x01000600ff0877ac */ /* 0x000ee20008000a00 */
[----:B0-----:R-:W-:Y:S01]  /*0150*/  IMAD.U32 R4, RZ, RZ, UR4 ;  /* 0x00000004ff047e24 */ /* 0x001fe2000f8e00ff */
[----:B------:R-:W-:Y:S01]  /*0160*/  MOV R5, UR5 ;  /* 0x0000000500057c02 */ /* 0x000fe20008000f00 */
[----:B-1----:R-:W-:Y:S01]  /*0170*/  IMAD.U32 R6, RZ, RZ, UR6 ;  /* 0x00000006ff067e24 */ /* 0x002fe2000f8e00ff */
[----:B------:R-:W-:Y:S01]  /*0180*/  MOV R7, UR7 ;  /* 0x0000000700077c02 */ /* 0x000fe20008000f00 */
[----:B---3--:R-:W-:Y:S01]  /*0190*/  IMAD.U32 R10, RZ, RZ, UR8 ;  /* 0x00000008ff0a7e24 */ /* 0x008fe2000f8e00ff */
[----:B------:R-:W-:-:S07]  /*01a0*/  MOV R11, UR9 ;  /* 0x00000009000b7c02 */ /* 0x000fce0008000f00 */
[----:B------:R-:W-:-:S07]  /*01b0*/  LEPC R20, `(.L_x_416) ;  /* 0x000000001014794e */ /* 0x000fce0000000000 */
[----:B--2---:R-:W-:Y:S05]  /*01c0*/  CALL.ABS.NOINC R2 ;  /* 0x0000000002007343 */ /* 0x004fea0003c00000 */
.L_x_416:
[----:B------:R-:W0:Y:S01]  /*01d0*/  S2R R5, SR_CgaCtaId ;  /* 0x0000000000057919 */ /* 0x000e220000008800 */
[----:B------:R-:W1:Y:S01]  /*01e0*/  LDC R6, c[0x0][0x3a4] ;  /* 0x0000e900ff067b82 */ /* 0x000e620000000800 */
[----:B------:R-:W-:Y:S01]  /*01f0*/  MOV R0, 0x400 ;  /* 0x0000040000007802 */ /* 0x000fe20000000f00 */
[----:B------:R-:W2:Y:S06]  /*0200*/  S2R R3, SR_TID.X ;  /* 0x0000000000037919 */ /* 0x000eac0000002100 */
[----:B------:R-:W3:Y:S01]  /*0210*/  LDC R2, c[0x0][0x360] ;  /* 0x0000d800ff027b82 */ /* 0x000ee20000000800 */
[----:B0-----:R-:W-:-:S04]  /*0220*/  LEA R0, R5, R0, 0x18 ;  /* 0x0000000005007211 */ /* 0x001fc800078ec0ff */
[C---:B--2---:R-:W-:Y:S02]  /*0230*/  LEA R10, R3.reuse, R0, 0x2 ;  /* 0x00000000030a7211 */ /* 0x044fe400078e10ff */
[----:B-1----:R-:W-:-:S03]  /*0240*/  ISETP.GE.AND P0, PT, R3, R6, PT ;  /* 0x000000060300720c */ /* 0x002fc60003f06270 */
[----:B------:R0:W-:Y:S10]  /*0250*/  STS [R10], RZ ;  /* 0x000000ff0a007388 */ /* 0x0001f40000000800 */
[----:B0--3--:R-:W-:Y:S05]  /*0260*/  @P0 BRA `(.L_x_417) ;  /* 0x0000001000980947 */ /* 0x009fea0003800000 */
[----:B------:R-:W0:Y:S01]  /*0270*/  LDC.64 R8, c[0x0][0x388] ;  /* 0x0000e200ff087b82 */ /* 0x000e220000000a00 */
[----:B------:R-:W-:Y:S01]  /*0280*/  IMAD.WIDE R18, R18, 0x2, RZ ;  /* 0x0000000212127825 */ /* 0x000fe200078e02ff */
[--C-:B------:R-:W-:Y:S02]  /*0290*/  SHF.R.S64 R15, RZ, 0x1f, R17.reuse ;  /* 0x0000001fff0f7819 */ /* 0x100fe40000001011 */
[----:B------:R-:W-:Y:S01]  /*02a0*/  SHF.R.S32.HI R13, RZ, 0x1f, R17 ;  /* 0x0000001fff0d7819 */ /* 0x000fe20000011411 */
[----:B------:R-:W1:Y:S01]  /*02b0*/  LDCU.U16 UR4, c[0x0][0x3aa] ;  /* 0x00007540ff0477ac */ /* 0x000e620008000400 */
[----:B------:R-:W2:Y:S01]  /*02c0*/  LDCU.64 UR6, c[0x0][0x398] ;  /* 0x00007300ff0677ac */ /* 0x000ea20008000a00 */
[----:B0-----:R-:W-:-:S05]  /*02d0*/  IADD3 R4, P0, PT, R18, R8, RZ ;  /* 0x0000000812047210 */ /* 0x001fca0007f1e0ff */
[----:B------:R-:W-:Y:S01]  /*02e0*/  IMAD.X R5, R19, 0x1, R9, P0 ;  /* 0x0000000113057824 */ /* 0x000fe200000e0609 */
[----:B------:R-:W-:-:S04]  /*02f0*/  IADD3 R20, P0, PT, R15, R4, RZ ;  /* 0x000000040f147210 */ /* 0x000fc80007f1e0ff */
[----:B------:R-:W-:-:S05]  /*0300*/  IADD3.X R21, PT, PT, R13, R5, RZ, P0, !PT ;  /* 0x000000050d157210 */ /* 0x000fca00007fe4ff */
[----:B------:R-:W3:Y:S01]  /*0310*/  LDG.E.U16 R20, desc[UR36][R20.64] ;  /* 0x0000002414147981 */ /* 0x000ee2000c1e1500 */
[----:B-1----:R-:W-:Y:S02]  /*0320*/  USHF.L.U32 UR4, UR4, 0x10, URZ ;  /* 0x0000001004047899 */ /* 0x002fe400080006ff */
[----:B--2---:R-:W-:-:S04]  /*0330*/  UISETP.NE.U32.AND UP0, UPT, UR6, URZ, UPT ;  /* 0x000000ff0600728c */ /* 0x004fc8000bf05070 */
[----:B------:R-:W-:Y:S01]  /*0340*/  UISETP.NE.AND.EX UP0, UPT, UR7, URZ, UPT, UP0 ;  /* 0x000000ff0700728c */ /* 0x000fe2000bf05300 */
[----:B---3--:R-:W-:-:S04]  /*0350*/  IMAD.U32 R7, R20, 0x10000, RZ ;  /* 0x0001000014077824 */ /* 0x008fc800078e00ff */
[----:B------:R-:W-:-:S06]  /*0360*/  FADD.FTZ R7, -R7, UR4 ;  /* 0x0000000407077e21 */ /* 0x000fcc0008010100 */
[----:B------:R-:W0:Y:S02]  /*0370*/  F2F.BF16.F32 R7, R7 ;  /* 0x0000000700077304 */ /* 0x000e240000202000 */
[----:B0-----:R-:W-:Y:S01]  /*0380*/  SHF.L.U32 R11, R7, 0x10, RZ ;  /* 0x00000010070b7819 */ /* 0x001fe200000006ff */
[----:B------:R-:W-:Y:S06]  /*0390*/  BRA.U UP0, `(.L_x_418) ;  /* 0x0000000500ec7547 */ /* 0x000fec000b800000 */
[----:B------:R-:W0:Y:S01]  /*03a0*/  I2F.U32.RP R15, R2 ;  /* 0x00000002000f7306 */ /* 0x000e220000209000 */
[----:B------:R-:W-:Y:S01]  /*03b0*/  IMAD.IADD R13, R3, 0x1, R2 ;  /* 0x00000001030d7824 */ /* 0x000fe200078e0202 */
[----:B------:R-:W-:Y:S01]  /*03c0*/  ISETP.NE.U32.AND P2, PT, R2, RZ, PT ;  /* 0x000000ff0200720c */ /* 0x000fe20003f45070 */
[----:B------:R-:W-:Y:S03]  /*03d0*/  BSSY.RECONVERGENT B0, `(.L_x_419) ;  /* 0x0000038000007945 */ /* 0x000fe60003800200 */
[CC--:B------:R-:W-:Y:S02]  /*03e0*/  ISETP.GE.U32.AND P0, PT, R13.reuse, R6.reuse, PT ;  /* 0x000000060d00720c */ /* 0x0c0fe40003f06070 */
[----:B------:R-:W-:Y:S01]  /*03f0*/  VIMNMX.U32 R12, PT, PT, R13, R6, !PT ;  /* 0x000000060d0c7248 */ /* 0x000fe20007fe0000 */
[----:B------:R-:W-:Y:S01]  /*0400*/  HFMA2 R6, -RZ, RZ, 0, 0 ;  /* 0x00000000ff067431 */ /* 0x000fe200000001ff */
[----:B------:R-:W-:-:S04]  /*0410*/  SEL R14, RZ, 0x1, P0 ;  /* 0x00000001ff0e7807 */ /* 0x000fc80000000000 */
[----:B------:R-:W-:Y:S01]  /*0420*/  IADD3 R13, PT, PT, R12, -R13, -R14 ;  /* 0x8000000d0c0d7210 */ /* 0x000fe20007ffe80e */
[----:B0-----:R-:W0:Y:S02]  /*0430*/  MUFU.RCP R15, R15 ;  /* 0x0000000f000f7308 */ /* 0x001e240000001000 */
[----:B0-----:R-:W-:Y:S02]  /*0440*/  VIADD R7, R15, 0xffffffe ;  /* 0x0ffffffe0f077836 */ /* 0x001fe40000000000 */
[----:B------:R-:W-:-:S04]  /*0450*/  IMAD.MOV.U32 R15, RZ, RZ, R3 ;  /* 0x000000ffff0f7224 */ /* 0x000fc800078e0003 */
[----:B------:R-:W0:Y:S02]  /*0460*/  F2I.FTZ.U32.TRUNC.NTZ R7, R7 ;  /* 0x0000000700077305 */ /* 0x000e24000021f000 */
[----:B0-----:R-:W-:-:S05]  /*0470*/  IADD3 R21, PT, PT, RZ, -R7, RZ ;  /* 0x80000007ff157210 */ /* 0x001fca0007ffe0ff */
[----:B------:R-:W-:-:S04]  /*0480*/  IMAD R21, R21, R2, RZ ;  /* 0x0000000215157224 */ /* 0x000fc800078e02ff */
[----:B------:R-:W-:-:S06]  /*0490*/  IMAD.HI.U32 R6, R7, R21, R6 ;  /* 0x0000001507067227 */ /* 0x000fcc00078e0006 */
[----:B------:R-:W-:-:S04]  /*04a0*/  IMAD.HI.U32 R7, R6, R13, RZ ;  /* 0x0000000d06077227 */ /* 0x000fc800078e00ff */
[----:B------:R-:W-:-:S04]  /*04b0*/  IMAD.MOV R6, RZ, RZ, -R7 ;  /* 0x000000ffff067224 */ /* 0x000fc800078e0a07 */
[----:B------:R-:W-:-:S05]  /*04c0*/  IMAD R13, R2, R6, R13 ;  /* 0x00000006020d7224 */ /* 0x000fca00078e020d */
[----:B------:R-:W-:-:S13]  /*04d0*/  ISETP.GE.U32.AND P0, PT, R13, R2, PT ;  /* 0x000000020d00720c */ /* 0x000fda0003f06070 */
[----:B------:R-:W-:Y:S01]  /*04e0*/  @P0 IADD3 R13, PT, PT, R13, -R2, RZ ;  /* 0x800000020d0d0210 */ /* 0x000fe20007ffe0ff */
[----:B------:R-:W-:-:S03]  /*04f0*/  @P0 VIADD R7, R7, 0x1 ;  /* 0x0000000107070836 */ /* 0x000fc60000000000 */
[----:B------:R-:W-:Y:S02]  /*0500*/  ISETP.GE.U32.AND P1, PT, R13, R2, PT ;  /* 0x000000020d00720c */ /* 0x000fe40003f26070 */
[----:B------:R-:W-:-:S11]  /*0510*/  MOV R13, RZ ;  /* 0x000000ff000d7202 */ /* 0x000fd60000000f00 */
[----:B------:R-:W-:Y:S02]  /*0520*/  @P1 IADD3 R7, PT, PT, R7, 0x1, RZ ;  /* 0x0000000107071810 */ /* 0x000fe40007ffe0ff */
[----:B------:R-:W-:-:S05]  /*0530*/  @!P2 LOP3.LUT R7, RZ, R2, RZ, 0x33, !PT ;  /* 0x00000002ff07a212 */ /* 0x000fca00078e33ff */
[----:B------:R-:W-:-:S05]  /*0540*/  IMAD.IADD R12, R14, 0x1, R7 ;  /* 0x000000010e0c7824 */ /* 0x000fca00078e0207 */
[----:B------:R-:W-:-:S04]  /*0550*/  LOP3.LUT R6, R12, 0x3, RZ, 0xc0, !PT ;  /* 0x000000030c067812 */ /* 0x000fc800078ec0ff */
[----:B------:R-:W-:-:S13]  /*0560*/  ISETP.NE.AND P0, PT, R6, 0x3, PT ;  /* 0x000000030600780c */ /* 0x000fda0003f05270 */
[----:B------:R-:W-:Y:S05]  /*0570*/  @!P0 BRA `(.L_x_420) ;  /* 0x0000000000748947 */ /* 0x000fea0003800000 */
[C---:B------:R-:W-:Y:S01]  /*0580*/  IMAD.WIDE.U32 R18, R3.reuse, 0x2, R18 ;  /* 0x0000000203127825 */ /* 0x040fe200078e0012 */
[----:B------:R-:W-:Y:S02]  /*0590*/  IADD3 R6, PT, PT, R12, 0x1, RZ ;  /* 0x000000010c067810 */ /* 0x000fe40007ffe0ff */
[----:B------:R-:W-:Y:S01]  /*05a0*/  MOV R15, R3 ;  /* 0x00000003000f7202 */ /* 0x000fe20000000f00 */
[----:B------:R-:W-:Y:S01]  /*05b0*/  IMAD.IADD R21, R3, 0x1, -R17 ;  /* 0x0000000103157824 */ /* 0x000fe200078e0a11 */
[----:B------:R-:W-:Y:S01]  /*05c0*/  LOP3.LUT R6, R6, 0x3, RZ, 0xc0, !PT ;  /* 0x0000000306067812 */ /* 0x000fe200078ec0ff */
[----:B------:R-:W-:Y:S01]  /*05d0*/  IMAD.MOV.U32 R13, RZ, RZ, RZ ;  /* 0x000000ffff0d7224 */ /* 0x000fe200078e00ff */
[----:B------:R-:W-:-:S03]  /*05e0*/  IADD3 R8, P0, PT, R18, R8, RZ ;  /* 0x0000000812087210 */ /* 0x000fc60007f1e0ff */
[----:B------:R-:W-:Y:S01]  /*05f0*/  IMAD.MOV R14, RZ, RZ, -R6 ;  /* 0x000000ffff0e7224 */ /* 0x000fe200078e0a06 */
[----:B------:R-:W-:-:S09]  /*0600*/  IADD3.X R9, PT, PT, R19, R9, RZ, P0, !PT ;  /* 0x0000000913097210 */ /* 0x000fd200007fe4ff */
.L_x_423:
[----:B------:R-:W-:Y:S01]  /*0610*/  ISETP.NE.AND P0, PT, R21, RZ, PT ;  /* 0x000000ff1500720c */ /* 0x000fe20003f05270 */
[----:B------:R-:W-:Y:S01]  /*0620*/  IMAD.MOV.U32 R6, RZ, RZ, R8 ;  /* 0x000000ffff067224 */ /* 0x000fe200078e0008 */
[----:B------:R-:W-:Y:S01]  /*0630*/  MOV R7, R9 ;  /* 0x0000000900077202 */ /* 0x000fe20000000f00 */
[----:B------:R-:W-:Y:S01]  /*0640*/  BSSY.RECONVERGENT B1, `(.L_x_421) ;  /* 0x000000d000017945 */ /* 0x000fe20003800200 */
[----:B------:R-:W-:Y:S01]  /*0650*/  IADD3 R14, PT, PT, R14, 0x1, RZ ;  /* 0x000000010e0e7810 */ /* 0x000fe20007ffe0ff */
[----:B------:R-:W-:-:S03]  /*0660*/  IMAD.WIDE.U32 R8, R2, 0x2, R6 ;  /* 0x0000000202087825 */ /* 0x000fc600078e0006 */
[----:B------:R-:W-:-:S05]  /*0670*/  ISETP.NE.AND P1, PT, R14, RZ, PT ;  /* 0x000000ff0e00720c */ /* 0x000fca0003f25270 */
[----:B0-----:R-:W-:Y:S08]  /*0680*/  @!P0 BRA `(.L_x_422) ;  /* 0x0000000000208947 */ /* 0x001ff00003800000 */
[----:B------:R-:W2:Y:S02]  /*0690*/  LDG.E.U16 R6, desc[UR36][R6.64] ;  /* 0x0000002406067981 */ /* 0x000ea4000c1e1500 */
[----:B--2---:R-:W-:-:S04]  /*06a0*/  IMAD.U32 R18, R6, 0x10000, RZ ;  /* 0x0001000006127824 */ /* 0x004fc800078e00ff */
[----:B------:R-:W-:-:S06]  /*06b0*/  FADD.FTZ R18, R11, R18 ;  /* 0x000000120b127221 */ /* 0x000fcc0000010000 */
[----:B------:R-:W0:Y:S02]  /*06c0*/  F2F.BF16.F32 R18, R18 ;  /* 0x0000001200127304 */ /* 0x000e240000202000 */
[----:B0-----:R-:W-:-:S04]  /*06d0*/  SHF.L.U32 R20, R18, 0x10, RZ ;  /* 0x0000001012147819 */ /* 0x001fc800000006ff */
[----:B------:R-:W-:-:S13]  /*06e0*/  FSETP.GT.FTZ.AND P0, PT, R20, RZ, PT ;  /* 0x000000ff1400720b */ /* 0x000fda0003f14000 */
[----:B------:R-:W-:-:S05]  /*06f0*/  @P0 FADD.FTZ R13, R13, R20 ;  /* 0x000000140d0d0221 */ /* 0x000fca0000010000 */
[----:B------:R0:W-:Y:S02]  /*0700*/  @P0 STS [R10], R13 ;  /* 0x0000000d0a000388 */ /* 0x0001e40000000800 */
.L_x_422:
[----:B------:R-:W-:Y:S05]  /*0710*/  BSYNC.RECONVERGENT B1 ;  /* 0x0000000000017941 */ /* 0x000fea0003800200 */
.L_x_421:
[C---:B------:R-:W-:Y:S01]  /*0720*/  IMAD.IADD R15, R2.reuse, 0x1, R15 ;  /* 0x00000001020f7824 */ /* 0x040fe200078e020f */
[----:B------:R-:W-:Y:S01]  /*0730*/  IADD3 R21, PT, PT, R2, R21, RZ ;  /* 0x0000001502157210 */ /* 0x000fe20007ffe0ff */
[----:B------:R-:W-:Y:S06]  /*0740*/  @P1 BRA `(.L_x_423) ;  /* 0xfffffffc00b01947 */ /* 0x000fec000383ffff */
.L_x_420:
[----:B------:R-:W-:Y:S05]  /*0750*/  BSYNC.RECONVERGENT B0 ;  /* 0x0000000000007941 */ /* 0x000fea0003800200 */
.L_x_419:
[----:B------:R-:W-:Y:S01]  /*0760*/  ISETP.GE.U32.AND P0, PT, R12, 0x3, PT ;  /* 0x000000030c00780c */ /* 0x000fe20003f06070 */
[----:B------:R-:W-:-:S12]  /*0770*/  BSSY.RECONVERGENT B0, `(.L_x_424) ;  /* 0x000003c000007945 */ /* 0x000fd80003800200 */
[----:B------:R-:W-:Y:S05]  /*0780*/  @!P0 BRA `(.L_x_425) ;  /* 0x0000000000e88947 */ /* 0x000fea0003800000 */
.L_x_434:
        /* <DEDUP_REMOVED lines=8> */
[----:B-1234-:R-:W-:-:S12]  /*0810*/  @!P3 BRA `(.L_x_427) ;  /* 0x000000000024b947 */ /* 0x01efd80003800000 */
[----:B------:R-:W-:-:S06]  /*0820*/  IMAD.WIDE.U32 R8, R15, 0x2, R4 ;  /* 0x000000020f087825 */ /* 0x000fcc00078e0004 */
[----:B------:R-:W2:Y:S02]  /*0830*/  LDG.E.U16 R8, desc[UR36][R8.64] ;  /* 0x0000002408087981 */ /* 0x000ea4000c1e1500 */
[----:B--2---:R-:W-:-:S05]  /*0840*/  SHF.L.U32 R6, R8, 0x10, RZ ;  /* 0x0000001008067819 */ /* 0x004fca00000006ff */
[----:B------:R-:W-:-:S06]  /*0850*/  FADD.FTZ R6, R11, R6 ;  /* 0x000000060b067221 */ /* 0x000fcc0000010000 */
[----:B------:R-:W1:Y:S02]  /*0860*/  F2F.BF16.F32 R6, R6 ;  /* 0x0000000600067304 */ /* 0x000e640000202000 */
[----:B-1----:R-:W-:-:S05]  /*0870*/  IMAD.U32 R12, R6, 0x10000, RZ ;  /* 0x00010000060c7824 */ /* 0x002fca00078e00ff */
[----:B------:R-:W-:-:S13]  /*0880*/  FSETP.GT.FTZ.AND P3, PT, R12, RZ, PT ;  /* 0x000000ff0c00720b */ /* 0x000fda0003f74000 */
[----:B0-----:R-:W-:-:S05]  /*0890*/  @P3 FADD.FTZ R13, R13, R12 ;  /* 0x0000000c0d0d3221 */ /* 0x001fca0000010000 */
[----:B------:R1:W-:Y:S02]  /*08a0*/  @P3 STS [R10], R13 ;  /* 0x0000000d0a003388 */ /* 0x0003e40000000800 */
.L_x_427:
[----:B------:R-:W-:Y:S05]  /*08b0*/  BSYNC.RECONVERGENT B1 ;  /* 0x0000000000017941 */ /* 0x000fea0003800200 */
.L_x_426:
[----:B------:R-:W-:Y:S04]  /*08c0*/  BSSY.RECONVERGENT B1, `(.L_x_428) ;  /* 0x000000b000017945 */ /* 0x000fe80003800200 */
[----:B------:R-:W-:Y:S05]  /*08d0*/  @!P0 BRA `(.L_x_429) ;  /* 0x0000000000248947 */ /* 0x000fea0003800000 */
[----:B------:R-:W-:-:S06]  /*08e0*/  IMAD.WIDE.U32 R8, R19, 0x2, R4 ;  /* 0x0000000213087825 */ /* 0x000fcc00078e0004 */
[----:B------:R-:W2:Y:S02]  /*08f0*/  LDG.E.U16 R8, desc[UR36][R8.64] ;  /* 0x0000002408087981 */ /* 0x000ea4000c1e1500 */
[----:B--2---:R-:W-:-:S05]  /*0900*/  SHF.L.U32 R6, R8, 0x10, RZ ;  /* 0x0000001008067819 */ /* 0x004fca00000006ff */
[----:B------:R-:W-:-:S06]  /*0910*/  FADD.FTZ R6, R11, R6 ;  /* 0x000000060b067221 */ /* 0x000fcc0000010000 */
[----:B------:R-:W2:Y:S02]  /*0920*/  F2F.BF16.F32 R6, R6 ;  /* 0x0000000600067304 */ /* 0x000ea40000202000 */
[----:B--2---:R-:W-:-:S05]  /*0930*/  IMAD.U32 R12, R6, 0x10000, RZ ;  /* 0x00010000060c7824 */ /* 0x004fca00078e00ff */
[----:B------:R-:W-:-:S13]  /*0940*/  FSETP.GT.FTZ.AND P0, PT, R12, RZ, PT ;  /* 0x000000ff0c00720b */ /* 0x000fda0003f14000 */
[----:B01----:R-:W-:-:S05]  /*0950*/  @P0 FADD.FTZ R13, R13, R12 ;  /* 0x0000000c0d0d0221 */ /* 0x003fca0000010000 */
[----:B------:R2:W-:Y:S02]  /*0960*/  @P0 STS [R10], R13 ;  /* 0x0000000d0a000388 */ /* 0x0005e40000000800 */
.L_x_429:
[----:B------:R-:W-:Y:S05]  /*0970*/  BSYNC.RECONVERGENT B1 ;  /* 0x0000000000017941 */ /* 0x000fea0003800200 */
.L_x_428:
        /* <DEDUP_REMOVED lines=9> */
[----:B012---:R-:W-:-:S05]  /*0a10*/  @P0 FADD.FTZ R13, R13, R12 ;  /* 0x0000000c0d0d0221 */ /* 0x007fca0000010000 */
[----:B------:R3:W-:Y:S02]  /*0a20*/  @P0 STS [R10], R13 ;  /* 0x0000000d0a000388 */ /* 0x0007e40000000800 */
.L_x_431:
[----:B------:R-:W-:Y:S05]  /*0a30*/  BSYNC.RECONVERGENT B1 ;  /* 0x0000000000017941 */ /* 0x000fea0003800200 */
.L_x_430:
        /* <DEDUP_REMOVED lines=9> */
[----:B0123--:R-:W-:-:S05]  /*0ad0*/  @P0 FADD.FTZ R13, R13, R12 ;  /* 0x0000000c0d0d0221 */ /* 0x00ffca0000010000 */
[----:B------:R4:W-:Y:S02]  /*0ae0*/  @P0 STS [R10], R13 ;  /* 0x0000000d0a000388 */ /* 0x0009e40000000800 */
.L_x_433:
[----:B------:R-:W-:Y:S05]  /*0af0*/  BSYNC.RECONVERGENT B1 ;  /* 0x0000000000017941 */ /* 0x000fea0003800200 */
.L_x_432:
[----:B------:R-:W-:-:S04]  /*0b00*/  IADD3 R15, PT, PT, R7, R2, RZ ;  /* 0x00000002070f7210 */ /* 0x000fc80007ffe0ff */
[----:B------:R-:W-:-:S13]  /*0b10*/  ISETP.GE.AND P0, PT, R15, UR38, PT ;  /* 0x000000260f007c0c */ /* 0x000fda000bf06270 */
[----:B------:R-:W-:Y:S05]  /*0b20*/  @!P0 BRA `(.L_x_434) ;  /* 0xfffffffc00188947 */ /* 0x000fea000383ffff */
.L_x_425:
[----:B------:R-:W-:Y:S05]  /*0b30*/  BSYNC.RECONVERGENT B0 ;  /* 0x0000000000007941 */ /* 0x000fea0003800200 */
.L_x_424:
[----:B------:R-:W-:Y:S05]  /*0b40*/  BRA `(.L_x_417) ;  /* 0x0000000800607947 */ /* 0x000fea0003800000 */
.L_x_418:
        /* <DEDUP_REMOVED lines=10> */
[----:B0-----:R-:W-:-:S06]  /*0bf0*/  VIADD R7, R20, 0xffffffe ;  /* 0x0ffffffe14077836 */ /* 0x001fcc0000000000 */
        /* <DEDUP_REMOVED lines=8> */
[-C--:B------:R-:W-:Y:S01]  /*0c80*/  @P0 IADD3 R21, PT, PT, R21, -R2.reuse, RZ ;  /* 0x8000000215150210 */ /* 0x080fe20007ffe0ff */
[----:B------:R-:W-:Y:S01]  /*0c90*/  @P0 VIADD R7, R7, 0x1 ;  /* 0x0000000107070836 */ /* 0x000fe20000000000 */
[----:B------:R-:W-:Y:S02]  /*0ca0*/  IADD3 R6, P0, PT, R15, UR6, RZ ;  /* 0x000000060f067c10 */ /* 0x000fe4000ff1e0ff */
[----:B------:R-:W-:Y:S01]  /*0cb0*/  ISETP.GE.U32.AND P1, PT, R21, R2, PT ;  /* 0x000000021500720c */ /* 0x000fe20003f26070 */
[----:B------:R-:W-:Y:S01]  /*0cc0*/  IMAD.MOV.U32 R21, RZ, RZ, R3 ;  /* 0x000000ffff157224 */ /* 0x000fe200078e0003 */
[----:B------:R-:W-:-:S11]  /*0cd0*/  MOV R15, RZ ;  /* 0x000000ff000f7202 */ /* 0x000fd60000000f00 */
[----:B------:R-:W-:Y:S02]  /*0ce0*/  @P1 IADD3 R7, PT, PT, R7, 0x1, RZ ;  /* 0x0000000107071810 */ /* 0x000fe40007ffe0ff */
[----:B------:R-:W-:-:S05]  /*0cf0*/  @!P2 LOP3.LUT R7, RZ, R2, RZ, 0x33, !PT ;  /* 0x00000002ff07a212 */ /* 0x000fca00078e33ff */
[----:B------:R-:W-:-:S05]  /*0d00*/  IMAD.IADD R14, R14, 0x1, R7 ;  /* 0x000000010e0e7824 */ /* 0x000fca00078e0207 */
[----:B------:R-:W-:-:S04]  /*0d10*/  LOP3.LUT R7, R14, 0x3, RZ, 0xc0, !PT ;  /* 0x000000030e077812 */ /* 0x000fc800078ec0ff */
[----:B------:R-:W-:Y:S02]  /*0d20*/  ISETP.NE.AND P1, PT, R7, 0x3, PT ;  /* 0x000000030700780c */ /* 0x000fe40003f25270 */
[----:B------:R-:W-:-:S11]  /*0d30*/  IADD3.X R7, PT, PT, R13, UR7, RZ, P0, !PT ;  /* 0x000000070d077c10 */ /* 0x000fd600087fe4ff */
        /* <DEDUP_REMOVED lines=10> */
.L_x_439:
        /* <DEDUP_REMOVED lines=14> */
[----:B------:R-:W-:Y:S05]  /*0ec0*/  @!P0 BRA `(.L_x_438) ;  /* 0x00000000001c8947 */ /* 0x000fea0003800000 */
[----:B------:R-:W2:Y:S02]  /*0ed0*/  LDG.E.U16 R8, desc[UR36][R6.64] ;  /* 0x0000002406087981 */ /* 0x000ea4000c1e1500 */
[----:B--2---:R-:W-:-:S04]  /*0ee0*/  IMAD.U32 R8, R8, 0x10000, RZ ;  /* 0x0001000008087824 */ /* 0x004fc800078e00ff */
[----:B------:R-:W-:-:S06]  /*0ef0*/  FMUL.FTZ R8, R23, R8 ;  /* 0x0000000817087220 */ /* 0x000fcc0000410000 */
[----:B------:R-:W0:Y:S02]  /*0f00*/  F2F.BF16.F32 R8, R8 ;  /* 0x0000000800087304 */ /* 0x000e240000202000 */
[----:B0-----:R-:W-:-:S05]  /*0f10*/  SHF.L.U32 R20, R8, 0x10, RZ ;  /* 0x0000001008147819 */ /* 0x001fca00000006ff */
[----:B------:R-:W-:-:S05]  /*0f20*/  FADD.FTZ R15, R15, R20 ;  /* 0x000000140f0f7221 */ /* 0x000fca0000010000 */
[----:B------:R0:W-:Y:S02]  /*0f30*/  STS [R10], R15 ;  /* 0x0000000f0a007388 */ /* 0x0001e40000000800 */
.L_x_438:
[----:B------:R-:W-:Y:S05]  /*0f40*/  BSYNC.RECONVERGENT B1 ;  /* 0x0000000000017941 */ /* 0x000fea0003800200 */
.L_x_437:
[C---:B------:R-:W-:Y:S01]  /*0f50*/  IMAD.IADD R21, R2.reuse, 0x1, R21 ;  /* 0x0000000102157824 */ /* 0x040fe200078e0215 */
[----:B------:R-:W-:Y:S01]  /*0f60*/  IADD3 R19, PT, PT, R2, R19, RZ ;  /* 0x0000001302137210 */ /* 0x000fe20007ffe0ff */
[----:B------:R-:W-:Y:S06]  /*0f70*/  @P1 BRA `(.L_x_439) ;  /* 0xfffffffc00981947 */ /* 0x000fec000383ffff */
.L_x_436:
[----:B------:R-:W-:Y:S05]  /*0f80*/  BSYNC.RECONVERGENT B0 ;  /* 0x0000000000007941 */ /* 0x000fea0003800200 */
.L_x_435:
[----:B------:R-:W-:-:S13]  /*0f90*/  ISETP.GE.U32.AND P0, PT, R14, 0x3, PT ;  /* 0x000000030e00780c */ /* 0x000fda0003f06070 */
[----:B------:R-:W-:Y:S05]  /*0fa0*/  @!P0 BRA `(.L_x_417) ;  /* 0x0000000400488947 */ /* 0x000fea0003800000 */
.L_x_448:
        /* <DEDUP_REMOVED lines=16> */
[----:B------:R-:W-:Y:S05]  /*10b0*/  @!P3 BRA `(.L_x_441) ;  /* 0x00000000001cb947 */ /* 0x000fea0003800000 */
[----:B------:R-:W2:Y:S02]  /*10c0*/  LDG.E.U16 R8, desc[UR36][R6.64] ;  /* 0x0000002406087981 */ /* 0x000ea4000c1e1500 */
[----:B--2---:R-:W-:-:S05]  /*10d0*/  SHF.L.U32 R8, R8, 0x10, RZ ;  /* 0x0000001008087819 */ /* 0x004fca00000006ff */
[----:B------:R-:W-:-:S06]  /*10e0*/  FMUL.FTZ R8, R21, R8 ;  /* 0x0000000815087220 */ /* 0x000fcc0000410000 */
[----:B------:R-:W1:Y:S02]  /*10f0*/  F2F.BF16.F32 R8, R8 ;  /* 0x0000000800087304 */ /* 0x000e640000202000 */
[----:B-1----:R-:W-:-:S04]  /*1100*/  IMAD.U32 R12, R8, 0x10000, RZ ;  /* 0x00010000080c7824 */ /* 0x002fc800078e00ff */
[----:B0-----:R-:W-:-:S05]  /*1110*/  FADD.FTZ R15, R15, R12 ;  /* 0x0000000c0f0f7221 */ /* 0x001fca0000010000 */
[----:B------:R1:W-:Y:S02]  /*1120*/  STS [R10], R15 ;  /* 0x0000000f0a007388 */ /* 0x0003e40000000800 */
.L_x_441:
[----:B------:R-:W-:Y:S05]  /*1130*/  BSYNC.RECONVERGENT B0 ;  /* 0x0000000000007941 */ /* 0x000fea0003800200 */
.L_x_440:
        /* <DEDUP_REMOVED lines=10> */
[----:B------:R-:W2:Y:S02]  /*11e0*/  LDG.E.U16 R8, desc[UR36][R6.64] ;  /* 0x0000002406087981 */ /* 0x000ea4000c1e1500 */
[----:B--2---:R-:W-:-:S05]  /*11f0*/  SHF.L.U32 R19, R8, 0x10, RZ ;  /* 0x0000001008137819 */ /* 0x004fca00000006ff */
[----:B------:R-:W-:-:S06]  /*1200*/  FMUL.FTZ R8, R19, R12 ;  /* 0x0000000c13087220 */ /* 0x000fcc0000410000 */
[----:B------:R-:W2:Y:S02]  /*1210*/  F2F.BF16.F32 R8, R8 ;  /* 0x0000000800087304 */ /* 0x000ea40000202000 */
[----:B--2---:R-:W-:-:S04]  /*1220*/  IMAD.U32 R12, R8, 0x10000, RZ ;  /* 0x00010000080c7824 */ /* 0x004fc800078e00ff */
[----:B01----:R-:W-:-:S05]  /*1230*/  FADD.FTZ R15, R15, R12 ;  /* 0x0000000c0f0f7221 */ /* 0x003fca0000010000 */
[----:B------:R2:W-:Y:S02]  /*1240*/  STS [R10], R15 ;  /* 0x0000000f0a007388 */ /* 0x0005e40000000800 */
.L_x_443:
[----:B------:R-:W-:Y:S05]  /*1250*/  BSYNC.RECONVERGENT B0 ;  /* 0x0000000000007941 */ /* 0x000fea0003800200 */
.L_x_442:
        /* <DEDUP_REMOVED lines=9> */
[----:B------:R-:W-:Y:S05]  /*12f0*/  @!P0 BRA `(.L_x_445) ;  /* 0x00000000001c8947 */ /* 0x000fea0003800000 */
[----:B------:R-:W3:Y:S02]  /*1300*/  LDG.E.U16 R8, desc[UR36][R6.64] ;  /* 0x0000002406087981 */ /* 0x000ee4000c1e1500 */
[----:B---3--:R-:W-:-:S05]  /*1310*/  SHF.L.U32 R13, R8, 0x10, RZ ;  /* 0x00000010080d7819 */ /* 0x008fca00000006ff */
[----:B------:R-:W-:-:S06]  /*1320*/  FMUL.FTZ R8, R13, R14 ;  /* 0x0000000e0d087220 */ /* 0x000fcc0000410000 */
[----:B------:R-:W3:Y:S02]  /*1330*/  F2F.BF16.F32 R8, R8 ;  /* 0x0000000800087304 */ /* 0x000ee40000202000 */
[----:B---3--:R-:W-:-:S04]  /*1340*/  IMAD.U32 R12, R8, 0x10000, RZ ;  /* 0x00010000080c7824 */ /* 0x008fc800078e00ff */
[----:B012---:R-:W-:-:S05]  /*1350*/  FADD.FTZ R15, R15, R12 ;  /* 0x0000000c0f0f7221 */ /* 0x007fca0000010000 */
[----:B------:R3:W-:Y:S02]  /*1360*/  STS [R10], R15 ;  /* 0x0000000f0a007388 */ /* 0x0007e40000000800 */
.L_x_445:
[----:B------:R-:W-:Y:S05]  /*1370*/  BSYNC.RECONVERGENT B0 ;  /* 0x0000000000007941 */ /* 0x000fea0003800200 */
.L_x_444:
        /* <DEDUP_REMOVED lines=10> */
[----:B------:R-:W4:Y:S02]  /*1420*/  LDG.E.U16 R8, desc[UR36][R6.64] ;  /* 0x0000002406087981 */ /* 0x000f24000c1e1500 */
[----:B----4-:R-:W-:-:S05]  /*1430*/  SHF.L.U32 R13, R8, 0x10, RZ ;  /* 0x00000010080d7819 */ /* 0x010fca00000006ff */
[----:B------:R-:W-:-:S06]  /*1440*/  FMUL.FTZ R8, R13, R14 ;  /* 0x0000000e0d087220 */ /* 0x000fcc0000410000 */
[----:B------:R-:W4:Y:S02]  /*1450*/  F2F.BF16.F32 R8, R8 ;  /* 0x0000000800087304 */ /* 0x000f240000202000 */
[----:B----4-:R-:W-:-:S04]  /*1460*/  IMAD.U32 R12, R8, 0x10000, RZ ;  /* 0x00010000080c7824 */ /* 0x010fc800078e00ff */
[----:B0123--:R-:W-:-:S05]  /*1470*/  FADD.FTZ R15, R15, R12 ;  /* 0x0000000c0f0f7221 */ /* 0x00ffca0000010000 */
[----:B------:R4:W-:Y:S02]  /*1480*/  STS [R10], R15 ;  /* 0x0000000f0a007388 */ /* 0x0009e40000000800 */
.L_x_447:
[----:B------:R-:W-:Y:S05]  /*1490*/  BSYNC.RECONVERGENT B0 ;  /* 0x0000000000007941 */ /* 0x000fea0003800200 */
.L_x_446:
[----:B------:R-:W-:-:S04]  /*14a0*/  IADD3 R21, PT, PT, R9, R2, RZ ;  /* 0x0000000209157210 */ /* 0x000fc80007ffe0ff */
[----:B------:R-:W-:-:S13]  /*14b0*/  ISETP.GE.AND P0, PT, R21, UR39, PT ;  /* 0x0000002715007c0c */ /* 0x000fda000bf06270 */
[----:B------:R-:W-:Y:S05]  /*14c0*/  @!P0 BRA `(.L_x_448) ;  /* 0xfffffff800b88947 */ /* 0x000fea000383ffff */
.L_x_417:
[----:B------:R-:W-:Y:S05]  /*14d0*/  WARPSYNC.ALL ;  /* 0x0000000000007948 */ /* 0x000fea0003800000 */
[----:B------:R-:W-:Y:S01]  /*14e0*/  BAR.SYNC.DEFER_BLOCKING 0x0 ;  /* 0x0000000000007b1d */ /* 0x000fe20000010000 */
[----:B------:R-:W-:-:S13]  /*14f0*/  ISETP.NE.AND P0, PT, R3, RZ, PT ;  /* 0x000000ff0300720c */ /* 0x000fda0003f05270 */
[----:B------:R-:W-:Y:S05]  /*1500*/  @P0 EXIT ;  /* 0x000000000000094d */ /* 0x000fea0003800000 */
[C---:B------:R-:W-:Y:S01]  /*1510*/  ISETP.GE.U32.AND P0, PT, R2.reuse, 0x10, PT ;  /* 0x000000100200780c */ /* 0x040fe20003f06070 */
[----:B------:R-:W-:Y:S01]  /*1520*/  HFMA2 R3, -RZ, RZ, 0, 0 ;  /* 0x00000000ff037431 */ /* 0x000fe200000001ff */
[----:B------:R-:W-:Y:S01]  /*1530*/  LOP3.LUT R19, R2, 0xf, RZ, 0xc0, !PT ;  /* 0x0000000f02137812 */ /* 0x000fe200078ec0ff */
[----:B------:R-:W-:-:S03]  /*1540*/  IMAD.MOV.U32 R23, RZ, RZ, RZ ;  /* 0x000000ffff177224 */ /* 0x000fc600078e00ff */
[----:B------:R-:W-:-:S07]  /*1550*/  ISETP.NE.AND P1, PT, R19, RZ, PT ;  /* 0x000000ff1300720c */ /* 0x000fce0003f25270 */
[----:B------:R-:W-:Y:S06]  /*1560*/  @!P0 BRA `(.L_x_449) ;  /* 0x0000000000748947 */ /* 0x000fec0003800000 */
[----:B------:R-:W-:Y:S01]  /*1570*/  LOP3.LUT R18, R2, 0xfffffff0, RZ, 0xc0, !PT ;  /* 0xfffffff002127812 */ /* 0x000fe200078ec0ff */
[----:B------:R-:W-:Y:S01]  /*1580*/  VIADD R17, R0, 0x20 ;  /* 0x0000002000117836 */ /* 0x000fe20000000000 */
[----:B------:R-:W-:Y:S02]  /*1590*/  LOP3.LUT R3, R2, 0x7f0, RZ, 0xc0, !PT ;  /* 0x000007f002037812 */ /* 0x000fe400078ec0ff */
[----:B------:R-:W-:Y:S01]  /*15a0*/  MOV R23, RZ ;  /* 0x000000ff00177202 */ /* 0x000fe20000000f00 */
[----:B------:R-:W-:-:S07]  /*15b0*/  IMAD.MOV R18, RZ, RZ, -R18 ;  /* 0x000000ffff127224 */ /* 0x000fce00078e0a12 */
.L_x_450:
        /* <DEDUP_REMOVED lines=24> */
.L_x_449:
[----:B------:R-:W-:Y:S05]  /*1740*/  @!P1 BRA `(.L_x_451) ;  /* 0x0000000000949947 */ /* 0x000fea0003800000 */
[----:B------:R-:W-:Y:S02]  /*1750*/  ISETP.GE.U32.AND P0, PT, R19, 0x8, PT ;  /* 0x000000081300780c */ /* 0x000fe40003f06070 */
[----:B01234-:R-:W-:-:S04]  /*1760*/  LOP3.LUT R13, R2, 0x7, RZ, 0xc0, !PT ;  /* 0x00000007020d7812 */ /* 0x01ffc800078ec0ff */
[----:B------:R-:W-:-:S07]  /*1770*/  ISETP.NE.AND P1, PT, R13, RZ, PT ;  /* 0x000000ff0d00720c */ /* 0x000fce0003f25270 */
[----:B------:R-:W-:Y:S06]  /*1780*/  @!P0 BRA `(.L_x_452) ;  /* 0x0000000000308947 */ /* 0x000fec0003800000 */
[C---:B------:R-:W-:Y:S01]  /*1790*/  LEA R12, R3.reuse, R0, 0x2 ;  /* 0x00000000030c7211 */ /* 0x040fe200078e10ff */
        /* <DEDUP_REMOVED lines=11> */
.L_x_452:
[----:B------:R-:W-:Y:S05]  /*1850*/  @!P1 BRA `(.L_x_451) ;  /* 0x0000000000509947 */ /* 0x000fea0003800000 */
[----:B------:R-:W-:Y:S02]  /*1860*/  ISETP.GE.U32.AND P0, PT, R13, 0x4, PT ;  /* 0x000000040d00780c */ /* 0x000fe40003f06070 */
[----:B------:R-:W-:-:S04]  /*1870*/  LOP3.LUT R2, R2, 0x3, RZ, 0xc0, !PT ;  /* 0x0000000302027812 */ /* 0x000fc800078ec0ff */
[----:B------:R-:W-:-:S07]  /*1880*/  ISETP.NE.AND P1, PT, R2, RZ, PT ;  /* 0x000000ff0200720c */ /* 0x000fce0003f25270 */
[----:B------:R-:W-:Y:S06]  /*1890*/  @!P0 BRA `(.L_x_453) ;  /* 0x00000000001c8947 */ /* 0x000fec0003800000 */
[C---:B------:R-:W-:Y:S01]  /*18a0*/  LEA R4, R3.reuse, R0, 0x2 ;  /* 0x0000000003047211 */ /* 0x040fe200078e10ff */
[----:B------:R-:W-:-:S05]  /*18b0*/  VIADD R3, R3, 0x4 ;  /* 0x0000000403037836 */ /* 0x000fca0000000000 */
[----:B------:R-:W0:Y:S02]  /*18c0*/  LDS.128 R4, [R4] ;  /* 0x0000000004047984 */ /* 0x000e240000000c00 */
[----:B0-----:R-:W-:-:S04]  /*18d0*/  FADD.FTZ R8, R23, R4 ;  /* 0x0000000417087221 */ /* 0x001fc80000010000 */
[----:B------:R-:W-:-:S04]  /*18e0*/  FADD.FTZ R5, R8, R5 ;  /* 0x0000000508057221 */ /* 0x000fc80000010000 */
[----:B------:R-:W-:-:S04]  /*18f0*/  FADD.FTZ R6, R5, R6 ;  /* 0x0000000605067221 */ /* 0x000fc80000010000 */
[----:B------:R-:W-:-:S07]  /*1900*/  FADD.FTZ R23, R6, R7 ;  /* 0x0000000706177221 */ /* 0x000fce0000010000 */
.L_x_453:
[----:B------:R-:W-:Y:S05]  /*1910*/  @!P1 BRA `(.L_x_451) ;  /* 0x0000000000209947 */ /* 0x000fea0003800000 */
[----:B------:R-:W-:Y:S01]  /*1920*/  LEA R0, R3, R0, 0x2 ;  /* 0x0000000003007211 */ /* 0x000fe200078e10ff */
[----:B------:R-:W-:-:S07]  /*1930*/  IMAD.MOV R2, RZ, RZ, -R2 ;  /* 0x000000ffff027224 */ /* 0x000fce00078e0a02 */
.L_x_454:
[----:B------:R0:W1:Y:S01]  /*1940*/  LDS R4, [R0] ;  /* 0x0000000000047984 */ /* 0x0000620000000800 */
[----:B------:R-:W-:-:S04]  /*1950*/  IADD3 R2, PT, PT, R2, 0x1, RZ ;  /* 0x0000000102027810 */ /* 0x000fc80007ffe0ff */
[----:B------:R-:W-:Y:S01]  /*1960*/  ISETP.NE.AND P0, PT, R2, RZ, PT ;  /* 0x000000ff0200720c */ /* 0x000fe20003f05270 */
[----:B0-----:R-:W-:Y:S02]  /*1970*/  VIADD R0, R0, 0x4 ;  /* 0x0000000400007836 */ /* 0x001fe40000000000 */
[----:B-1----:R-:W-:-:S10]  /*1980*/  FADD.FTZ R23, R4, R23 ;  /* 0x0000001704177221 */ /* 0x002fd40000010000 */
[----:B------:R-:W-:Y:S05]  /*1990*/  @P0 BRA `(.L_x_454) ;  /* 0xfffffffc00e80947 */ /* 0x000fea000383ffff */
.L_x_451:
        /* <DEDUP_REMOVED lines=15> */
.L_x_455:
        /* <DEDUP_REMOVED lines=15> */
.L_x_639:


//--------------------- .text._ZN2at6native51_GLOBAL__N__eebb21b7_18_MultiMarginLoss_cu_b86932df30MultiMarginLoss_forward_kernelILi2EN3c104HalfEEEvPT0_PKS5_PKlS8_iibS5_ --------------------------
	.section	.text._ZN2at6native51_GLOBAL__N__eebb21b7_18_MultiMarginLoss_cu_b86932df30MultiMarginLoss_forward_kernelILi2EN3c104HalfEEEvPT0_PKS5_PKlS8_iibS5_,"ax",@progbits
	.align	128
.text._ZN2at6native51_GLOBAL__N__eebb21b7_18_MultiMarginLoss_cu_b86932df30MultiMarginLoss_forward_kernelILi2EN3c104HalfEEEvPT0_PKS5_PKlS8_iibS5_:
        .type           _ZN2at6native51_GLOBAL__N__eebb21b7_18_MultiMarginLoss_cu_b86932df30MultiMarginLoss_forward_kernelILi2EN3c104HalfEEEvPT0_PKS5_PKlS8_iibS5_,@function
        .size           _ZN2at6native51_GLOBAL__N__eebb21b7_18_MultiMarginLoss_cu_b86932df30MultiMarginLoss_forward_kernelILi2EN3c104HalfEEEvPT0_PKS5_PKlS8_iibS5_,(.L_x_640 - _ZN2at6native51_GLOBAL__N__eebb21b7_18_MultiMarginLoss_cu_b86932df30MultiMarginLoss_forward_kernelILi2EN3c104HalfEEEvPT0_PKS5_PKlS8_iibS5_)
        .other          _ZN2at6native51_GLOBAL__N__eebb21b7_18_MultiMarginLoss_cu_b86932df30MultiMarginLoss_forward_kernelILi2EN3c104HalfEEEvPT0_PKS5_PKlS8_iibS5_,@"STO_CUDA_ENTRY STV_DEFAULT"
_ZN2at6native51_GLOBAL__N__eebb21b7_18_MultiMarginLoss_cu_b86932df30MultiMarginLoss_forward_kernelILi2EN3c104HalfEEEvPT0_PKS5_PKlS8_iibS5_:
        /* <DEDUP_REMOVED lines=15> */
[----:B------:R-:W-:Y:S01]  /*00f0*/  HFMA2 R8, -RZ, RZ, 0, 2.02655792236328125e-06 ;  /* 0x00000022ff087431 */ /* 0x000fe200000001ff */
[----:B------:R-:W-:Y:S01]  /*0100*/  MOV R12, 0x1 ;  /* 0x00000001000c7802 */ /* 0x000fe20000000f00 */
[----:B------:R-:W-:Y:S01]  /*0110*/  IMAD.MOV.U32 R13, RZ, RZ, RZ ;  /* 0x000000ffff0d7224 */ /* 0x000fe200078e00ff */
        /* <DEDUP_REMOVED lines=11> */
.L_x_456:
        /* <DEDUP_REMOVED lines=12> */
[--C-:B------:R-:W-:Y:S01]  /*0290*/  SHF.R.S64 R15, RZ, 0x1f, R17.reuse ;  /* 0x0000001fff0f7819 */ /* 0x100fe20000001011 */
[----:B------:R-:W1:Y:S01]  /*02a0*/  LDCU.64 UR4, c[0x0][0x398] ;  /* 0x00007300ff0477ac */ /* 0x000e620008000a00 */
[----:B------:R-:W-:Y:S02]  /*02b0*/  SHF.R.S32.HI R13, RZ, 0x1f, R17 ;  /* 0x0000001fff0d7819 */ /* 0x000fe40000011411 */
[----:B0-----:R-:W-:-:S04]  /*02c0*/  IADD3 R4, P0, PT, R18, R8, RZ ;  /* 0x0000000812047210 */ /* 0x001fc80007f1e0ff */
[----:B------:R-:W-:Y:S02]  /*02d0*/  IADD3.X R5, PT, PT, R19, R9, RZ, P0, !PT ;  /* 0x0000000913057210 */ /* 0x000fe400007fe4ff */
[----:B------:R-:W-:-:S05]  /*02e0*/  IADD3 R20, P0, PT, R15, R4, RZ ;  /* 0x000000040f147210 */ /* 0x000fca0007f1e0ff */
[----:B------:R-:W-:-:S05]  /*02f0*/  IMAD.X R21, R13, 0x1, R5, P0 ;  /* 0x000000010d157824 */ /* 0x000fca00000e0605 */
[----:B------:R-:W2:Y:S01]  /*0300*/  LDG.E.U16 R20, desc[UR36][R20.64] ;  /* 0x0000002414147981 */ /* 0x000ea2000c1e1500 */
[----:B------:R-:W0:Y:S01]  /*0310*/  LDC.U16 R7, c[0x0][0x3aa] ;  /* 0x0000ea80ff077b82 */ /* 0x000e220000000400 */
[----:B-1----:R-:W-:-:S04]  /*0320*/  UISETP.NE.U32.AND UP0, UPT, UR4, URZ, UPT ;  /* 0x000000ff0400728c */ /* 0x002fc8000bf05070 */
[----:B------:R-:W-:Y:S01]  /*0330*/  UISETP.NE.AND.EX UP0, UPT, UR5, URZ, UPT, UP0 ;  /* 0x000000ff0500728c */ /* 0x000fe2000bf05300 */
[----:B0-----:R-:W-:Y:S02]  /*0340*/  HADD2.F32 R7, -RZ, R7.H0_H0 ;  /* 0x20000007ff077230 */ /* 0x001fe40000004100 */
[----:B--2---:R-:W-:-:S05]  /*0350*/  HADD2.F32 R12, -RZ, R20.H0_H0 ;  /* 0x20000014ff0c7230 */ /* 0x004fca0000004100 */
[----:B------:R-:W-:-:S05]  /*0360*/  FADD.FTZ R7, R7, -R12 ;  /* 0x8000000c07077221 */ /* 0x000fca0000010000 */
[----:B------:R-:W-:-:S05]  /*0370*/  F2FP.F16.F32.PACK_AB R7, RZ, R7 ;  /* 0x00000007ff07723e */ /* 0x000fca00000000ff */
[----:B------:R-:W-:Y:S01]  /*0380*/  HADD2.F32 R11, -RZ, R7.H0_H0 ;  /* 0x20000007ff0b7230 */ /* 0x000fe20000004100 */
        /* <DEDUP_REMOVED lines=11> */
[----:B0-----:R-:W-:Y:S02]  /*0440*/  IADD3 R7, PT, PT, R15, 0xffffffe, RZ ;  /* 0x0ffffffe0f077810 */ /* 0x001fe40007ffe0ff */
[----:B------:R-:W-:-:S04]  /*0450*/  MOV R15, R3 ;  /* 0x00000003000f7202 */ /* 0x000fc80000000f00 */
[----:B------:R-:W0:Y:S02]  /*0460*/  F2I.FTZ.U32.TRUNC.NTZ R7, R7 ;  /* 0x0000000700077305 */ /* 0x000e24000021f000 */
[----:B0-----:R-:W-:-:S05]  /*0470*/  IADD3 R21, PT, PT, RZ, -R7, RZ ;  /* 0x80000007ff157210 */ /* 0x001fca0007ffe0ff */
        /* <DEDUP_REMOVED lines=16> */
[----:B------:R-:W-:Y:S01]  /*0580*/  IMAD.WIDE.U32 R18, R3, 0x2, R18 ;  /* 0x0000000203127825 */ /* 0x000fe200078e0012 */
[-C--:B------:R-:W-:Y:S02]  /*0590*/  IADD3 R21, PT, PT, -R17, R3.reuse, RZ ;  /* 0x0000000311157210 */ /* 0x080fe40007ffe1ff */
[----:B------:R-:W-:Y:S01]  /*05a0*/  MOV R15, R3 ;  /* 0x00000003000f7202 */ /* 0x000fe20000000f00 */
[----:B------:R-:W-:Y:S01]  /*05b0*/  VIADD R6, R12, 0x1 ;  /* 0x000000010c067836 */ /* 0x000fe20000000000 */
[----:B------:R-:W-:Y:S01]  /*05c0*/  IADD3 R8, P0, PT, R18, R8, RZ ;  /* 0x0000000812087210 */ /* 0x000fe20007f1e0ff */
[----:B------:R-:W-:-:S03]  /*05d0*/  IMAD.MOV.U32 R13, RZ, RZ, RZ ;  /* 0x000000ffff0d7224 */ /* 0x000fc600078e00ff */
[----:B------:R-:W-:Y:S02]  /*05e0*/  LOP3.LUT R6, R6, 0x3, RZ, 0xc0, !PT ;  /* 0x0000000306067812 */ /* 0x000fe400078ec0ff */
[----:B------:R-:W-:Y:S02]  /*05f0*/  IADD3.X R19, PT, PT, R19, R9, RZ, P0, !PT ;  /* 0x0000000913137210 */ /* 0x000fe400007fe4ff */
[----:B------:R-:W-:-:S07]  /*0600*/  IADD3 R14, PT, PT, -R6, RZ, RZ ;  /* 0x000000ff060e7210 */ /* 0x000fce0007ffe1ff */
.L_x_463:
[----:B------:R-:W-:Y:S01]  /*0610*/  ISETP.NE.AND P0, PT, R21, RZ, PT ;  /* 0x000000ff1500720c */ /* 0x000fe20003f05270 */
[----:B------:R-:W-:Y:S01]  /*0620*/  VIADD R14, R14, 0x1 ;  /* 0x000000010e0e7836 */ /* 0x000fe20000000000 */
[----:B------:R-:W-:Y:S01]  /*0630*/  MOV R6, R8 ;  /* 0x0000000800067202 */ /* 0x000fe20000000f00 */
[----:B------:R-:W-:Y:S01]  /*0640*/  BSSY.RECONVERGENT B1, `(.L_x_461) ;  /* 0x0000011000017945 */ /* 0x000fe20003800200 */
[----:B------:R-:W-:Y:S02]  /*0650*/  MOV R7, R19 ;  /* 0x0000001300077202 */ /* 0x000fe40000000f00 */
[----:B------:R-:W-:Y:S01]  /*0660*/  ISETP.NE.AND P1, PT, R14, RZ, PT ;  /* 0x000000ff0e00720c */ /* 0x000fe20003f25270 */
[----:B------:R-:W-:-:S04]  /*0670*/  IMAD.WIDE.U32 R8, R2, 0x2, R6 ;  /* 0x0000000202087825 */ /* 0x000fc800078e0006 */
[----:B------:R-:W-:Y:S02]  /*0680*/  IMAD.MOV.U32 R19, RZ, RZ, R9 ;  /* 0x000000ffff137224 */ /* 0x000fe400078e0009 */
[----:B0-----:R-:W-:Y:S06]  /*0690*/  @!P0 BRA `(.L_x_462) ;  /* 0x00000000002c8947 */ /* 0x001fec0003800000 */
[----:B------:R-:W2:Y:S02]  /*06a0*/  LDG.E.U16 R6, desc[UR36][R6.64] ;  /* 0x0000002406067981 */ /* 0x000ea4000c1e1500 */
[----:B--2---:R-:W-:-:S05]  /*06b0*/  HADD2.F32 R18, -RZ, R6.H0_H0 ;  /* 0x20000006ff127230 */ /* 0x004fca0000004100 */
[----:B------:R-:W-:-:S05]  /*06c0*/  FADD.FTZ R18, R11, R18 ;  /* 0x000000120b127221 */ /* 0x000fca0000010000 */
[----:B------:R-:W-:-:S05]  /*06d0*/  F2FP.F16.F32.PACK_AB R18, RZ, R18 ;  /* 0x00000012ff12723e */ /* 0x000fca00000000ff */
[----:B------:R-:W-:-:S05]  /*06e0*/  HADD2.F32 R18, -RZ, R18.H0_H0 ;  /* 0x20000012ff127230 */ /* 0x000fca0000004100 */
[----:B------:R-:W-:-:S13]  /*06f0*/  FSETP.GT.FTZ.AND P0, PT, R18, RZ, PT ;  /* 0x000000ff1200720b */ /* 0x000fda0003f14000 */
[----:B------:R-:W-:-:S05]  /*0700*/  @P0 FMUL.FTZ R9, R18, R18 ;  /* 0x0000001212090220 */ /* 0x000fca0000410000 */
[----:B------:R-:W-:-:S05]  /*0710*/  @P0 F2FP.F16.F32.PACK_AB R9, RZ, R9 ;  /* 0x00000009ff09023e */ /* 0x000fca00000000ff */
[----:B------:R-:W-:-:S05]  /*0720*/  @P0 HADD2.F32 R18, -RZ, R9.H0_H0 ;  /* 0x20000009ff120230 */ /* 0x000fca0000004100 */
[----:B------:R-:W-:-:S05]  /*0730*/  @P0 FADD.FTZ R13, R13, R18 ;  /* 0x000000120d0d0221 */ /* 0x000fca0000010000 */
[----:B------:R0:W-:Y:S02]  /*0740*/  @P0 STS [R10], R13 ;  /* 0x0000000d0a000388 */ /* 0x0001e40000000800 */
.L_x_462:
[----:B------:R-:W-:Y:S05]  /*0750*/  BSYNC.RECONVERGENT B1 ;  /* 0x0000000000017941 */ /* 0x000fea0003800200 */
.L_x_461:
[C---:B------:R-:W-:Y:S02]  /*0760*/  IADD3 R15, PT, PT, R2.reuse, R15, RZ ;  /* 0x0000000f020f7210 */ /* 0x040fe40007ffe0ff */
[----:B------:R-:W-:Y:S01]  /*0770*/  IADD3 R21, PT, PT, R2, R21, RZ ;  /* 0x0000001502157210 */ /* 0x000fe20007ffe0ff */
[----:B------:R-:W-:Y:S06]  /*0780*/  @P1 BRA `(.L_x_463) ;  /* 0xfffffffc00a01947 */ /* 0x000fec000383ffff */
.L_x_460:
[----:B------:R-:W-:Y:S05]  /*0790*/  BSYNC.RECONVERGENT B0 ;  /* 0x0000000000007941 */ /* 0x000fea0003800200 */
.L_x_459:
[----:B------:R-:W-:Y:S01]  /*07a0*/  ISETP.GE.U32.AND P0, PT, R12, 0x3, PT ;  /* 0x000000030c00780c */ /* 0x000fe20003f06070 */
[----:B------:R-:W-:-:S12]  /*07b0*/  BSSY.RECONVERGENT B0, `(.L_x_464) ;  /* 0x0000048000007945 */ /* 0x000fd80003800200 */
[----:B------:R-:W-:Y:S05]  /*07c0*/  @!P0 BRA `(.L_x_465) ;  /* 0x0000000400188947 */ /* 0x000fea0003800000 */
.L_x_474:
[-C--:B------:R-:W-:Y:S01]  /*07d0*/  ISETP.NE.AND P3, PT, R15, R17.reuse, PT ;  /* 0x000000110f00720c */ /* 0x080fe20003f65270 */
[----:B------:R-:W-:Y:S01]  /*07e0*/  IMAD.IADD R19, R2, 0x1, R15 ;  /* 0x0000000102137824 */ /* 0x000fe200078e020f */
[----:B------:R-:W-:Y:S04]  /*07f0*/  BSSY.RECONVERGENT B1, `(.L_x_466) ;  /* 0x0000013000017945 */ /* 0x000fe80003800200 */
[CC--:B------:R-:W-:Y:S02]  /*0800*/  IADD3 R9, PT, PT, R19.reuse, R2.reuse, RZ ;  /* 0x0000000213097210 */ /* 0x0c0fe40007ffe0ff */
[----:B------:R-:W-:Y:S02]  /*0810*/  ISETP.NE.AND P0, PT, R19, R17, PT ;  /* 0x000000111300720c */ /* 0x000fe40003f05270 */
[----:B------:R-:W-:-:S02]  /*0820*/  IADD3 R7, PT, PT, R9, R2, RZ ;  /* 0x0000000209077210 */ /* 0x000fc40007ffe0ff */
[-C--:B------:R-:W-:Y:S02]  /*0830*/  ISETP.NE.AND P1, PT, R9, R17.reuse, PT ;  /* 0x000000110900720c */ /* 0x080fe40003f25270 */
[----:B------:R-:W-:Y:S01]  /*0840*/  ISETP.NE.AND P2, PT, R7, R17, PT ;  /* 0x000000110700720c */ /* 0x000fe20003f45270 */
[----:B-1234-:R-:W-:-:S12]  /*0850*/  @!P3 BRA `(.L_x_467) ;  /* 0x000000000030b947 */ /* 0x01efd80003800000 */
[----:B------:R-:W-:-:S06]  /*0860*/  IMAD.WIDE.U32 R14, R15, 0x2, R4 ;  /* 0x000000020f0e7825 */ /* 0x000fcc00078e0004 */
        /* <DEDUP_REMOVED lines=9> */
[----:B0-----:R-:W-:-:S05]  /*0900*/  @P3 FADD.FTZ R13, R13, R6 ;  /* 0x000000060d0d3221 */ /* 0x001fca0000010000 */
[----:B------:R1:W-:Y:S02]  /*0910*/  @P3 STS [R10], R13 ;  /* 0x0000000d0a003388 */ /* 0x0003e40000000800 */
.L_x_467:
[----:B------:R-:W-:Y:S05]  /*0920*/  BSYNC.RECONVERGENT B1 ;  /* 0x0000000000017941 */ /* 0x000fea0003800200 */
.L_x_466:
[----:B------:R-:W-:Y:S04]  /*0930*/  BSSY.RECONVERGENT B1, `(.L_x_468) ;  /* 0x000000e000017945 */ /* 0x000fe80003800200 */
[----:B------:R-:W-:Y:S05]  /*0940*/  @!P0 BRA `(.L_x_469) ;  /* 0x0000000000308947 */ /* 0x000fea0003800000 */
        /* <DEDUP_REMOVED lines=10> */
[----:B01----:R-:W-:-:S05]  /*09f0*/  @P0 FADD.FTZ R13, R13, R6 ;  /* 0x000000060d0d0221 */ /* 0x003fca0000010000 */
[----:B------:R2:W-:Y:S02]  /*0a00*/  @P0 STS [R10], R13 ;  /* 0x0000000d0a000388 */ /* 0x0005e40000000800 */
.L_x_469:
[----:B------:R-:W-:Y:S05]  /*0a10*/  BSYNC.RECONVERGENT B1 ;  /* 0x0000000000017941 */ /* 0x000fea0003800200 */
.L_x_468:
[----:B------:R-:W-:Y:S04]  /*0a20*/  BSSY.RECONVERGENT B1, `(.L_x_470) ;  /* 0x000000e000017945 */ /* 0x000fe80003800200 */
[----:B------:R-:W-:Y:S05]  /*0a30*/  @!P1 BRA `(.L_x_471) ;  /* 0x0000000000309947 */ /* 0x000fea0003800000 */
[----:B------:R-:W-:-:S06]  /*0a40*/  IMAD.WIDE.U32 R8, R9, 0x2, R4 ;  /* 0x0000000209087825 */ /* 0x000fcc00078e0004 */
[----:B------:R-:W3:Y:S02]  /*0a50*/  LDG.E.U16 R8, desc[UR36][R8.64] ;  /* 0x0000002408087981 */ /* 0x000ee4000c1e1500 */
[----:B---3--:R-:W-:-:S05]  /*0a60*/  HADD2.F32 R6, -RZ, R8.H0_H0 ;  /* 0x20000008ff067230 */ /* 0x008fca0000004100 */
[----:B------:R-:W-:-:S05]  /*0a70*/  FADD.FTZ R6, R11, R6 ;  /* 0x000000060b067221 */ /* 0x000fca0000010000 */
[----:B------:R-:W-:-:S05]  /*0a80*/  F2FP.F16.F32.PACK_AB R6, RZ, R6 ;  /* 0x00000006ff06723e */ /* 0x000fca00000000ff */
[----:B------:R-:W-:-:S05]  /*0a90*/  HADD2.F32 R6, -RZ, R6.H0_H0 ;  /* 0x20000006ff067230 */ /* 0x000fca0000004100 */
[----:B------:R-:W-:-:S13]  /*0aa0*/  FSETP.GT.FTZ.AND P0, PT, R6, RZ, PT ;  /* 0x000000ff0600720b */ /* 0x000fda0003f14000 */
[----:B------:R-:W-:-:S05]  /*0ab0*/  @P0 FMUL.FTZ R6, R6, R6 ;  /* 0x0000000606060220 */ /* 0x000fca0000410000 */
[----:B------:R-:W-:-:S05]  /*0ac0*/  @P0 F2FP.F16.F32.PACK_AB R6, RZ, R6 ;  /* 0x00000006ff06023e */ /* 0x000fca00000000ff */
[----:B------:R-:W-:-:S05]  /*0ad0*/  @P0 HADD2.F32 R6, -RZ, R6.H0_H0 ;  /* 0x20000006ff060230 */ /* 0x000fca0000004100 */
[----:B012---:R-:W-:-:S05]  /*0ae0*/  @P0 FADD.FTZ R13, R13, R6 ;  /* 0x000000060d0d0221 */ /* 0x007fca0000010000 */
[----:B------:R3:W-:Y:S02]  /*0af0*/  @P0 STS [R10], R13 ;  /* 0x0000000d0a000388 */ /* 0x0007e40000000800 */
.L_x_471:
[----:B------:R-:W-:Y:S05]  /*0b00*/  BSYNC.RECONVERGENT B1 ;  /* 0x0000000000017941 */ /* 0x000fea0003800200 */
.L_x_470:
[----:B------:R-:W-:Y:S04]  /*0b10*/  BSSY.RECONVERGENT B1, `(.L_x_472) ;  /* 0x000000e000017945 */ /* 0x000fe80003800200 */
[----:B------:R-:W-:Y:S05]  /*0b20*/  @!P2 BRA `(.L_x_473) ;  /* 0x000000000030a947 */ /* 0x000fea0003800000 */
[----:B------:R-:W-:-:S06]  /*0b30*/  IMAD.WIDE.U32 R8, R7, 0x2, R4 ;  /* 0x0000000207087825 */ /* 0x000fcc00078e0004 */
[----:B------:R-:W4:Y:S02]  /*0b40*/  LDG.E.U16 R8, desc[UR36][R8.64] ;  /* 0x0000002408087981 */ /* 0x000f24000c1e1500 */
[----:B----4-:R-:W-:-:S05]  /*0b50*/  HADD2.F32 R6, -RZ, R8.H0_H0 ;  /* 0x20000008ff067230 */ /* 0x010fca0000004100 */
[----:B------:R-:W-:-:S05]  /*0b60*/  FADD.FTZ R6, R11, R6 ;  /* 0x000000060b067221 */ /* 0x000fca0000010000 */
[----:B------:R-:W-:-:S05]  /*0b70*/  F2FP.F16.F32.PACK_AB R6, RZ, R6 ;  /* 0x00000006ff06723e */ /* 0x000fca00000000ff */
[----:B------:R-:W-:-:S05]  /*0b80*/  HADD2.F32 R6, -RZ, R6.H0_H0 ;  /* 0x20000006ff067230 */ /* 0x000fca0000004100 */
[----:B------:R-:W-:-:S13]  /*0b90*/  FSETP.GT.FTZ.AND P0, PT, R6, RZ, PT ;  /* 0x000000ff0600720b */ /* 0x000fda0003f14000 */
[----:B------:R-:W-:-:S05]  /*0ba0*/  @P0 FMUL.FTZ R6, R6, R6 ;  /* 0x0000000606060220 */ /* 0x000fca0000410000 */
[----:B------:R-:W-:-:S05]  /*0bb0*/  @P0 F2FP.F16.F32.PACK_AB R6, RZ, R6 ;  /* 0x00000006ff06023e */ /* 0x000fca00000000ff */
[----:B------:R-:W-:-:S05]  /*0bc0*/  @P0 HADD2.F32 R6, -RZ, R6.H0_H0 ;  /* 0x20000006ff060230 */ /* 0x000fca0000004100 */
[----:B0123--:R-:W-:-:S05]  /*0bd0*/  @P0 FADD.FTZ R13, R13, R6 ;  /* 0x000000060d0d0221 */ /* 0x00ffca0000010000 */
[----:B------:R4:W-:Y:S02]  /*0be0*/  @P0 STS [R10], R13 ;  /* 0x0000000d0a000388 */ /* 0x0009e40000000800 */
.L_x_473:
[----:B------:R-:W-:Y:S05]  /*0bf0*/  BSYNC.RECONVERGENT B1 ;  /* 0x0000000000017941 */ /* 0x000fea0003800200 */
.L_x_472:
[----:B------:R-:W-:-:S05]  /*0c00*/  IMAD.IADD R15, R7, 0x1, R2 ;  /* 0x00000001070f7824 */ /* 0x000fca00078e0202 */
[----:B------:R-:W-:-:S13]  /*0c10*/  ISETP.GE.AND P0, PT, R15, UR38, PT ;  /* 0x000000260f007c0c */ /* 0x000fda000bf06270 */
[----:B------:R-:W-:Y:S05]  /*0c20*/  @!P0 BRA `(.L_x_474) ;  /* 0xfffffff800e88947 */ /* 0x000fea000383ffff */
.L_x_465:
[----:B------:R-:W-:Y:S05]  /*0c30*/  BSYNC.RECONVERGENT B0 ;  /* 0x0000000000007941 */ /* 0x000fea0003800200 */
.L_x_464:
[----:B------:R-:W-:Y:S05]  /*0c40*/  BRA `(.L_x_457) ;  /* 0x00000008009c7947 */ /* 0x000fea0003800000 */
.L_x_458:
        /* <DEDUP_REMOVED lines=10> */
[----:B0-----:R-:W-:-:S06]  /*0cf0*/  IADD3 R7, PT, PT, R20, 0xffffffe, RZ ;  /* 0x0ffffffe14077810 */ /* 0x001fcc0007ffe0ff */
        /* <DEDUP_REMOVED lines=10> */
[----:B------:R-:W-:Y:S02]  /*0da0*/  IADD3 R6, P0, PT, R15, UR4, RZ ;  /* 0x000000040f067c10 */ /* 0x000fe4000ff1e0ff */
[----:B------:R-:W-:Y:S02]  /*0db0*/  ISETP.GE.U32.AND P1, PT, R21, R2, PT ;  /* 0x000000021500720c */ /* 0x000fe40003f26070 */
[----:B------:R-:W-:Y:S02]  /*0dc0*/  MOV R15, RZ ;  /* 0x000000ff000f7202 */ /* 0x000fe40000000f00 */
[----:B------:R-:W-:-:S09]  /*0dd0*/  MOV R21, R3 ;  /* 0x0000000300157202 */ /* 0x000fd20000000f00 */
[----:B------:R-:W-:Y:S02]  /*0de0*/  @P1 IADD3 R7, PT, PT, R7, 0x1, RZ ;  /* 0x0000000107071810 */ /* 0x000fe40007ffe0ff */
[----:B------:R-:W-:-:S05]  /*0df0*/  @!P2 LOP3.LUT R7, RZ, R2, RZ, 0x33, !PT ;  /* 0x00000002ff07a212 */ /* 0x000fca00078e33ff */
[----:B------:R-:W-:-:S05]  /*0e00*/  IMAD.IADD R14, R14, 0x1, R7 ;  /* 0x000000010e0e7824 */ /* 0x000fca00078e0207 */
[----:B------:R-:W-:-:S04]  /*0e10*/  LOP3.LUT R7, R14, 0x3, RZ, 0xc0, !PT ;  /* 0x000000030e077812 */ /* 0x000fc800078ec0ff */
[----:B------:R-:W-:Y:S02]  /*0e20*/  ISETP.NE.AND P1, PT, R7, 0x3, PT ;  /* 0x000000030700780c */ /* 0x000fe40003f25270 */
[----:B------:R-:W-:-:S11]  /*0e30*/  IADD3.X R7, PT, PT, R13, UR5, RZ, P0, !PT ;  /* 0x000000050d077c10 */ /* 0x000fd600087fe4ff */
[----:B------:R-:W-:Y:S05]  /*0e40*/  @!P1 BRA `(.L_x_476) ;  /* 0x0000000000989947 */ /* 0x000fea0003800000 */
[----:B------:R-:W-:Y:S01]  /*0e50*/  IMAD.WIDE.U32 R12, R3, 0x2, R18 ;  /* 0x00000002030c7825 */ /* 0x000fe200078e0012 */
[-C--:B------:R-:W-:Y:S02]  /*0e60*/  IADD3 R19, PT, PT, -R17, R3.reuse, RZ ;  /* 0x0000000311137210 */ /* 0x080fe40007ffe1ff */
[----:B------:R-:W-:Y:S01]  /*0e70*/  MOV R21, R3 ;  /* 0x0000000300157202 */ /* 0x000fe20000000f00 */
[----:B------:R-:W-:Y:S01]  /*0e80*/  VIADD R15, R14, 0x1 ;  /* 0x000000010e0f7836 */ /* 0x000fe20000000000 */
[----:B------:R-:W-:-:S04]  /*0e90*/  IADD3 R12, P0, PT, R12, R8, RZ ;  /* 0x000000080c0c7210 */ /* 0x000fc80007f1e0ff */
[----:B------:R-:W-:Y:S01]  /*0ea0*/  LOP3.LUT R18, R15, 0x3, RZ, 0xc0, !PT ;  /* 0x000000030f127812 */ /* 0x000fe200078ec0ff */
[----:B------:R-:W-:Y:S01]  /*0eb0*/  IMAD.MOV.U32 R15, RZ, RZ, RZ ;  /* 0x000000ffff0f7224 */ /* 0x000fe200078e00ff */
[----:B------:R-:W-:Y:S02]  /*0ec0*/  IADD3.X R13, PT, PT, R13, R9, RZ, P0, !PT ;  /* 0x000000090d0d7210 */ /* 0x000fe400007fe4ff */
[----:B------:R-:W-:-:S07]  /*0ed0*/  IADD3 R18, PT, PT, -R18, RZ, RZ ;  /* 0x000000ff12127210 */ /* 0x000fce0007ffe1ff */
.L_x_479:
[----:B------:R-:W-:Y:S01]  /*0ee0*/  ISETP.NE.AND P0, PT, R19, RZ, PT ;  /* 0x000000ff1300720c */ /* 0x000fe20003f05270 */
[----:B------:R-:W-:Y:S01]  /*0ef0*/  VIADD R18, R18, 0x1 ;  /* 0x0000000112127836 */ /* 0x000fe20000000000 */
[----:B------:R-:W-:Y:S01]  /*0f00*/  MOV R8, R12 ;  /* 0x0000000c00087202 */ /* 0x000fe20000000f00 */
[----:B------:R-:W-:Y:S01]  /*0f10*/  BSSY.RECONVERGENT B1, `(.L_x_477) ;  /* 0x0000016000017945 */ /* 0x000fe20003800200 */
[----:B------:R-:W-:Y:S02]  /*0f20*/  MOV R9, R13 ;  /* 0x0000000d00097202 */ /* 0x000fe40000000f00 */
[----:B------:R-:W-:Y:S01]  /*0f30*/  ISETP.NE.AND P1, PT, R18, RZ, PT ;  /* 0x000000ff1200720c */ /* 0x000fe20003f25270 */
[----:B------:R-:W-:-:S06]  /*0f40*/  IMAD.WIDE.U32 R12, R2, 0x2, R8 ;  /* 0x00000002020c7825 */ /* 0x000fcc00078e0008 */
[----:B0-----:R-:W-:Y:S06]  /*0f50*/  @!P0 BRA `(.L_x_478) ;  /* 0x0000000000448947 */ /* 0x001fec0003800000 */
        /* <DEDUP_REMOVED lines=8> */
[----:B------:R-:W-:-:S05]  /*0fe0*/  FMUL.FTZ R8, R20, R20 ;  /* 0x0000001414087220 */ /* 0x000fca0000410000 */
[----:B------:R-:W-:-:S05]  /*0ff0*/  F2FP.F16.F32.PACK_AB R8, RZ, R8 ;  /* 0x00000008ff08723e */ /* 0x000fca00000000ff */
[----:B------:R-:W-:Y:S02]  /*1000*/  HADD2.F32 R8, -RZ, R8.H0_H0 ;  /* 0x20000008ff087230 */ /* 0x000fe40000004100 */
[----:B--2---:R-:W-:-:S05]  /*1010*/  HADD2.F32 R9, -RZ, R9.H0_H0 ;  /* 0x20000009ff097230 */ /* 0x004fca0000004100 */
[----:B------:R-:W-:-:S05]  /*1020*/  FMUL.FTZ R8, R8, R9 ;  /* 0x0000000908087220 */ /* 0x000fca0000410000 */
[----:B------:R-:W-:-:S05]  /*1030*/  F2FP.F16.F32.PACK_AB R8, RZ, R8 ;  /* 0x00000008ff08723e */ /* 0x000fca00000000ff */
[----:B------:R-:W-:-:S05]  /*1040*/  HADD2.F32 R8, -RZ, R8.H0_H0 ;  /* 0x20000008ff087230 */ /* 0x000fca0000004100 */
[----:B------:R-:W-:-:S05]  /*1050*/  FADD.FTZ R15, R15, R8 ;  /* 0x000000080f0f7221 */ /* 0x000fca0000010000 */
[----:B------:R0:W-:Y:S02]  /*1060*/  STS [R10], R15 ;  /* 0x0000000f0a007388 */ /* 0x0001e40000000800 */
.L_x_478:
[----:B------:R-:W-:Y:S05]  /*1070*/  BSYNC.RECONVERGENT B1 ;  /* 0x0000000000017941 */ /* 0x000fea0003800200 */
.L_x_477:
[C---:B------:R-:W-:Y:S01]  /*1080*/  IMAD.IADD R21, R2.reuse, 0x1, R21 ;  /* 0x0000000102157824 */ /* 0x040fe200078e0215 */
[----:B------:R-:W-:Y:S01]  /*1090*/  IADD3 R19, PT, PT, R2, R19, RZ ;  /* 0x0000001302137210 */ /* 0x000fe20007ffe0ff */
[----:B------:R-:W-:Y:S06]  /*10a0*/  @P1 BRA `(.L_x_479) ;  /* 0xfffffffc008c1947 */ /* 0x000fec000383ffff */
.L_x_476:
[----:B------:R-:W-:Y:S05]  /*10b0*/  BSYNC.RECONVERGENT B0 ;  /* 0x0000000000007941 */ /* 0x000fea0003800200 */
.L_x_475:
[----:B------:R-:W-:-:S13]  /*10c0*/  ISETP.GE.U32.AND P0, PT, R14, 0x3, PT ;  /* 0x000000030e00780c */ /* 0x000fda0003f06070 */
[----:B------:R-:W-:Y:S05]  /*10d0*/  @!P0 BRA `(.L_x_457) ;  /* 0x0000000400788947 */ /* 0x000fea0003800000 */
.L_x_488:
        /* <DEDUP_REMOVED lines=25> */
[----:B0-----:R-:W-:-:S05]  /*1270*/  FADD.FTZ R15, R15, R8 ;  /* 0x000000080f0f7221 */ /* 0x001fca0000010000 */
[----:B------:R1:W-:Y:S02]  /*1280*/  STS [R10], R15 ;  /* 0x0000000f0a007388 */ /* 0x0003e40000000800 */
.L_x_481:
[----:B------:R-:W-:Y:S05]  /*1290*/  BSYNC.RECONVERGENT B0 ;  /* 0x0000000000007941 */ /* 0x000fea0003800200 */
.L_x_480:
        /* <DEDUP_REMOVED lines=18> */
[----:B01----:R-:W-:-:S05]  /*13c0*/  FADD.FTZ R15, R15, R8 ;  /* 0x000000080f0f7221 */ /* 0x003fca0000010000 */
[----:B------:R2:W-:Y:S02]  /*13d0*/  STS [R10], R15 ;  /* 0x0000000f0a007388 */ /* 0x0005e40000000800 */
.L_x_483:
[----:B------:R-:W-:Y:S05]  /*13e0*/  BSYNC.RECONVERGENT B0 ;  /* 0x0000000000007941 */ /* 0x000fea0003800200 */
.L_x_482:
        /* <DEDUP_REMOVED lines=9> */
[----:B------:R-:W-:Y:S05]  /*1480*/  @!P0 BRA `(.L_x_485) ;  /* 0x0000000000288947 */ /* 0x000fea0003800000 */
[----:B------:R-:W3:Y:S01]  /*1490*/  LDG.E.U16 R12, desc[UR36][R6.64] ;  /* 0x00000024060c7981 */ /* 0x000ee2000c1e1500 */
[----:B------:R-:W-:-:S05]  /*14a0*/  FMUL.FTZ R8, R8, R8 ;  /* 0x0000000808087220 */ /* 0x000fca0000410000 */
[----:B------:R-:W-:-:S05]  /*14b0*/  F2FP.F16.F32.PACK_AB R8, RZ, R8 ;  /* 0x00000008ff08723e */ /* 0x000fca00000000ff */
[----:B------:R-:W-:Y:S02]  /*14c0*/  HADD2.F32 R8, -RZ, R8.H0_H0 ;  /* 0x20000008ff087230 */ /* 0x000fe40000004100 */
[----:B---3--:R-:W-:-:S05]  /*14d0*/  HADD2.F32 R13, -RZ, R12.H0_H0 ;  /* 0x2000000cff0d7230 */ /* 0x008fca0000004100 */
[----:B------:R-:W-:-:S05]  /*14e0*/  FMUL.FTZ R8, R13, R8 ;  /* 0x000000080d087220 */ /* 0x000fca0000410000 */
[----:B------:R-:W-:-:S05]  /*14f0*/  F2FP.F16.F32.PACK_AB R8, RZ, R8 ;  /* 0x00000008ff08723e */ /* 0x000fca00000000ff */
[----:B------:R-:W-:-:S05]  /*1500*/  HADD2.F32 R8, -RZ, R8.H0_H0 ;  /* 0x20000008ff087230 */ /* 0x000fca0000004100 */
[----:B012---:R-:W-:-:S05]  /*1510*/  FADD.FTZ R15, R15, R8 ;  /* 0x000000080f0f7221 */ /* 0x007fca0000010000 */
[----:B------:R3:W-:Y:S02]  /*1520*/  STS [R10], R15 ;  /* 0x0000000f0a007388 */ /* 0x0007e40000000800 */
.L_x_485:
[----:B------:R-:W-:Y:S05]  /*1530*/  BSYNC.RECONVERGENT B0 ;  /* 0x0000000000007941 */ /* 0x000fea0003800200 */
.L_x_484:
        /* <DEDUP_REMOVED lines=9> */
[----:B------:R-:W-:Y:S05]  /*15d0*/  @!P0 BRA `(.L_x_487) ;  /* 0x0000000000288947 */ /* 0x000fea0003800000 */
[----:B------:R-:W4:Y:S01]  /*15e0*/  LDG.E.U16 R12, desc[UR36][R6.64] ;  /* 0x00000024060c7981 */ /* 0x000f22000c1e1500 */
[----:B------:R-:W-:-:S05]  /*15f0*/  FMUL.FTZ R8, R8, R8 ;  /* 0x0000000808087220 */ /* 0x000fca0000410000 */
[----:B------:R-:W-:-:S05]  /*1600*/  F2FP.F16.F32.PACK_AB R8, RZ, R8 ;  /* 0x00000008ff08723e */ /* 0x000fca00000000ff */
[----:B------:R-:W-:Y:S02]  /*1610*/  HADD2.F32 R8, -RZ, R8.H0_H0 ;  /* 0x20000008ff087230 */ /* 0x000fe40000004100 */
[----:B----4-:R-:W-:-:S05]  /*1620*/  HADD2.F32 R13, -RZ, R12.H0_H0 ;  /* 0x2000000cff0d7230 */ /* 0x010fca0000004100 */
[----:B------:R-:W-:-:S05]  /*1630*/  FMUL.FTZ R8, R13, R8 ;  /* 0x000000080d087220 */ /* 0x000fca0000410000 */
[----:B------:R-:W-:-:S05]  /*1640*/  F2FP.F16.F32.PACK_AB R8, RZ, R8 ;  /* 0x00000008ff08723e */ /* 0x000fca00000000ff */
[----:B------:R-:W-:-:S05]  /*1650*/  HADD2.F32 R8, -RZ, R8.H0_H0 ;  /* 0x20000008ff087230 */ /* 0x000fca0000004100 */
[----:B0123--:R-:W-:-:S05]  /*1660*/  FADD.FTZ R15, R15, R8 ;  /* 0x000000080f0f7221 */ /* 0x00ffca0000010000 */
[----:B------:R4:W-:Y:S02]  /*1670*/  STS [R10], R15 ;  /* 0x0000000f0a007388 */ /* 0x0009e40000000800 */
.L_x_487:
[----:B------:R-:W-:Y:S05]  /*1680*/  BSYNC.RECONVERGENT B0 ;  /* 0x0000000000007941 */ /* 0x000fea0003800200 */
.L_x_486:
[----:B------:R-:W-:-:S04]  /*1690*/  IADD3 R21, PT, PT, R9, R2, RZ ;  /* 0x0000000209157210 */ /* 0x000fc80007ffe0ff */
[----:B------:R-:W-:-:S13]  /*16a0*/  ISETP.GE.AND P0, PT, R21, UR39, PT ;  /* 0x0000002715007c0c */ /* 0x000fda000bf06270 */
[----:B------:R-:W-:Y:S05]  /*16b0*/  @!P0 BRA `(.L_x_488) ;  /* 0xfffffff800888947 */ /* 0x000fea000383ffff */
.L_x_457:
        /* <DEDUP_REMOVED lines=10> */
[C---:B------:R-:W-:Y:S01]  /*1760*/  LOP3.LUT R18, R2.reuse, 0xfffffff0, RZ, 0xc0, !PT ;  /* 0xfffffff002127812 */ /* 0x040fe200078ec0ff */
[----:B------:R-:W-:Y:S01]  /*1770*/  IMAD.MOV.U32 R23, RZ, RZ, RZ ;  /* 0x000000ffff177224 */ /* 0x000fe200078e00ff */
[----:B------:R-:W-:Y:S02]  /*1780*/  LOP3.LUT R3, R2, 0x7f0, RZ, 0xc0, !PT ;  /* 0x000007f002037812 */ /* 0x000fe400078ec0ff */
[----:B------:R-:W-:Y:S02]  /*1790*/  IADD3 R17, PT, PT, R0, 0x20, RZ ;  /* 0x0000002000117810 */ /* 0x000fe40007ffe0ff */
[----:B------:R-:W-:-:S07]  /*17a0*/  IADD3 R18, PT, PT, -R18, RZ, RZ ;  /* 0x000000ff12127210 */ /* 0x000fce0007ffe1ff */
.L_x_490:
        /* <DEDUP_REMOVED lines=24> */
.L_x_489:
[----:B------:R-:W-:Y:S05]  /*1930*/  @!P1 BRA `(.L_x_491) ;  /* 0x0000000000949947 */ /* 0x000fea0003800000 */
[----:B------:R-:W-:Y:S02]  /*1940*/  ISETP.GE.U32.AND P0, PT, R19, 0x8, PT ;  /* 0x000000081300780c */ /* 0x000fe40003f06070 */
[----:B01234-:R-:W-:-:S04]  /*1950*/  LOP3.LUT R13, R2, 0x7, RZ, 0xc0, !PT ;  /* 0x00000007020d7812 */ /* 0x01ffc800078ec0ff */
[----:B------:R-:W-:-:S07]  /*1960*/  ISETP.NE.AND P1, PT, R13, RZ, PT ;  /* 0x000000ff0d00720c */ /* 0x000fce0003f25270 */
[----:B------:R-:W-:Y:S06]  /*1970*/  @!P0 BRA `(.L_x_492) ;  /* 0x0000000000308947 */ /* 0x000fec0003800000 */
[C---:B------:R-:W-:Y:S02]  /*1980*/  LEA R12, R3.reuse, R0, 0x2 ;  /* 0x00000000030c7211 */ /* 0x040fe400078e10ff */
        /* <DEDUP_REMOVED lines=11> */
.L_x_492:
[----:B------:R-:W-:Y:S05]  /*1a40*/  @!P1 BRA `(.L_x_491) ;  /* 0x0000000000509947 */ /* 0x000fea0003800000 */
[----:B------:R-:W-:Y:S02]  /*1a50*/  ISETP.GE.U32.AND P0, PT, R13, 0x4, PT ;  /* 0x000000040d00780c */ /* 0x000fe40003f06070 */
[----:B------:R-:W-:-:S04]  /*1a60*/  LOP3.LUT R2, R2, 0x3, RZ, 0xc0, !PT ;  /* 0x0000000302027812 */ /* 0x000fc800078ec0ff */
[----:B------:R-:W-:-:S07]  /*1a70*/  ISETP.NE.AND P1, PT, R2, RZ, PT ;  /* 0x000000ff0200720c */ /* 0x000fce0003f25270 */
[----:B------:R-:W-:Y:S06]  /*1a80*/  @!P0 BRA `(.L_x_493) ;  /* 0x00000000001c8947 */ /* 0x000fec0003800000 */
[C---:B------:R-:W-:Y:S01]  /*1a90*/  IMAD R4, R3.reuse, 0x4, R0 ;  /* 0x0000000403047824 */ /* 0x040fe200078e0200 */
[----:B------:R-:W-:-:S05]  /*1aa0*/  IADD3 R3, PT, PT, R3, 0x4, RZ ;  /* 0x0000000403037810 */ /* 0x000fca0007ffe0ff */
[----:B------:R-:W0:Y:S02]  /*1ab0*/  LDS.128 R4, [R4] ;  /* 0x0000000004047984 */ /* 0x000e240000000c00 */
[----:B0-----:R-:W-:-:S04]  /*1ac0*/  FADD.FTZ R8, R23, R4 ;  /* 0x0000000417087221 */ /* 0x001fc80000010000 */
[----:B------:R-:W-:-:S04]  /*1ad0*/  FADD.FTZ R5, R8, R5 ;  /* 0x0000000508057221 */ /* 0x000fc80000010000 */
[----:B------:R-:W-:-:S04]  /*1ae0*/  FADD.FTZ R6, R5, R6 ;  /* 0x0000000605067221 */ /* 0x000fc80000010000 */
[----:B------:R-:W-:-:S07]  /*1af0*/  FADD.FTZ R23, R6, R7 ;  /* 0x0000000706177221 */ /* 0x000fce0000010000 */
.L_x_493:
[----:B------:R-:W-:Y:S05]  /*1b00*/  @!P1 BRA `(.L_x_491) ;  /* 0x0000000000209947 */ /* 0x000fea0003800000 */
[----:B------:R-:W-:Y:S01]  /*1b10*/  LEA R0, R3, R0, 0x2 ;  /* 0x0000000003007211 */ /* 0x000fe200078e10ff */
[----:B------:R-:W-:-:S07]  /*1b20*/  IMAD.MOV R2, RZ, RZ, -R2 ;  /* 0x000000ffff027224 */ /* 0x000fce00078e0a02 */
.L_x_494:
[----:B------:R0:W1:Y:S01]  /*1b30*/  LDS R4, [R0] ;  /* 0x0000000000047984 */ /* 0x0000620000000800 */
[----:B------:R-:W-:-:S04]  /*1b40*/  IADD3 R2, PT, PT, R2, 0x1, RZ ;  /* 0x0000000102027810 */ /* 0x000fc80007ffe0ff */
[----:B------:R-:W-:Y:S02]  /*1b50*/  ISETP.NE.AND P0, PT, R2, RZ, PT ;  /* 0x000000ff0200720c */ /* 0x000fe40003f05270 */
[----:B0-----:R-:W-:Y:S01]  /*1b60*/  IADD3 R0, PT, PT, R0, 0x4, RZ ;  /* 0x0000000400007810 */ /* 0x001fe20007ffe0ff */
[----:B-1----:R-:W-:-:S10]  /*1b70*/  FADD.FTZ R23, R4, R23 ;  /* 0x0000001704177221 */ /* 0x002fd40000010000 */
[----:B------:R-:W-:Y:S05]  /*1b80*/  @P0 BRA `(.L_x_494) ;  /* 0xfffffffc00e80947 */ /* 0x000fea000383ffff */
.L_x_491:
        /* <DEDUP_REMOVED lines=12> */
[----:B------:R-:W-:-:S05]  /*1c50*/  F2FP.F16.F32.PACK_AB R23, RZ, R23 ;  /* 0x00000017ff17723e */ /* 0x000fca00000000ff */
[----:B------:R-:W-:Y:S01]  /*1c60*/  STG.E.U16 desc[UR36][R2.64], R23 ;  /* 0x0000001702007986 */ /* 0x000fe2000c101524 */
[----:B------:R-:W-:Y:S05]  /*1c70*/  EXIT ;  /* 0x000000000000794d */ /* 0x000fea0003800000 */
.L_x_495:
        /* <DEDUP_REMOVED lines=16> */
.L_x_640:


//--------------------- .text._ZN2at6native51_GLOBAL__N__eebb21b7_18_MultiMarginLoss_cu_b86932df30MultiMarginLoss_forward_kernelILi1EN3c104HalfEEEvPT0_PKS5_PKlS8_iibS5_ --------------------------
	.section	.text._ZN2at6native51_GLOBAL__N__eebb21b7_18_MultiMarginLoss_cu_b86932df30MultiMarginLoss_forward_kernelILi1EN3c104HalfEEEvPT0_PKS5_PKlS8_iibS5_,"ax",@progbits
	.align	128
.text._ZN2at6native51_GLOBAL__N__eebb21b7_18_MultiMarginLoss_cu_b86932df30MultiMarginLoss_forward_kernelILi1EN3c104HalfEEEvPT0_PKS5_PKlS8_iibS5_:
        .type           _ZN2at6native51_GLOBAL__N__eebb21b7_18_MultiMarginLoss_cu_b86932df30MultiMarginLoss_forward_kernelILi1EN3c104HalfEEEvPT0_PKS5_PKlS8_iibS5_,@function
        .size           _ZN2at6native51_GLOBAL__N__eebb21b7_18_MultiMarginLoss_cu_b86932df30MultiMarginLoss_forward_kernelILi1EN3c104HalfEEEvPT0_PKS5_PKlS8_iibS5_,(.L_x_641 - _ZN2at6native51_GLOBAL__N__eebb21b7_18_MultiMarginLoss_cu_b86932df30MultiMarginLoss_forward_kernelILi1EN3c104HalfEEEvPT0_PKS5_PKlS8_iibS5_)
        .other          _ZN2at6native51_GLOBAL__N__eebb21b7_18_MultiMarginLoss_cu_b86932df30MultiMarginLoss_forward_kernelILi1EN3c104HalfEEEvPT0_PKS5_PKlS8_iibS5_,@"STO_CUDA_ENTRY STV_DEFAULT"
_ZN2at6native51_GLOBAL__N__eebb21b7_18_MultiMarginLoss_cu_b86932df30MultiMarginLoss_forward_kernelILi1EN3c104HalfEEEvPT0_PKS5_PKlS8_iibS5_:
        /* <DEDUP_REMOVED lines=29> */
.L_x_496:
        /* <DEDUP_REMOVED lines=12> */
[--C-:B------:R-:W-:Y:S01]  /*0290*/  SHF.R.S64 R15, RZ, 0x1f, R17.reuse ;  /* 0x0000001fff0f7819 */ /* 0x100fe20000001011 */
[----:B------:R-:W2:Y:S01]  /*02a0*/  LDCU.64 UR4, c[0x0][0x398] ;  /* 0x00007300ff0477ac */ /* 0x000ea20008000a00 */
[----:B------:R-:W-:Y:S02]  /*02b0*/  SHF.R.S32.HI R13, RZ, 0x1f, R17 ;  /* 0x0000001fff0d7819 */ /* 0x000fe40000011411 */
[----:B-1----:R-:W-:-:S04]  /*02c0*/  IADD3 R4, P0, PT, R18, R8, RZ ;  /* 0x0000000812047210 */ /* 0x002fc80007f1e0ff */
[----:B------:R-:W-:Y:S02]  /*02d0*/  IADD3.X R5, PT, PT, R19, R9, RZ, P0, !PT ;  /* 0x0000000913057210 */ /* 0x000fe400007fe4ff */
[----:B------:R-:W-:-:S05]  /*02e0*/  IADD3 R20, P0, PT, R15, R4, RZ ;  /* 0x000000040f147210 */ /* 0x000fca0007f1e0ff */
[----:B------:R-:W-:-:S05]  /*02f0*/  IMAD.X R21, R13, 0x1, R5, P0 ;  /* 0x000000010d157824 */ /* 0x000fca00000e0605 */
[----:B------:R-:W3:Y:S01]  /*0300*/  LDG.E.U16 R20, desc[UR36][R20.64] ;  /* 0x0000002414147981 */ /* 0x000ee2000c1e1500 */
[----:B------:R-:W1:Y:S01]  /*0310*/  LDC.U16 R7, c[0x0][0x3aa] ;  /* 0x0000ea80ff077b82 */ /* 0x000e620000000400 */
[----:B--2---:R-:W-:-:S04]  /*0320*/  UISETP.NE.U32.AND UP0, UPT, UR4, URZ, UPT ;  /* 0x000000ff0400728c */ /* 0x004fc8000bf05070 */
[----:B------:R-:W-:Y:S01]  /*0330*/  UISETP.NE.AND.EX UP0, UPT, UR5, URZ, UPT, UP0 ;  /* 0x000000ff0500728c */ /* 0x000fe2000bf05300 */
[----:B-1----:R-:W-:Y:S02]  /*0340*/  HADD2.F32 R7, -RZ, R7.H0_H0 ;  /* 0x20000007ff077230 */ /* 0x002fe40000004100 */
[----:B---3--:R-:W-:-:S05]  /*0350*/  HADD2.F32 R12, -RZ, R20.H0_H0 ;  /* 0x20000014ff0c7230 */ /* 0x008fca0000004100 */
[----:B------:R-:W-:-:S05]  /*0360*/  FADD.FTZ R7, R7, -R12 ;  /* 0x8000000c07077221 */ /* 0x000fca0000010000 */
[----:B------:R-:W-:-:S05]  /*0370*/  F2FP.F16.F32.PACK_AB R7, RZ, R7 ;  /* 0x00000007ff07723e */ /* 0x000fca00000000ff */
[----:B------:R-:W-:Y:S01]  /*0380*/  HADD2.F32 R11, -RZ, R7.H0_H0 ;  /* 0x20000007ff0b7230 */ /* 0x000fe20000004100 */
        /* <DEDUP_REMOVED lines=40> */
.L_x_503:
        /* <DEDUP_REMOVED lines=9> */
[----:B--2---:R-:W-:-:S05]  /*06a0*/  HADD2.F32 R18, -RZ, R6.H0_H0 ;  /* 0x20000006ff127230 */ /* 0x004fca0000004100 */
[----:B------:R-:W-:-:S05]  /*06b0*/  FADD.FTZ R18, R11, R18 ;  /* 0x000000120b127221 */ /* 0x000fca0000010000 */
[----:B------:R-:W-:-:S05]  /*06c0*/  F2FP.F16.F32.PACK_AB R18, RZ, R18 ;  /* 0x00000012ff12723e */ /* 0x000fca00000000ff */
[----:B------:R-:W-:-:S05]  /*06d0*/  HADD2.F32 R18, -RZ, R18.H0_H0 ;  /* 0x20000012ff127230 */ /* 0x000fca0000004100 */
[----:B------:R-:W-:-:S13]  /*06e0*/  FSETP.GT.FTZ.AND P0, PT, R18, RZ, PT ;  /* 0x000000ff1200720b */ /* 0x000fda0003f14000 */
[----:B------:R-:W-:-:S05]  /*06f0*/  @P0 FADD.FTZ R13, R13, R18 ;  /* 0x000000120d0d0221 */ /* 0x000fca0000010000 */
[----:B------:R1:W-:Y:S02]  /*0700*/  @P0 STS [R10], R13 ;  /* 0x0000000d0a000388 */ /* 0x0003e40000000800 */
.L_x_502:
[----:B------:R-:W-:Y:S05]  /*0710*/  BSYNC.RECONVERGENT B1 ;  /* 0x0000000000017941 */ /* 0x000fea0003800200 */
.L_x_501:
[C---:B------:R-:W-:Y:S01]  /*0720*/  IADD3 R15, PT, PT, R2.reuse, R15, RZ ;  /* 0x0000000f020f7210 */ /* 0x040fe20007ffe0ff */
[----:B------:R-:W-:Y:S01]  /*0730*/  IMAD.IADD R21, R2, 0x1, R21 ;  /* 0x0000000102157824 */ /* 0x000fe200078e0215 */
[----:B------:R-:W-:Y:S06]  /*0740*/  @P1 BRA `(.L_x_503) ;  /* 0xfffffffc00b01947 */ /* 0x000fec000383ffff */
.L_x_500:
[----:B------:R-:W-:Y:S05]  /*0750*/  BSYNC.RECONVERGENT B0 ;  /* 0x0000000000007941 */ /* 0x000fea0003800200 */
.L_x_499:
[----:B------:R-:W-:Y:S01]  /*0760*/  ISETP.GE.U32.AND P0, PT, R12, 0x3, PT ;  /* 0x000000030c00780c */ /* 0x000fe20003f06070 */
[----:B------:R-:W-:-:S12]  /*0770*/  BSSY.RECONVERGENT B0, `(.L_x_504) ;  /* 0x000003c000007945 */ /* 0x000fd80003800200 */
[----:B------:R-:W-:Y:S05]  /*0780*/  @!P0 BRA `(.L_x_505) ;  /* 0x0000000000e88947 */ /* 0x000fea0003800000 */
.L_x_514:
        /* <DEDUP_REMOVED lines=11> */
[----:B--2---:R-:W-:-:S05]  /*0840*/  HADD2.F32 R6, -RZ, R8.H0_H0 ;  /* 0x20000008ff067230 */ /* 0x004fca0000004100 */
[----:B------:R-:W-:-:S05]  /*0850*/  FADD.FTZ R6, R11, R6 ;  /* 0x000000060b067221 */ /* 0x000fca0000010000 */
[----:B------:R-:W-:-:S05]  /*0860*/  F2FP.F16.F32.PACK_AB R6, RZ, R6 ;  /* 0x00000006ff06723e */ /* 0x000fca00000000ff */
[----:B------:R-:W-:-:S05]  /*0870*/  HADD2.F32 R6, -RZ, R6.H0_H0 ;  /* 0x20000006ff067230 */ /* 0x000fca0000004100 */
[----:B------:R-:W-:-:S13]  /*0880*/  FSETP.GT.FTZ.AND P3, PT, R6, RZ, PT ;  /* 0x000000ff0600720b */ /* 0x000fda0003f74000 */
[----:B-1----:R-:W-:-:S05]  /*0890*/  @P3 FADD.FTZ R13, R13, R6 ;  /* 0x000000060d0d3221 */ /* 0x002fca0000010000 */
[----:B------:R2:W-:Y:S02]  /*08a0*/  @P3 STS [R10], R13 ;  /* 0x0000000d0a003388 */ /* 0x0005e40000000800 */
.L_x_507:
[----:B------:R-:W-:Y:S05]  /*08b0*/  BSYNC.RECONVERGENT B1 ;  /* 0x0000000000017941 */ /* 0x000fea0003800200 */
.L_x_506:
        /* <DEDUP_REMOVED lines=9> */
[----:B-12---:R-:W-:-:S05]  /*0950*/  @P0 FADD.FTZ R13, R13, R6 ;  /* 0x000000060d0d0221 */ /* 0x006fca0000010000 */
[----:B------:R3:W-:Y:S02]  /*0960*/  @P0 STS [R10], R13 ;  /* 0x0000000d0a000388 */ /* 0x0007e40000000800 */
.L_x_509:
[----:B------:R-:W-:Y:S05]  /*0970*/  BSYNC.RECONVERGENT B1 ;  /* 0x0000000000017941 */ /* 0x000fea0003800200 */
.L_x_508:
        /* <DEDUP_REMOVED lines=9> */
[----:B-123--:R-:W-:-:S05]  /*0a10*/  @P0 FADD.FTZ R13, R13, R6 ;  /* 0x000000060d0d0221 */ /* 0x00efca0000010000 */
[----:B------:R4:W-:Y:S02]  /*0a20*/  @P0 STS [R10], R13 ;  /* 0x0000000d0a000388 */ /* 0x0009e40000000800 */
.L_x_511:
[----:B------:R-:W-:Y:S05]  /*0a30*/  BSYNC.RECONVERGENT B1 ;  /* 0x0000000000017941 */ /* 0x000fea0003800200 */
.L_x_510:
[----:B------:R-:W-:Y:S04]  /*0a40*/  BSSY.RECONVERGENT B1, `(.L_x_512) ;  /* 0x000000b000017945 */ /* 0x000fe80003800200 */
[----:B------:R-:W-:Y:S05]  /*0a50*/  @!P2 BRA `(.L_x_513) ;  /* 0x000000000024a947 */ /* 0x000fea0003800000 */
[----:B------:R-:W-:-:S06]  /*0a60*/  IMAD.WIDE.U32 R8, R7, 0x2, R4 ;  /* 0x0000000207087825 */ /* 0x000fcc00078e0004 */
[----:B------:R-:W5:Y:S02]  /*0a70*/  LDG.E.U16 R8, desc[UR36][R8.64] ;  /* 0x0000002408087981 */ /* 0x000f64000c1e1500 */
[----:B-----5:R-:W-:-:S05]  /*0a80*/  HADD2.F32 R6, -RZ, R8.H0_H0 ;  /* 0x20000008ff067230 */ /* 0x020fca0000004100 */
[----:B------:R-:W-:-:S05]  /*0a90*/  FADD.FTZ R6, R11, R6 ;  /* 0x000000060b067221 */ /* 0x000fca0000010000 */
[----:B------:R-:W-:-:S05]  /*0aa0*/  F2FP.F16.F32.PACK_AB R6, RZ, R6 ;  /* 0x00000006ff06723e */ /* 0x000fca00000000ff */
[----:B------:R-:W-:-:S05]  /*0ab0*/  HADD2.F32 R6, -RZ, R6.H0_H0 ;  /* 0x20000006ff067230 */ /* 0x000fca0000004100 */
[----:B------:R-:W-:-:S13]  /*0ac0*/  FSETP.GT.FTZ.AND P0, PT, R6, RZ, PT ;  /* 0x000000ff0600720b */ /* 0x000fda0003f14000 */
[----:B-1234-:R-:W-:-:S05]  /*0ad0*/  @P0 FADD.FTZ R13, R13, R6 ;  /* 0x000000060d0d0221 */ /* 0x01efca0000010000 */
[----:B------:R1:W-:Y:S02]  /*0ae0*/  @P0 STS [R10], R13 ;  /* 0x0000000d0a000388 */ /* 0x0003e40000000800 */
.L_x_513:
[----:B------:R-:W-:Y:S05]  /*0af0*/  BSYNC.RECONVERGENT B1 ;  /* 0x0000000000017941 */ /* 0x000fea0003800200 */
.L_x_512:
[----:B------:R-:W-:-:S05]  /*0b00*/  IMAD.IADD R15, R7, 0x1, R2 ;  /* 0x00000001070f7824 */ /* 0x000fca00078e0202 */
[----:B------:R-:W-:-:S13]  /*0b10*/  ISETP.GE.AND P0, PT, R15, UR38, PT ;  /* 0x000000260f007c0c */ /* 0x000fda000bf06270 */
[----:B------:R-:W-:Y:S05]  /*0b20*/  @!P0 BRA `(.L_x_514) ;  /* 0xfffffffc00188947 */ /* 0x000fea000383ffff */
.L_x_505:
[----:B------:R-:W-:Y:S05]  /*0b30*/  BSYNC.RECONVERGENT B0 ;  /* 0x0000000000007941 */ /* 0x000fea0003800200 */
.L_x_504:
[----:B------:R-:W-:Y:S05]  /*0b40*/  BRA `(.L_x_497) ;  /* 0x0000000800607947 */ /* 0x000fea0003800000 */
.L_x_498:
[----:B------:R-:W1:Y:S01]  /*0b50*/  I2F.U32.RP R20, R2 ;  /* 0x0000000200147306 */ /* 0x000e620000209000 */
[----:B------:R-:W-:Y:S01]  /*0b60*/  IMAD.IADD R21, R3, 0x1, R2 ;  /* 0x0000000103157824 */ /* 0x000fe200078e0202 */
[----:B------:R-:W-:Y:S01]  /*0b70*/  ISETP.NE.U32.AND P2, PT, R2, RZ, PT ;  /* 0x000000ff0200720c */ /* 0x000fe20003f45070 */
[----:B------:R-:W-:Y:S03]  /*0b80*/  BSSY.RECONVERGENT B0, `(.L_x_515) ;  /* 0x0000040000007945 */ /* 0x000fe60003800200 */
[CC--:B------:R-:W-:Y:S02]  /*0b90*/  ISETP.GE.U32.AND P0, PT, R21.reuse, R6.reuse, PT ;  /* 0x000000061500720c */ /* 0x0c0fe40003f06070 */
[----:B------:R-:W-:Y:S02]  /*0ba0*/  VIMNMX.U32 R12, PT, PT, R21, R6, !PT ;  /* 0x00000006150c7248 */ /* 0x000fe40007fe0000 */
[----:B------:R-:W-:-:S02]  /*0bb0*/  MOV R6, RZ ;  /* 0x000000ff00067202 */ /* 0x000fc40000000f00 */
[----:B------:R-:W-:Y:S01]  /*0bc0*/  SEL R14, RZ, 0x1, P0 ;  /* 0x00000001ff0e7807 */ /* 0x000fe20000000000 */
[----:B-1----:R-:W1:Y:S03]  /*0bd0*/  MUFU.RCP R20, R20 ;  /* 0x0000001400147308 */ /* 0x002e660000001000 */
[----:B------:R-:W-:Y:S02]  /*0be0*/  IADD3 R21, PT, PT, R12, -R21, -R14 ;  /* 0x800000150c157210 */ /* 0x000fe40007ffe80e */
[----:B-1----:R-:W-:-:S06]  /*0bf0*/  IADD3 R7, PT, PT, R20, 0xffffffe, RZ ;  /* 0x0ffffffe14077810 */ /* 0x002fcc0007ffe0ff */
[----:B------:R-:W1:Y:S02]  /*0c00*/  F2I.FTZ.U32.TRUNC.NTZ R7, R7 ;  /* 0x0000000700077305 */ /* 0x000e64000021f000 */
[----:B-1----:R-:W-:-:S05]  /*0c10*/  IADD3 R23, PT, PT, RZ, -R7, RZ ;  /* 0x80000007ff177210 */ /* 0x002fca0007ffe0ff */
        /* <DEDUP_REMOVED lines=9> */
[----:B------:R-:W-:Y:S01]  /*0cb0*/  HFMA2 R15, -RZ, RZ, 0, 0 ;  /* 0x00000000ff0f7431 */ /* 0x000fe200000001ff */
[----:B------:R-:W-:Y:S02]  /*0cc0*/  ISETP.GE.U32.AND P1, PT, R21, R2, PT ;  /* 0x000000021500720c */ /* 0x000fe40003f26070 */
[----:B------:R-:W-:-:S11]  /*0cd0*/  MOV R21, R3 ;  /* 0x0000000300157202 */ /* 0x000fd60000000f00 */
        /* <DEDUP_REMOVED lines=16> */
.L_x_519:
[----:B------:R-:W-:Y:S01]  /*0de0*/  ISETP.NE.AND P0, PT, R19, RZ, PT ;  /* 0x000000ff1300720c */ /* 0x000fe20003f05270 */
[----:B------:R-:W-:Y:S01]  /*0df0*/  VIADD R18, R18, 0x1 ;  /* 0x0000000112127836 */ /* 0x000fe20000000000 */
[----:B------:R-:W-:Y:S01]  /*0e00*/  MOV R8, R12 ;  /* 0x0000000c00087202 */ /* 0x000fe20000000f00 */
[----:B------:R-:W-:Y:S01]  /*0e10*/  BSSY.RECONVERGENT B1, `(.L_x_517) ;  /* 0x0000013000017945 */ /* 0x000fe20003800200 */
[----:B------:R-:W-:Y:S02]  /*0e20*/  MOV R9, R13 ;  /* 0x0000000d00097202 */ /* 0x000fe40000000f00 */
        /* <DEDUP_REMOVED lines=13> */
[----:B------:R-:W-:-:S05]  /*0f00*/  F2FP.F16.F32.PACK_AB R8, RZ, R8 ;  /* 0x00000008ff08723e */ /* 0x000fca00000000ff */
[----:B------:R-:W-:-:S05]  /*0f10*/  HADD2.F32 R8, -RZ, R8.H0_H0 ;  /* 0x20000008ff087230 */ /* 0x000fca0000004100 */
[----:B------:R-:W-:-:S05]  /*0f20*/  FADD.FTZ R15, R15, R8 ;  /* 0x000000080f0f7221 */ /* 0x000fca0000010000 */
[----:B------:R1:W-:Y:S02]  /*0f30*/  STS [R10], R15 ;  /* 0x0000000f0a007388 */ /* 0x0003e40000000800 */
.L_x_518:
[----:B------:R-:W-:Y:S05]  /*0f40*/  BSYNC.RECONVERGENT B1 ;  /* 0x0000000000017941 */ /* 0x000fea0003800200 */
.L_x_517:
[C---:B------:R-:W-:Y:S01]  /*0f50*/  IMAD.IADD R21, R2.reuse, 0x1, R21 ;  /* 0x0000000102157824 */ /* 0x040fe200078e0215 */
[----:B------:R-:W-:Y:S01]  /*0f60*/  IADD3 R19, PT, PT, R2, R19, RZ ;  /* 0x0000001302137210 */ /* 0x000fe20007ffe0ff */
[----:B------:R-:W-:Y:S06]  /*0f70*/  @P1 BRA `(.L_x_519) ;  /* 0xfffffffc00981947 */ /* 0x000fec000383ffff */
.L_x_516:
[----:B------:R-:W-:Y:S05]  /*0f80*/  BSYNC.RECONVERGENT B0 ;  /* 0x0000000000007941 */ /* 0x000fea0003800200 */
.L_x_515:
[----:B------:R-:W-:-:S13]  /*0f90*/  ISETP.GE.U32.AND P0, PT, R14, 0x3, PT ;  /* 0x000000030e00780c */ /* 0x000fda0003f06070 */
[----:B------:R-:W-:Y:S05]  /*0fa0*/  @!P0 BRA `(.L_x_497) ;  /* 0x0000000400488947 */ /* 0x000fea0003800000 */
.L_x_528:
        /* <DEDUP_REMOVED lines=22> */
[----:B-1----:R-:W-:-:S05]  /*1110*/  FADD.FTZ R15, R15, R8 ;  /* 0x000000080f0f7221 */ /* 0x002fca0000010000 */
[----:B------:R2:W-:Y:S02]  /*1120*/  STS [R10], R15 ;  /* 0x0000000f0a007388 */ /* 0x0005e40000000800 */
.L_x_521:
[----:B------:R-:W-:Y:S05]  /*1130*/  BSYNC.RECONVERGENT B0 ;  /* 0x0000000000007941 */ /* 0x000fea0003800200 */
.L_x_520:
        /* <DEDUP_REMOVED lines=10> */
[----:B------:R-:W3:Y:S02]  /*11e0*/  LDG.E.U16 R12, desc[UR36][R6.64] ;  /* 0x00000024060c7981 */ /* 0x000ee4000c1e1500 */
[----:B---3--:R-:W-:-:S05]  /*11f0*/  HADD2.F32 R19, -RZ, R12.H0_H0 ;  /* 0x2000000cff137230 */ /* 0x008fca0000004100 */
[----:B------:R-:W-:-:S05]  /*1200*/  FMUL.FTZ R8, R19, R8 ;  /* 0x0000000813087220 */ /* 0x000fca0000410000 */
[----:B------:R-:W-:-:S05]  /*1210*/  F2FP.F16.F32.PACK_AB R8, RZ, R8 ;  /* 0x00000008ff08723e */ /* 0x000fca00000000ff */
[----:B------:R-:W-:-:S05]  /*1220*/  HADD2.F32 R8, -RZ, R8.H0_H0 ;  /* 0x20000008ff087230 */ /* 0x000fca0000004100 */
[----:B-12---:R-:W-:-:S05]  /*1230*/  FADD.FTZ R15, R15, R8 ;  /* 0x000000080f0f7221 */ /* 0x006fca0000010000 */
[----:B------:R3:W-:Y:S02]  /*1240*/  STS [R10], R15 ;  /* 0x0000000f0a007388 */ /* 0x0007e40000000800 */
.L_x_523:
[----:B------:R-:W-:Y:S05]  /*1250*/  BSYNC.RECONVERGENT B0 ;  /* 0x0000000000007941 */ /* 0x000fea0003800200 */
.L_x_522:
        /* <DEDUP_REMOVED lines=10> */
[----:B------:R-:W4:Y:S02]  /*1300*/  LDG.E.U16 R12, desc[UR36][R6.64] ;  /* 0x00000024060c7981 */ /* 0x000f24000c1e1500 */
[----:B----4-:R-:W-:-:S05]  /*1310*/  HADD2.F32 R13, -RZ, R12.H0_H0 ;  /* 0x2000000cff0d7230 */ /* 0x010fca0000004100 */
[----:B------:R-:W-:-:S05]  /*1320*/  FMUL.FTZ R8, R13, R8 ;  /* 0x000000080d087220 */ /* 0x000fca0000410000 */
[----:B------:R-:W-:-:S05]  /*1330*/  F2FP.F16.F32.PACK_AB R8, RZ, R8 ;  /* 0x00000008ff08723e */ /* 0x000fca00000000ff */
[----:B------:R-:W-:-:S05]  /*1340*/  HADD2.F32 R8, -RZ, R8.H0_H0 ;  /* 0x20000008ff087230 */ /* 0x000fca0000004100 */
[----:B-123--:R-:W-:-:S05]  /*1350*/  FADD.FTZ R15, R15, R8 ;  /* 0x000000080f0f7221 */ /* 0x00efca0000010000 */
[----:B------:R4:W-:Y:S02]  /*1360*/  STS [R10], R15 ;  /* 0x0000000f0a007388 */ /* 0x0009e40000000800 */
.L_x_525:
[----:B------:R-:W-:Y:S05]  /*1370*/  BSYNC.RECONVERGENT B0 ;  /* 0x0000000000007941 */ /* 0x000fea0003800200 */
.L_x_524:
        /* <DEDUP_REMOVED lines=9> */
[----:B------:R-:W-:Y:S05]  /*1410*/  @!P0 BRA `(.L_x_527) ;  /* 0x00000000001c8947 */ /* 0x000fea0003800000 */
[----:B------:R-:W5:Y:S02]  /*1420*/  LDG.E.U16 R12, desc[UR36][R6.64] ;  /* 0x00000024060c7981 */ /* 0x000f64000c1e1500 */
[----:B-----5:R-:W-:-:S05]  /*1430*/  HADD2.F32 R13, -RZ, R12.H0_H0 ;  /* 0x2000000cff0d7230 */ /* 0x020fca0000004100 */
[----:B------:R-:W-:-:S05]  /*1440*/  FMUL.FTZ R8, R13, R8 ;  /* 0x000000080d087220 */ /* 0x000fca0000410000 */
[----:B------:R-:W-:-:S05]  /*1450*/  F2FP.F16.F32.PACK_AB R8, RZ, R8 ;  /* 0x00000008ff08723e */ /* 0x000fca00000000ff */
[----:B------:R-:W-:-:S05]  /*1460*/  HADD2.F32 R8, -RZ, R8.H0_H0 ;  /* 0x20000008ff087230 */ /* 0x000fca0000004100 */
[----:B-1234-:R-:W-:-:S05]  /*1470*/  FADD.FTZ R15, R15, R8 ;  /* 0x000000080f0f7221 */ /* 0x01efca0000010000 */
[----:B------:R1:W-:Y:S02]  /*1480*/  STS [R10], R15 ;  /* 0x0000000f0a007388 */ /* 0x0003e40000000800 */
.L_x_527:
[----:B------:R-:W-:Y:S05]  /*1490*/  BSYNC.RECONVERGENT B0 ;  /* 0x0000000000007941 */ /* 0x000fea0003800200 */
.L_x_526:
[----:B------:R-:W-:-:S04]  /*14a0*/  IADD3 R21, PT, PT, R9, R2, RZ ;  /* 0x0000000209157210 */ /* 0x000fc80007ffe0ff */
[----:B------:R-:W-:-:S13]  /*14b0*/  ISETP.GE.AND P0, PT, R21, UR39, PT ;  /* 0x0000002715007c0c */ /* 0x000fda000bf06270 */
[----:B------:R-:W-:Y:S05]  /*14c0*/  @!P0 BRA `(.L_x_528) ;  /* 0xfffffff800b88947 */ /* 0x000fea000383ffff */
.L_x_497:
        /* <DEDUP_REMOVED lines=15> */
.L_x_530:
        /* <DEDUP_REMOVED lines=24> */
.L_x_529:
        /* <DEDUP_REMOVED lines=17> */
.L_x_532:
        /* <DEDUP_REMOVED lines=12> */
.L_x_533:
[----:B------:R-:W-:Y:S05]  /*1910*/  @!P1 BRA `(.L_x_531) ;  /* 0x0000000000209947 */ /* 0x000fea0003800000 */
[----:B------:R-:W-:Y:S01]  /*1920*/  LEA R0, R3, R0, 0x2 ;  /* 0x0000000003007211 */ /* 0x000fe200078e10ff */
[----:B------:R-:W-:-:S07]  /*1930*/  IMAD.MOV R2, RZ, RZ, -R2 ;  /* 0x000000ffff027224 */ /* 0x000fce00078e0a02 */
.L_x_534:
[----:B------:R1:W2:Y:S01]  /*1940*/  LDS R4, [R0] ;  /* 0x0000000000047984 */ /* 0x0002a20000000800 */
[----:B------:R-:W-:-:S04]  /*1950*/  IADD3 R2, PT, PT, R2, 0x1, RZ ;  /* 0x0000000102027810 */ /* 0x000fc80007ffe0ff */
[----:B------:R-:W-:Y:S02]  /*1960*/  ISETP.NE.AND P0, PT, R2, RZ, PT ;  /* 0x000000ff0200720c */ /* 0x000fe40003f05270 */
[----:B-1----:R-:W-:Y:S01]  /*1970*/  IADD3 R0, PT, PT, R0, 0x4, RZ ;  /* 0x0000000400007810 */ /* 0x002fe20007ffe0ff */
[----:B--2---:R-:W-:-:S10]  /*1980*/  FADD.FTZ R23, R4, R23 ;  /* 0x0000001704177221 */ /* 0x004fd40000010000 */
[----:B------:R-:W-:Y:S05]  /*1990*/  @P0 BRA `(.L_x_534) ;  /* 0xfffffffc00e80947 */ /* 0x000fea000383ffff */
.L_x_531:
        /* <DEDUP_REMOVED lines=15> */
.L_x_535:
        /* <DEDUP_REMOVED lines=15> */
.L_x_641:


//--------------------- .text._ZN2at6native51_GLOBAL__N__eebb21b7_18_MultiMarginLoss_cu_b86932df30MultiMarginLoss_forward_kernelILi2EfEEvPT0_PKS3_PKlS6_iibS3_ --------------------------
	.section	.text._ZN2at6native51_GLOBAL__N__eebb21b7_18_MultiMarginLoss_cu_b86932df30MultiMarginLoss_forward_kernelILi2EfEEvPT0_PKS3_PKlS6_iibS3_,"ax",@progbits
	.align	128
.text._ZN2at6native51_GLOBAL__N__eebb21b7_18_MultiMarginLoss_cu_b86932df30MultiMarginLoss_forward_kernelILi2EfEEvPT0_PKS3_PKlS6_iibS3_:
        .type           _ZN2at6native51_GLOBAL__N__eebb21b7_18_MultiMarginLoss_cu_b86932df30MultiMarginLoss_forward_kernelILi2EfEEvPT0_PKS3_PKlS6_iibS3_,@function
        .size           _ZN2at6native51_GLOBAL__N__eebb21b7_18_MultiMarginLoss_cu_b86932df30MultiMarginLoss_forward_kernelILi2EfEEvPT0_PKS3_PKlS6_iibS3_,(.L_x_642 - _ZN2at6native51_GLOBAL__N__eebb21b7_18_MultiMarginLoss_cu_b86932df30MultiMarginLoss_forward_kernelILi2EfEEvPT0_PKS3_PKlS6_iibS3_)
        .other          _ZN2at6native51_GLOBAL__N__eebb21b7_18_MultiMarginLoss_cu_b86932df30MultiMarginLoss_forward_kernelILi2EfEEvPT0_PKS3_PKlS6_iibS3_,@"STO_CUDA_ENTRY STV_DEFAULT"
_ZN2at6native51_GLOBAL__N__eebb21b7_18_MultiMarginLoss_cu_b86932df30MultiMarginLoss_forward_kernelILi2EfEEvPT0_PKS3_PKlS6_iibS3_:
        /* <DEDUP_REMOVED lines=29> */
.L_x_536:
        /* <DEDUP_REMOVED lines=14> */
[----:B------:R-:W-:Y:S01]  /*02b0*/  SHF.R.S32.HI R13, RZ, 0x1e, R17 ;  /* 0x0000001eff0d7819 */ /* 0x000fe20000011411 */
[----:B------:R-:W2:Y:S01]  /*02c0*/  LDCU UR4, c[0x0][0x3ac] ;  /* 0x00007580ff0477ac */ /* 0x000ea20008000800 */
[----:B0-----:R-:W-:-:S05]  /*02d0*/  IADD3 R4, P0, PT, R18, R8, RZ ;  /* 0x0000000812047210 */ /* 0x001fca0007f1e0ff */
[----:B------:R-:W-:Y:S01]  /*02e0*/  IMAD.X R5, R19, 0x1, R9, P0 ;  /* 0x0000000113057824 */ /* 0x000fe200000e0609 */
[----:B------:R-:W-:-:S04]  /*02f0*/  IADD3 R20, P0, PT, R15, R4, RZ ;  /* 0x000000040f147210 */ /* 0x000fc80007f1e0ff */
[----:B------:R-:W-:-:S05]  /*0300*/  IADD3.X R21, PT, PT, R13, R5, RZ, P0, !PT ;  /* 0x000000050d157210 */ /* 0x000fca00007fe4ff */
[----:B------:R-:W2:Y:S01]  /*0310*/  LDG.E R11, desc[UR36][R20.64] ;  /* 0x00000024140b7981 */ /* 0x000ea2000c1e1900 */
[----:B-1----:R-:W-:-:S04]  /*0320*/  UISETP.NE.U32.AND UP0, UPT, UR6, URZ, UPT ;  /* 0x000000ff0600728c */ /* 0x002fc8000bf05070 */
[----:B------:R-:W-:Y:S01]  /*0330*/  UISETP.NE.AND.EX UP0, UPT, UR7, URZ, UPT, UP0 ;  /* 0x000000ff0700728c */ /* 0x000fe2000bf05300 */
[----:B--2---:R-:W-:-:S08]  /*0340*/  FADD.FTZ R11, -R11, UR4 ;  /* 0x000000040b0b7e21 */ /* 0x004fd00008010100 */
[----:B------:R-:W-:Y:S05]  /*0350*/  BRA.U UP0, `(.L_x_538) ;  /* 0x0000000500747547 */ /* 0x000fea000b800000 */
[----:B------:R-:W0:Y:S01]  /*0360*/  I2F.U32.RP R15, R2 ;  /* 0x00000002000f7306 */ /* 0x000e220000209000 */
[----:B------:R-:W-:Y:S01]  /*0370*/  IMAD.IADD R13, R3, 0x1, R2 ;  /* 0x00000001030d7824 */ /* 0x000fe200078e0202 */
[----:B------:R-:W-:Y:S01]  /*0380*/  ISETP.NE.U32.AND P2, PT, R2, RZ, PT ;  /* 0x000000ff0200720c */ /* 0x000fe20003f45070 */
[----:B------:R-:W-:Y:S03]  /*0390*/  BSSY.RECONVERGENT B0, `(.L_x_539) ;  /* 0x0000033000007945 */ /* 0x000fe60003800200 */
[CC--:B------:R-:W-:Y:S02]  /*03a0*/  ISETP.GE.U32.AND P0, PT, R13.reuse, R6.reuse, PT ;  /* 0x000000060d00720c */ /* 0x0c0fe40003f06070 */
[----:B------:R-:W-:Y:S02]  /*03b0*/  VIMNMX.U32 R12, PT, PT, R13, R6, !PT ;  /* 0x000000060d0c7248 */ /* 0x000fe40007fe0000 */
[----:B------:R-:W-:-:S02]  /*03c0*/  MOV R6, RZ ;  /* 0x000000ff00067202 */ /* 0x000fc40000000f00 */
[----:B------:R-:W-:Y:S01]  /*03d0*/  SEL R14, RZ, 0x1, P0 ;  /* 0x00000001ff0e7807 */ /* 0x000fe20000000000 */
[----:B0-----:R-:W0:Y:S03]  /*03e0*/  MUFU.RCP R15, R15 ;  /* 0x0000000f000f7308 */ /* 0x001e260000001000 */
[----:B------:R-:W-:Y:S01]  /*03f0*/  IADD3 R13, PT, PT, R12, -R13, -R14 ;  /* 0x8000000d0c0d7210 */ /* 0x000fe20007ffe80e */
        /* <DEDUP_REMOVED lines=11> */
[----:B------:R-:W-:Y:S01]  /*04b0*/  ISETP.GE.U32.AND P1, PT, R13, R2, PT ;  /* 0x000000020d00720c */ /* 0x000fe20003f26070 */
[----:B------:R-:W-:-:S12]  /*04c0*/  HFMA2 R13, -RZ, RZ, 0, 0 ;  /* 0x00000000ff0d7431 */ /* 0x000fd800000001ff */
[----:B------:R-:W-:Y:S02]  /*04d0*/  @P1 IADD3 R7, PT, PT, R7, 0x1, RZ ;  /* 0x0000000107071810 */ /* 0x000fe40007ffe0ff */
[----:B------:R-:W-:-:S05]  /*04e0*/  @!P2 LOP3.LUT R7, RZ, R2, RZ, 0x33, !PT ;  /* 0x00000002ff07a212 */ /* 0x000fca00078e33ff */
[----:B------:R-:W-:Y:S02]  /*04f0*/  IMAD.IADD R14, R14, 0x1, R7 ;  /* 0x000000010e0e7824 */ /* 0x000fe400078e0207 */
[----:B------:R-:W-:-:S03]  /*0500*/  IMAD.MOV.U32 R7, RZ, RZ, R3 ;  /* 0x000000ffff077224 */ /* 0x000fc600078e0003 */
[C---:B------:R-:W-:Y:S02]  /*0510*/  LOP3.LUT R6, R14.reuse, 0x3, RZ, 0xc0, !PT ;  /* 0x000000030e067812 */ /* 0x040fe400078ec0ff */
[----:B------:R-:W-:Y:S02]  /*0520*/  ISETP.GE.U32.AND P1, PT, R14, 0x3, PT ;  /* 0x000000030e00780c */ /* 0x000fe40003f26070 */
        /* <DEDUP_REMOVED lines=11> */
.L_x_541:
[----:B------:R-:W-:-:S05]  /*05e0*/  MOV R9, R15 ;  /* 0x0000000f00097202 */ /* 0x000fca0000000f00 */
[----:B------:R0:W2:Y:S01]  /*05f0*/  LDG.E R12, desc[UR36][R8.64] ;  /* 0x00000024080c7981 */ /* 0x0000a2000c1e1900 */
[----:B------:R-:W-:Y:S02]  /*0600*/  VIADD R6, R6, 0x1 ;  /* 0x0000000106067836 */ /* 0x000fe40000000000 */
[----:B------:R-:W-:-:S04]  /*0610*/  IMAD.WIDE.U32 R14, R2, 0x4, R8 ;  /* 0x00000004020e7825 */ /* 0x000fc800078e0008 */
[----:B------:R-:W-:Y:S01]  /*0620*/  IMAD.IADD R7, R2, 0x1, R7 ;  /* 0x0000000102077824 */ /* 0x000fe200078e0207 */
[----:B0-----:R-:W-:Y:S01]  /*0630*/  MOV R8, R14 ;  /* 0x0000000e00087202 */ /* 0x001fe20000000f00 */
[----:B--2---:R-:W-:-:S05]  /*0640*/  FADD.FTZ R12, R11, R12 ;  /* 0x0000000c0b0c7221 */ /* 0x004fca0000010000 */
[----:B------:R-:W-:-:S04]  /*0650*/  FSETP.GT.FTZ.AND P0, PT, R12, RZ, PT ;  /* 0x000000ff0c00720b */ /* 0x000fc80003f14000 */
[----:B------:R-:W-:Y:S02]  /*0660*/  ISETP.EQ.OR P0, PT, R21, RZ, !P0 ;  /* 0x000000ff1500720c */ /* 0x000fe40004702670 */
[----:B------:R-:W-:-:S11]  /*0670*/  IADD3 R21, PT, PT, R2, R21, RZ ;  /* 0x0000001502157210 */ /* 0x000fd60007ffe0ff */
[----:B------:R-:W-:-:S05]  /*0680*/  @!P0 FFMA.FTZ R13, R12, R12, R13 ;  /* 0x0000000c0c0d8223 */ /* 0x000fca000001000d */
[----:B------:R0:W-:Y:S01]  /*0690*/  @!P0 STS [R10], R13 ;  /* 0x0000000d0a008388 */ /* 0x0001e20000000800 */
[----:B------:R-:W-:-:S13]  /*06a0*/  ISETP.NE.AND P0, PT, R6, RZ, PT ;  /* 0x000000ff0600720c */ /* 0x000fda0003f05270 */
[----:B0-----:R-:W-:Y:S05]  /*06b0*/  @P0 BRA `(.L_x_541) ;  /* 0xfffffffc00c80947 */ /* 0x001fea000383ffff */
.L_x_540:
[----:B------:R-:W-:Y:S05]  /*06c0*/  BSYNC.RECONVERGENT B0 ;  /* 0x0000000000007941 */ /* 0x000fea0003800200 */
.L_x_539:
[----:B------:R-:W-:Y:S04]  /*06d0*/  BSSY.RECONVERGENT B0, `(.L_x_542) ;  /* 0x0000024000007945 */ /* 0x000fe80003800200 */
[----:B------:R-:W-:Y:S05]  /*06e0*/  @!P1 BRA `(.L_x_543) ;  /* 0x0000000000889947 */ /* 0x000fea0003800000 */
.L_x_544:
[----:B------:R-:W-:-:S04]  /*06f0*/  IMAD.WIDE.U32 R18, R7, 0x4, R4 ;  /* 0x0000000407127825 */ /* 0x000fc800078e0004 */
[----:B------:R-:W-:Y:S02]  /*0700*/  IMAD.IADD R23, R2, 0x1, R7 ;  /* 0x0000000102177824 */ /* 0x000fe400078e0207 */
[----:B------:R-:W2:Y:S02]  /*0710*/  LDG.E R18, desc[UR36][R18.64] ;  /* 0x0000002412127981 */ /* 0x000ea4000c1e1900 */
[C---:B------:R-:W-:Y:S01]  /*0720*/  IMAD.WIDE.U32 R20, R23.reuse, 0x4, R4 ;  /* 0x0000000417147825 */ /* 0x040fe200078e0004 */
[----:B------:R-:W-:-:S05]  /*0730*/  IADD3 R25, PT, PT, R23, R2, RZ ;  /* 0x0000000217197210 */ /* 0x000fca0007ffe0ff */
[----:B------:R-:W3:Y:S01]  /*0740*/  LDG.E R20, desc[UR36][R20.64] ;  /* 0x0000002414147981 */ /* 0x000ee2000c1e1900 */
[----:B------:R-:W-:-:S04]  /*0750*/  IMAD.WIDE.U32 R14, R25, 0x4, R4 ;  /* 0x00000004190e7825 */ /* 0x000fc800078e0004 */
[----:B------:R-:W-:Y:S02]  /*0760*/  IMAD.IADD R27, R25, 0x1, R2 ;  /* 0x00000001191b7824 */ /* 0x000fe400078e0202 */
[----:B------:R-:W4:Y:S02]  /*0770*/  LDG.E R14, desc[UR36][R14.64] ;  /* 0x000000240e0e7981 */ /* 0x000f24000c1e1900 */
[----:B------:R-:W-:-:S06]  /*0780*/  IMAD.WIDE.U32 R8, R27, 0x4, R4 ;  /* 0x000000041b087825 */ /* 0x000fcc00078e0004 */
[----:B------:R-:W5:Y:S01]  /*0790*/  LDG.E R8, desc[UR36][R8.64] ;  /* 0x0000002408087981 */ /* 0x000f62000c1e1900 */
[----:B--2---:R-:W-:-:S05]  /*07a0*/  FADD.FTZ R6, R11, R18 ;  /* 0x000000120b067221 */ /* 0x004fca0000010000 */
[----:B------:R-:W-:Y:S01]  /*07b0*/  FSETP.GT.FTZ.AND P1, PT, R6, RZ, PT ;  /* 0x000000ff0600720b */ /* 0x000fe20003f34000 */
[----:B---3--:R-:W-:-:S03]  /*07c0*/  FADD.FTZ R12, R11, R20 ;  /* 0x000000140b0c7221 */ /* 0x008fc60000010000 */
[----:B------:R-:W-:Y:S02]  /*07d0*/  ISETP.EQ.OR P1, PT, R7, R17, !P1 ;  /* 0x000000110700720c */ /* 0x000fe40004f22670 */
[----:B------:R-:W-:Y:S02]  /*07e0*/  IADD3 R7, PT, PT, R27, R2, RZ ;  /* 0x000000021b077210 */ /* 0x000fe40007ffe0ff */
[----:B------:R-:W-:Y:S01]  /*07f0*/  FSETP.GT.FTZ.AND P0, PT, R12, RZ, PT ;  /* 0x000000ff0c00720b */ /* 0x000fe20003f14000 */
[----:B----4-:R-:W-:-:S03]  /*0800*/  FADD.FTZ R18, R11, R14 ;  /* 0x0000000e0b127221 */ /* 0x010fc60000010000 */
[----:B------:R-:W-:Y:S02]  /*0810*/  ISETP.EQ.OR P0, PT, R23, R17, !P0 ;  /* 0x000000111700720c */ /* 0x000fe40004702670 */
[----:B------:R-:W-:-:S03]  /*0820*/  FSETP.GT.FTZ.AND P2, PT, R18, RZ, PT ;  /* 0x000000ff1200720b */ /* 0x000fc60003f54000 */
[----:B0-----:R-:W-:Y:S01]  /*0830*/  @!P1 FFMA.FTZ R13, R6, R6, R13 ;  /* 0x00000006060d9223 */ /* 0x001fe2000001000d */
[----:B-----5:R-:W-:Y:S01]  /*0840*/  FADD.FTZ R14, R11, R8 ;  /* 0x000000080b0e7221 */ /* 0x020fe20000010000 */
[----:B------:R-:W-:-:S03]  /*0850*/  ISETP.EQ.OR P2, PT, R25, R17, !P2 ;  /* 0x000000111900720c */ /* 0x000fc60005742670 */
[----:B------:R0:W-:Y:S01]  /*0860*/  @!P1 STS [R10], R13 ;  /* 0x0000000d0a009388 */ /* 0x0001e20000000800 */
[----:B------:R-:W-:-:S04]  /*0870*/  FSETP.GT.FTZ.AND P3, PT, R14, RZ, PT ;  /* 0x000000ff0e00720b */ /* 0x000fc80003f74000 */
[----:B------:R-:W-:Y:S01]  /*0880*/  ISETP.EQ.OR P1, PT, R27, R17, !P3 ;  /* 0x000000111b00720c */ /* 0x000fe20005f22670 */
[----:B0-----:R-:W-:-:S05]  /*0890*/  @!P0 FFMA.FTZ R13, R12, R12, R13 ;  /* 0x0000000c0c0d8223 */ /* 0x001fca000001000d */
[----:B------:R0:W-:Y:S01]  /*08a0*/  @!P0 STS [R10], R13 ;  /* 0x0000000d0a008388 */ /* 0x0001e20000000800 */
[----:B------:R-:W-:Y:S01]  /*08b0*/  ISETP.GE.AND P0, PT, R7, UR38, PT ;  /* 0x0000002607007c0c */ /* 0x000fe2000bf06270 */
[----:B0-----:R-:W-:-:S05]  /*08c0*/  @!P2 FFMA.FTZ R13, R18, R18, R13 ;  /* 0x00000012120da223 */ /* 0x001fca000001000d */
[----:B------:R0:W-:Y:S02]  /*08d0*/  @!P2 STS [R10], R13 ;  /* 0x0000000d0a00a388 */ /* 0x0001e40000000800 */
[----:B0-----:R-:W-:-:S05]  /*08e0*/  @!P1 FFMA.FTZ R13, R14, R14, R13 ;  /* 0x0000000e0e0d9223 */ /* 0x001fca000001000d */
[----:B------:R0:W-:Y:S01]  /*08f0*/  @!P1 STS [R10], R13 ;  /* 0x0000000d0a009388 */ /* 0x0001e20000000800 */
[----:B------:R-:W-:Y:S05]  /*0900*/  @!P0 BRA `(.L_x_544) ;  /* 0xfffffffc00788947 */ /* 0x000fea000383ffff */
.L_x_543:
[----:B------:R-:W-:Y:S05]  /*0910*/  BSYNC.RECONVERGENT B0 ;  /* 0x0000000000007941 */ /* 0x000fea0003800200 */
.L_x_542:
[----:B------:R-:W-:Y:S05]  /*0920*/  BRA `(.L_x_537) ;  /* 0x0000000400987947 */ /* 0x000fea0003800000 */
.L_x_538:
        /* <DEDUP_REMOVED lines=21> */
[----:B------:R-:W-:Y:S01]  /*0a80*/  IADD3 R6, P0, PT, R15, UR6, RZ ;  /* 0x000000060f067c10 */ /* 0x000fe2000ff1e0ff */
[----:B------:R-:W-:Y:S01]  /*0a90*/  IMAD.MOV.U32 R15, RZ, RZ, R3 ;  /* 0x000000ffff0f7224 */ /* 0x000fe200078e0003 */
[----:B------:R-:W-:-:S13]  /*0aa0*/  ISETP.GE.U32.AND P1, PT, R21, R2, PT ;  /* 0x000000021500720c */ /* 0x000fda0003f26070 */
[----:B------:R-:W-:Y:S02]  /*0ab0*/  @P1 IADD3 R7, PT, PT, R7, 0x1, RZ ;  /* 0x0000000107071810 */ /* 0x000fe40007ffe0ff */
[----:B------:R-:W-:-:S05]  /*0ac0*/  @!P2 LOP3.LUT R7, RZ, R2, RZ, 0x33, !PT ;  /* 0x00000002ff07a212 */ /* 0x000fca00078e33ff */
[----:B------:R-:W-:-:S05]  /*0ad0*/  IMAD.IADD R14, R14, 0x1, R7 ;  /* 0x000000010e0e7824 */ /* 0x000fca00078e0207 */
[C---:B------:R-:W-:Y:S02]  /*0ae0*/  LOP3.LUT R7, R14.reuse, 0x3, RZ, 0xc0, !PT ;  /* 0x000000030e077812 */ /* 0x040fe400078ec0ff */
[----:B------:R-:W-:Y:S02]  /*0af0*/  ISETP.GE.U32.AND P1, PT, R14, 0x3, PT ;  /* 0x000000030e00780c */ /* 0x000fe40003f26070 */
[----:B------:R-:W-:Y:S02]  /*0b00*/  ISETP.NE.AND P2, PT, R7, 0x3, PT ;  /* 0x000000030700780c */ /* 0x000fe40003f45270 */
[----:B------:R-:W-:Y:S02]  /*0b10*/  IADD3.X R7, PT, PT, R13, UR7, RZ, P0, !PT ;  /* 0x000000070d077c10 */ /* 0x000fe400087fe4ff */
[----:B------:R-:W-:-:S09]  /*0b20*/  MOV R13, RZ ;  /* 0x000000ff000d7202 */ /* 0x000fd20000000f00 */
        /* <DEDUP_REMOVED lines=10> */
.L_x_547:
[----:B------:R-:W2:Y:S02]  /*0bd0*/  LDG.E R14, desc[UR36][R8.64] ;  /* 0x00000024080e7981 */ /* 0x000ea4000c1e1900 */
[----:B--2---:R-:W-:-:S05]  /*0be0*/  FADD.FTZ R14, R11, R14 ;  /* 0x0000000e0b0e7221 */ /* 0x004fca0000010000 */
[----:B------:R-:W-:-:S04]  /*0bf0*/  FSETP.GT.FTZ.AND P0, PT, R14, RZ, PT ;  /* 0x000000ff0e00720b */ /* 0x000fc80003f14000 */
[----:B------:R-:W-:-:S13]  /*0c00*/  ISETP.EQ.OR P0, PT, R21, RZ, !P0 ;  /* 0x000000ff1500720c */ /* 0x000fda0004702670 */
[----:B------:R-:W2:Y:S01]  /*0c10*/  @!P0 LDG.E R18, desc[UR36][R6.64] ;  /* 0x0000002406128981 */ /* 0x000ea2000c1e1900 */
[----:B------:R-:W-:Y:S01]  /*0c20*/  @!P0 FMUL.FTZ R14, R14, R14 ;  /* 0x0000000e0e0e8220 */ /* 0x000fe20000410000 */
[----:B------:R-:W-:Y:S01]  /*0c30*/  IADD3 R12, PT, PT, R12, 0x1, RZ ;  /* 0x000000010c0c7810 */ /* 0x000fe20007ffe0ff */
[C---:B------:R-:W-:Y:S01]  /*0c40*/  IMAD.IADD R15, R2.reuse, 0x1, R15 ;  /* 0x00000001020f7824 */ /* 0x040fe200078e020f */
[----:B------:R-:W-:Y:S01]  /*0c50*/  IADD3 R21, PT, PT, R2, R21, RZ ;  /* 0x0000001502157210 */ /* 0x000fe20007ffe0ff */
[----:B--2---:R-:W-:Y:S01]  /*0c60*/  @!P0 FFMA.FTZ R13, R14, R18, R13 ;  /* 0x000000120e0d8223 */ /* 0x004fe2000001000d */
[----:B------:R-:W-:-:S04]  /*0c70*/  IMAD.WIDE.U32 R18, R2, 0x4, R8 ;  /* 0x0000000402127825 */ /* 0x000fc800078e0008 */
[----:B------:R0:W-:Y:S01]  /*0c80*/  @!P0 STS [R10], R13 ;  /* 0x0000000d0a008388 */ /* 0x0001e20000000800 */
[----:B------:R-:W-:Y:S01]  /*0c90*/  ISETP.NE.AND P0, PT, R12, RZ, PT ;  /* 0x000000ff0c00720c */ /* 0x000fe20003f05270 */
[----:B------:R-:W-:Y:S01]  /*0ca0*/  IMAD.MOV.U32 R8, RZ, RZ, R18 ;  /* 0x000000ffff087224 */ /* 0x000fe200078e0012 */
[----:B------:R-:W-:-:S11]  /*0cb0*/  MOV R9, R19 ;  /* 0x0000001300097202 */ /* 0x000fd60000000f00 */
[----:B0-----:R-:W-:Y:S05]  /*0cc0*/  @P0 BRA `(.L_x_547) ;  /* 0xfffffffc00c00947 */ /* 0x001fea000383ffff */
.L_x_546:
[----:B------:R-:W-:Y:S05]  /*0cd0*/  BSYNC.RECONVERGENT B0 ;  /* 0x0000000000007941 */ /* 0x000fea0003800200 */
.L_x_545:
[----:B------:R-:W-:Y:S05]  /*0ce0*/  @!P1 BRA `(.L_x_537) ;  /* 0x0000000000a89947 */ /* 0x000fea0003800000 */
.L_x_548:
        /* <DEDUP_REMOVED lines=15> */
[----:B------:R-:W-:Y:S01]  /*0de0*/  FSETP.GT.FTZ.AND P1, PT, R14, RZ, PT ;  /* 0x000000ff0e00720b */ /* 0x000fe20003f34000 */
[----:B----4-:R-:W-:-:S03]  /*0df0*/  FADD.FTZ R15, R11, R8 ;  /* 0x000000080b0f7221 */ /* 0x010fc60000010000 */
[----:B------:R-:W-:Y:S02]  /*0e00*/  ISETP.EQ.OR P1, PT, R25, R17, !P1 ;  /* 0x000000111900720c */ /* 0x000fe40004f22670 */
[----:B------:R-:W-:-:S05]  /*0e10*/  FSETP.GT.FTZ.AND P2, PT, R15, RZ, PT ;  /* 0x000000ff0f00720b */ /* 0x000fca0003f54000 */
[----:B------:R-:W2:Y:S01]  /*0e20*/  @!P0 LDG.E R9, desc[UR36][R6.64] ;  /* 0x0000002406098981 */ /* 0x000ea2000c1e1900 */
[----:B-----5:R-:W-:Y:S01]  /*0e30*/  FADD.FTZ R20, R11, R18 ;  /* 0x000000120b147221 */ /* 0x020fe20000010000 */
[----:B------:R-:W-:-:S04]  /*0e40*/  ISETP.EQ.OR P2, PT, R27, R17, !P2 ;  /* 0x000000111b00720c */ /* 0x000fc80005742670 */
[----:B------:R-:W-:Y:S01]  /*0e50*/  FSETP.GT.FTZ.AND P3, PT, R20, RZ, PT ;  /* 0x000000ff1400720b */ /* 0x000fe20003f74000 */
[----:B------:R-:W3:Y:S03]  /*0e60*/  @!P1 LDG.E R18, desc[UR36][R6.64] ;  /* 0x0000002406129981 */ /* 0x000ee6000c1e1900 */
[----:B------:R-:W-:-:S05]  /*0e70*/  ISETP.EQ.OR P3, PT, R23, R17, !P3 ;  /* 0x000000111700720c */ /* 0x000fca0005f62670 */
[----:B------:R-:W4:Y:S08]  /*0e80*/  @!P2 LDG.E R22, desc[UR36][R6.64] ;  /* 0x000000240616a981 */ /* 0x000f30000c1e1900 */
[----:B------:R-:W5:Y:S01]  /*0e90*/  @!P3 LDG.E R24, desc[UR36][R6.64] ;  /* 0x000000240618b981 */ /* 0x000f62000c1e1900 */
[----:B------:R-:W-:-:S04]  /*0ea0*/  @!P0 FMUL.FTZ R8, R12, R12 ;  /* 0x0000000c0c088220 */ /* 0x000fc80000410000 */
[----:B--2---:R-:W-:Y:S01]  /*0eb0*/  @!P0 FFMA.FTZ R13, R8, R9, R13 ;  /* 0x00000009080d8223 */ /* 0x004fe2000001000d */
[----:B------:R-:W-:-:S04]  /*0ec0*/  @!P1 FMUL.FTZ R8, R14, R14 ;  /* 0x0000000e0e089220 */ /* 0x000fc80000410000 */
[----:B------:R3:W-:Y:S02]  /*0ed0*/  @!P0 STS [R10], R13 ;  /* 0x0000000d0a008388 */ /* 0x0007e40000000800 */
[----:B---3--:R-:W-:Y:S01]  /*0ee0*/  @!P1 FFMA.FTZ R13, R18, R8, R13 ;  /* 0x00000008120d9223 */ /* 0x008fe2000001000d */
[----:B------:R-:W-:-:S04]  /*0ef0*/  @!P2 FMUL.FTZ R8, R15, R15 ;  /* 0x0000000f0f08a220 */ /* 0x000fc80000410000 */
[----:B------:R4:W-:Y:S02]  /*0f00*/  @!P1 STS [R10], R13 ;  /* 0x0000000d0a009388 */ /* 0x0009e40000000800 */
[----:B----4-:R-:W-:Y:S01]  /*0f10*/  @!P2 FFMA.FTZ R13, R22, R8, R13 ;  /* 0x00000008160da223 */ /* 0x010fe2000001000d */
[----:B------:R-:W-:-:S04]  /*0f20*/  @!P3 FMUL.FTZ R8, R20, R20 ;  /* 0x000000141408b220 */ /* 0x000fc80000410000 */
[----:B------:R5:W-:Y:S01]  /*0f30*/  @!P2 STS [R10], R13 ;  /* 0x0000000d0a00a388 */ /* 0x000be20000000800 */
[----:B------:R-:W-:Y:S01]  /*0f40*/  IADD3 R15, PT, PT, R23, R2, RZ ;  /* 0x00000002170f7210 */ /* 0x000fe20007ffe0ff */
[----:B-----5:R-:W-:-:S05]  /*0f50*/  @!P3 FFMA.FTZ R13, R24, R8, R13 ;  /* 0x00000008180db223 */ /* 0x020fca000001000d */
[----:B------:R0:W-:Y:S01]  /*0f60*/  @!P3 STS [R10], R13 ;  /* 0x0000000d0a00b388 */ /* 0x0001e20000000800 */
[----:B------:R-:W-:-:S13]  /*0f70*/  ISETP.GE.AND P0, PT, R15, UR39, PT ;  /* 0x000000270f007c0c */ /* 0x000fda000bf06270 */
[----:B0-----:R-:W-:Y:S05]  /*0f80*/  @!P0 BRA `(.L_x_548) ;  /* 0xfffffffc00588947 */ /* 0x001fea000383ffff */
.L_x_537:
        /* <DEDUP_REMOVED lines=15> */
.L_x_550:
[----:B------:R-:W1:Y:S01]  /*1080*/  LDS.128 R4, [R17+-0x20] ;  /* 0xffffe00011047984 */ /* 0x000e620000000c00 */
[----:B------:R-:W-:-:S03]  /*1090*/  IADD3 R18, PT, PT, R18, 0x10, RZ ;  /* 0x0000001012127810 */ /* 0x000fc60007ffe0ff */
[----:B0-----:R-:W0:Y:S01]  /*10a0*/  LDS.128 R8, [R17+-0x10] ;  /* 0xfffff00011087984 */ /* 0x001e220000000c00 */
[----:B------:R-:W-:-:S03]  /*10b0*/  ISETP.NE.AND P0, PT, R18, RZ, PT ;  /* 0x000000ff1200720c */ /* 0x000fc60003f05270 */
[----:B------:R-:W2:Y:S01]  /*10c0*/  LDS.128 R12, [R17] ;  /* 0x00000000110c7984 */ /* 0x000ea20000000c00 */
[----:B-1----:R-:W-:-:S03]  /*10d0*/  FADD.FTZ R4, R4, R23 ;  /* 0x0000001704047221 */ /* 0x002fc60000010000 */
[----:B------:R1:W3:Y:S01]  /*10e0*/  LDS.128 R20, [R17+0x10] ;  /* 0x0000100011147984 */ /* 0x0002e20000000c00 */
[----:B------:R-:W-:-:S04]  /*10f0*/  FADD.FTZ R5, R4, R5 ;  /* 0x0000000504057221 */ /* 0x000fc80000010000 */
[----:B------:R-:W-:Y:S01]  /*1100*/  FADD.FTZ R6, R5, R6 ;  /* 0x0000000605067221 */ /* 0x000fe20000010000 */
[----:B-1----:R-:W-:-:S03]  /*1110*/  VIADD R17, R17, 0x40 ;  /* 0x0000004011117836 */ /* 0x002fc60000000000 */
        /* <DEDUP_REMOVED lines=14> */
.L_x_549:
[----:B------:R-:W-:Y:S05]  /*1200*/  @!P1 BRA `(.L_x_551) ;  /* 0x0000000000949947 */ /* 0x000fea0003800000 */
[----:B------:R-:W-:Y:S02]  /*1210*/  ISETP.GE.U32.AND P0, PT, R19, 0x8, PT ;  /* 0x000000081300780c */ /* 0x000fe40003f06070 */
[----:B0-----:R-:W-:-:S04]  /*1220*/  LOP3.LUT R13, R2, 0x7, RZ, 0xc0, !PT ;  /* 0x00000007020d7812 */ /* 0x001fc800078ec0ff */
        /* <DEDUP_REMOVED lines=14> */
.L_x_552:
        /* <DEDUP_REMOVED lines=12> */
.L_x_553:
[----:B------:R-:W-:Y:S05]  /*13d0*/  @!P1 BRA `(.L_x_551) ;  /* 0x0000000000209947 */ /* 0x000fea0003800000 */
[----:B------:R-:W-:Y:S01]  /*13e0*/  LEA R0, R3, R0, 0x2 ;  /* 0x0000000003007211 */ /* 0x000fe200078e10ff */
[----:B------:R-:W-:-:S07]  /*13f0*/  IMAD.MOV R2, RZ, RZ, -R2 ;  /* 0x000000ffff027224 */ /* 0x000fce00078e0a02 */
.L_x_554:
[----:B------:R0:W1:Y:S01]  /*1400*/  LDS R4, [R0] ;  /* 0x0000000000047984 */ /* 0x0000620000000800 */
[----:B------:R-:W-:-:S04]  /*1410*/  IADD3 R2, PT, PT, R2, 0x1, RZ ;  /* 0x0000000102027810 */ /* 0x000fc80007ffe0ff */
[----:B------:R-:W-:Y:S01]  /*1420*/  ISETP.NE.AND P0, PT, R2, RZ, PT ;  /* 0x000000ff0200720c */ /* 0x000fe20003f05270 */
[----:B0-----:R-:W-:Y:S02]  /*1430*/  VIADD R0, R0, 0x4 ;  /* 0x0000000400007836 */ /* 0x001fe40000000000 */
[----:B-1----:R-:W-:-:S10]  /*1440*/  FADD.FTZ R23, R4, R23 ;  /* 0x0000001704177221 */ /* 0x002fd40000010000 */
[----:B------:R-:W-:Y:S05]  /*1450*/  @P0 BRA `(.L_x_554) ;  /* 0xfffffffc00e80947 */ /* 0x000fea000383ffff */
.L_x_551:
[----:B------:R-:W1:Y:S01]  /*1460*/  LDCU.U8 UR4, c[0x0][0x3a8] ;  /* 0x00007500ff0477ac */ /* 0x000e620008000000 */
[----:B------:R-:W2:Y:S01]  /*1470*/  LDC.64 R2, c[0x0][0x380] ;  /* 0x0000e000ff027b82 */ /* 0x000ea20000000a00 */
[----:B------:R-:W3:Y:S01]  /*1480*/  LDCU.64 UR6, c[0x0][0x3a0] ;  /* 0x00007400ff0677ac */ /* 0x000ee20008000a00 */
[----:B-1----:R-:W-:-:S04]  /*1490*/  UPRMT UR4, UR4, 0x8880, URZ ;  /* 0x0000888004047896 */ /* 0x002fc800080000ff */
[----:B------:R-:W-:Y:S01]  /*14a0*/  UISETP.NE.AND UP0, UPT, UR4, URZ, UPT ;  /* 0x000000ff0400728c */ /* 0x000fe2000bf05270 */
[----:B--2---:R-:W-:-:S03]  /*14b0*/  LEA R2, P0, R16, R2, 0x2 ;  /* 0x0000000210027211 */ /* 0x004fc600078010ff */
[----:B---3--:R-:W-:Y:S01]  /*14c0*/  USEL UR4, UR6, 0x1, UP0 ;  /* 0x0000000106047887 */ /* 0x008fe20008000000 */
[----:B------:R-:W-:-:S03]  /*14d0*/  LEA.HI.X R3, R16, R3, RZ, 0x2, P0 ;  /* 0x0000000310037211 */ /* 0x000fc600000f14ff */
[----:B------:R-:W-:-:S06]  /*14e0*/  UIMAD UR4, UR4, UR7, URZ ;  /* 0x00000007040472a4 */ /* 0x000fcc000f8e02ff */
[----:B------:R-:W-:-:S06]  /*14f0*/  I2FP.F32.S32 R0, UR4 ;  /* 0x0000000400007c45 */ /* 0x000fcc0008201400 */
[----:B------:R-:W1:Y:S02]  /*1500*/  MUFU.RCP R0, R0 ;  /* 0x0000000000007308 */ /* 0x000e640000001000 */
[----:B-1----:R-:W-:-:S05]  /*1510*/  FMUL.FTZ R23, R0, R23 ;  /* 0x0000001700177220 */ /* 0x002fca0000410000 */
[----:B------:R-:W-:Y:S01]  /*1520*/  STG.E desc[UR36][R2.64], R23 ;  /* 0x0000001702007986 */ /* 0x000fe2000c101924 */
[----:B------:R-:W-:Y:S05]  /*1530*/  EXIT ;  /* 0x000000000000794d */ /* 0x000fea0003800000 */
.L_x_555:
        /* <DEDUP_REMOVED lines=12> */
.L_x_642:


//--------------------- .text._ZN2at6native51_GLOBAL__N__eebb21b7_18_MultiMarginLoss_cu_b86932df30MultiMarginLoss_forward_kernelILi1EfEEvPT0_PKS3_PKlS6_iibS3_ --------------------------
	.section	.text._ZN2at6native51_GLOBAL__N__eebb21b7_18_MultiMarginLoss_cu_b86932df30MultiMarginLoss_forward_kernelILi1EfEEvPT0_PKS3_PKlS6_iibS3_,"ax",@progbits
	.align	128
.text._ZN2at6native51_GLOBAL__N__eebb21b7_18_MultiMarginLoss_cu_b86932df30MultiMarginLoss_forward_kernelILi1EfEEvPT0_PKS3_PKlS6_iibS3_:
        .type           _ZN2at6native51_GLOBAL__N__eebb21b7_18_MultiMarginLoss_cu_b86932df30MultiMarginLoss_forward_kernelILi1EfEEvPT0_PKS3_PKlS6_iibS3_,@function
        .size           _ZN2at6native51_GLOBAL__N__eebb21b7_18_MultiMarginLoss_cu_b86932df30MultiMarginLoss_forward_kernelILi1EfEEvPT0_PKS3_PKlS6_iibS3_,(.L_x_643 - _ZN2at6native51_GLOBAL__N__eebb21b7_18_MultiMarginLoss_cu_b86932df30MultiMarginLoss_forward_kernelILi1EfEEvPT0_PKS3_PKlS6_iibS3_)
        .other          _ZN2at6native51_GLOBAL__N__eebb21b7_18_MultiMarginLoss_cu_b86932df30MultiMarginLoss_forward_kernelILi1EfEEvPT0_PKS3_PKlS6_iibS3_,@"STO_CUDA_ENTRY STV_DEFAULT"
_ZN2at6native51_GLOBAL__N__eebb21b7_18_MultiMarginLoss_cu_b86932df30MultiMarginLoss_forward_kernelILi1EfEEvPT0_PKS3_PKlS6_iibS3_:
        /* <DEDUP_REMOVED lines=15> */
[----:B------:R-:W-:Y:S02]  /*00f0*/  HFMA2 R13, -RZ, RZ, 0, 0 ;  /* 0x00000000ff0d7431 */ /* 0x000fe400000001ff */
[----:B------:R-:W-:Y:S01]  /*0100*/  IMAD.MOV.U32 R8, RZ, RZ, 0x22 ;  /* 0x00000022ff087424 */ /* 0x000fe200078e00ff */
[----:B------:R-:W1:Y:S01]  /*0110*/  LDCU.64 UR6, c[0x4][0x128] ;  /* 0x01002500ff0677ac */ /* 0x000e620008000a00 */
[----:B------:R-:W2:Y:S01]  /*0120*/  LDC.64 R2, c[0x4][R2] ;  /* 0x0100000002027b82 */ /* 0x000ea20000000a00 */
[----:B------:R-:W-:Y:S01]  /*0130*/  IMAD.MOV.U32 R12, RZ, RZ, 0x1 ;  /* 0x00000001ff0c7424 */ /* 0x000fe200078e00ff */
[----:B------:R-:W3:Y:S01]  /*0140*/  LDCU.64 UR8, c[0x4][0x10] ;  /* 0x01000200ff0877ac */ /* 0x000ee20008000a00 */
[----:B0-----:R-:W-:Y:S02]  /*0150*/  IMAD.U32 R4, RZ, RZ, UR4 ;  /* 0x00000004ff047e24 */ /* 0x001fe4000f8e00ff */
[----:B------:R-:W-:Y:S01]  /*0160*/  IMAD.U32 R5, RZ, RZ, UR5 ;  /* 0x00000005ff057e24 */ /* 0x000fe2000f8e00ff */
[----:B-1----:R-:W-:Y:S01]  /*0170*/  MOV R6, UR6 ;  /* 0x0000000600067c02 */ /* 0x002fe20008000f00 */
[----:B------:R-:W-:-:S02]  /*0180*/  IMAD.U32 R7, RZ, RZ, UR7 ;  /* 0x00000007ff077e24 */ /* 0x000fc4000f8e00ff */
[----:B---3--:R-:W-:Y:S01]  /*0190*/  IMAD.U32 R10, RZ, RZ, UR8 ;  /* 0x00000008ff0a7e24 */ /* 0x008fe2000f8e00ff */
[----:B------:R-:W-:-:S07]  /*01a0*/  MOV R11, UR9 ;  /* 0x00000009000b7c02 */ /* 0x000fce0008000f00 */
[----:B------:R-:W-:-:S07]  /*01b0*/  LEPC R20, `(.L_x_556) ;  /* 0x000000001014794e */ /* 0x000fce0000000000 */
[----:B--2---:R-:W-:Y:S05]  /*01c0*/  CALL.ABS.NOINC R2 ;  /* 0x0000000002007343 */ /* 0x004fea0003c00000 */
.L_x_556:
        /* <DEDUP_REMOVED lines=14> */
[----:B------:R-:W-:Y:S01]  /*02b0*/  SHF.R.S32.HI R13, RZ, 0x1e, R17 ;  /* 0x0000001eff0d7819 */ /* 0x000fe20000011411 */
[----:B------:R-:W3:Y:S01]  /*02c0*/  LDCU UR4, c[0x0][0x3ac] ;  /* 0x00007580ff0477ac */ /* 0x000ee20008000800 */
[----:B-1----:R-:W-:-:S04]  /*02d0*/  IADD3 R4, P0, PT, R18, R8, RZ ;  /* 0x0000000812047210 */ /* 0x002fc80007f1e0ff */
[----:B------:R-:W-:Y:S02]  /*02e0*/  IADD3.X R5, PT, PT, R19, R9, RZ, P0, !PT ;  /* 0x0000000913057210 */ /* 0x000fe400007fe4ff */
[----:B------:R-:W-:-:S05]  /*02f0*/  IADD3 R20, P0, PT, R15, R4, RZ ;  /* 0x000000040f147210 */ /* 0x000fca0007f1e0ff */
[----:B------:R-:W-:-:S05]  /*0300*/  IMAD.X R21, R13, 0x1, R5, P0 ;  /* 0x000000010d157824 */ /* 0x000fca00000e0605 */
[----:B------:R-:W3:Y:S01]  /*0310*/  LDG.E R11, desc[UR36][R20.64] ;  /* 0x00000024140b7981 */ /* 0x000ee2000c1e1900 */
[----:B--2---:R-:W-:-:S04]  /*0320*/  UISETP.NE.U32.AND UP0, UPT, UR6, URZ, UPT ;  /* 0x000000ff0600728c */ /* 0x004fc8000bf05070 */
[----:B------:R-:W-:Y:S01]  /*0330*/  UISETP.NE.AND.EX UP0, UPT, UR7, URZ, UPT, UP0 ;  /* 0x000000ff0700728c */ /* 0x000fe2000bf05300 */
[----:B---3--:R-:W-:-:S08]  /*0340*/  FADD.FTZ R11, -R11, UR4 ;  /* 0x000000040b0b7e21 */ /* 0x008fd00008010100 */
[----:B------:R-:W-:Y:S05]  /*0350*/  BRA.U UP0, `(.L_x_558) ;  /* 0x0000000500747547 */ /* 0x000fea000b800000 */
        /* <DEDUP_REMOVED lines=25> */
[----:B------:R-:W-:Y:S02]  /*04f0*/  IADD3 R14, PT, PT, R14, R7, RZ ;  /* 0x000000070e0e7210 */ /* 0x000fe40007ffe0ff */
[----:B------:R-:W-:Y:S02]  /*0500*/  MOV R7, R3 ;  /* 0x0000000300077202 */ /* 0x000fe40000000f00 */
[C---:B------:R-:W-:Y:S02]  /*0510*/  LOP3.LUT R6, R14.reuse, 0x3, RZ, 0xc0, !PT ;  /* 0x000000030e067812 */ /* 0x040fe400078ec0ff */
[----:B------:R-:W-:Y:S02]  /*0520*/  ISETP.GE.U32.AND P1, PT, R14, 0x3, PT ;  /* 0x000000030e00780c */ /* 0x000fe40003f26070 */
        /* <DEDUP_REMOVED lines=11> */
.L_x_561:
[----:B------:R-:W-:-:S05]  /*05e0*/  IMAD.MOV.U32 R9, RZ, RZ, R15 ;  /* 0x000000ffff097224 */ /* 0x000fca00078e000f */
[----:B------:R1:W2:Y:S01]  /*05f0*/  LDG.E R12, desc[UR36][R8.64] ;  /* 0x00000024080c7981 */ /* 0x0002a2000c1e1900 */
[----:B------:R-:W-:Y:S01]  /*0600*/  IADD3 R6, PT, PT, R6, 0x1, RZ ;  /* 0x0000000106067810 */ /* 0x000fe20007ffe0ff */
[C---:B------:R-:W-:Y:S01]  /*0610*/  IMAD.WIDE.U32 R14, R2.reuse, 0x4, R8 ;  /* 0x00000004020e7825 */ /* 0x040fe200078e0008 */
[----:B------:R-:W-:-:S03]  /*0620*/  IADD3 R7, PT, PT, R2, R7, RZ ;  /* 0x0000000702077210 */ /* 0x000fc60007ffe0ff */
[----:B-1----:R-:W-:Y:S02]  /*0630*/  IMAD.MOV.U32 R8, RZ, RZ, R14 ;  /* 0x000000ffff087224 */ /* 0x002fe400078e000e */
[----:B--2---:R-:W-:-:S05]  /*0640*/  FADD.FTZ R12, R11, R12 ;  /* 0x0000000c0b0c7221 */ /* 0x004fca0000010000 */
[----:B------:R-:W-:-:S04]  /*0650*/  FSETP.GT.FTZ.AND P0, PT, R12, RZ, PT ;  /* 0x000000ff0c00720b */ /* 0x000fc80003f14000 */
[----:B------:R-:W-:Y:S01]  /*0660*/  ISETP.EQ.OR P0, PT, R21, RZ, !P0 ;  /* 0x000000ff1500720c */ /* 0x000fe20004702670 */
[----:B------:R-:W-:-:S12]  /*0670*/  IMAD.IADD R21, R2, 0x1, R21 ;  /* 0x0000000102157824 */ /* 0x000fd800078e0215 */
[----:B------:R-:W-:-:S05]  /*0680*/  @!P0 FADD.FTZ R13, R13, R12 ;  /* 0x0000000c0d0d8221 */ /* 0x000fca0000010000 */
[----:B------:R1:W-:Y:S01]  /*0690*/  @!P0 STS [R10], R13 ;  /* 0x0000000d0a008388 */ /* 0x0003e20000000800 */
[----:B------:R-:W-:-:S13]  /*06a0*/  ISETP.NE.AND P0, PT, R6, RZ, PT ;  /* 0x000000ff0600720c */ /* 0x000fda0003f05270 */
[----:B-1----:R-:W-:Y:S05]  /*06b0*/  @P0 BRA `(.L_x_561) ;  /* 0xfffffffc00c80947 */ /* 0x002fea000383ffff */
.L_x_560:
[----:B------:R-:W-:Y:S05]  /*06c0*/  BSYNC.RECONVERGENT B0 ;  /* 0x0000000000007941 */ /* 0x000fea0003800200 */
.L_x_559:
[----:B------:R-:W-:Y:S04]  /*06d0*/  BSSY.RECONVERGENT B0, `(.L_x_562) ;  /* 0x0000024000007945 */ /* 0x000fe80003800200 */
[----:B------:R-:W-:Y:S05]  /*06e0*/  @!P1 BRA `(.L_x_563) ;  /* 0x0000000000889947 */ /* 0x000fea0003800000 */
.L_x_564:
[----:B------:R-:W-:Y:S01]  /*06f0*/  IMAD.WIDE.U32 R18, R7, 0x4, R4 ;  /* 0x0000000407127825 */ /* 0x000fe200078e0004 */
[----:B------:R-:W-:-:S05]  /*0700*/  IADD3 R23, PT, PT, R2, R7, RZ ;  /* 0x0000000702177210 */ /* 0x000fca0007ffe0ff */
[----:B------:R-:W2:Y:S01]  /*0710*/  LDG.E R18, desc[UR36][R18.64] ;  /* 0x0000002412127981 */ /* 0x000ea2000c1e1900 */
[----:B------:R-:W-:-:S04]  /*0720*/  IMAD.WIDE.U32 R20, R23, 0x4, R4 ;  /* 0x0000000417147825 */ /* 0x000fc800078e0004 */
[----:B------:R-:W-:Y:S02]  /*0730*/  IMAD.IADD R25, R23, 0x1, R2 ;  /* 0x0000000117197824 */ /* 0x000fe400078e0202 */
[----:B------:R-:W3:Y:S02]  /*0740*/  LDG.E R20, desc[UR36][R20.64] ;  /* 0x0000002414147981 */ /* 0x000ee4000c1e1900 */
[C---:B------:R-:W-:Y:S01]  /*0750*/  IMAD.WIDE.U32 R14, R25.reuse, 0x4, R4 ;  /* 0x00000004190e7825 */ /* 0x040fe200078e0004 */
[----:B------:R-:W-:-:S05]  /*0760*/  IADD3 R27, PT, PT, R25, R2, RZ ;  /* 0x00000002191b7210 */ /* 0x000fca0007ffe0ff */
[----:B------:R-:W4:Y:S01]  /*0770*/  LDG.E R14, desc[UR36][R14.64] ;  /* 0x000000240e0e7981 */ /* 0x000f22000c1e1900 */
[----:B------:R-:W-:-:S06]  /*0780*/  IMAD.WIDE.U32 R8, R27, 0x4, R4 ;  /* 0x000000041b087825 */ /* 0x000fcc00078e0004 */
[----:B------:R-:W5:Y:S01]  /*0790*/  LDG.E R8, desc[UR36][R8.64] ;  /* 0x0000002408087981 */ /* 0x000f62000c1e1900 */
[----:B--2---:R-:W-:-:S05]  /*07a0*/  FADD.FTZ R6, R11, R18 ;  /* 0x000000120b067221 */ /* 0x004fca0000010000 */
[----:B------:R-:W-:Y:S01]  /*07b0*/  FSETP.GT.FTZ.AND P1, PT, R6, RZ, PT ;  /* 0x000000ff0600720b */ /* 0x000fe20003f34000 */
[----:B---3--:R-:W-:-:S03]  /*07c0*/  FADD.FTZ R12, R11, R20 ;  /* 0x000000140b0c7221 */ /* 0x008fc60000010000 */
[----:B------:R-:W-:Y:S01]  /*07d0*/  ISETP.EQ.OR P1, PT, R7, R17, !P1 ;  /* 0x000000110700720c */ /* 0x000fe20004f22670 */
[----:B------:R-:W-:Y:S01]  /*07e0*/  IMAD.IADD R7, R27, 0x1, R2 ;  /* 0x000000011b077824 */ /* 0x000fe200078e0202 */
[----:B------:R-:W-:Y:S01]  /*07f0*/  FSETP.GT.FTZ.AND P0, PT, R12, RZ, PT ;  /* 0x000000ff0c00720b */ /* 0x000fe20003f14000 */
[----:B----4-:R-:W-:-:S03]  /*0800*/  FADD.FTZ R18, R11, R14 ;  /* 0x0000000e0b127221 */ /* 0x010fc60000010000 */
[----:B------:R-:W-:Y:S02]  /*0810*/  ISETP.EQ.OR P0, PT, R23, R17, !P0 ;  /* 0x000000111700720c */ /* 0x000fe40004702670 */
[----:B------:R-:W-:Y:S01]  /*0820*/  FSETP.GT.FTZ.AND P2, PT, R18, RZ, PT ;  /* 0x000000ff1200720b */ /* 0x000fe20003f54000 */
[----:B-----5:R-:W-:-:S04]  /*0830*/  FADD.FTZ R14, R11, R8 ;  /* 0x000000080b0e7221 */ /* 0x020fc80000010000 */
[----:B-1----:R-:W-:Y:S01]  /*0840*/  @!P1 FADD.FTZ R13, R13, R6 ;  /* 0x000000060d0d9221 */ /* 0x002fe20000010000 */
[-C--:B------:R-:W-:Y:S02]  /*0850*/  ISETP.EQ.OR P2, PT, R25, R17.reuse, !P2 ;  /* 0x000000111900720c */ /* 0x080fe40005742670 */
[----:B------:R-:W-:Y:S02]  /*0860*/  FSETP.GT.FTZ.AND P3, PT, R14, RZ, PT ;  /* 0x000000ff0e00720b */ /* 0x000fe40003f74000 */
[----:B------:R1:W-:Y:S02]  /*0870*/  @!P1 STS [R10], R13 ;  /* 0x0000000d0a009388 */ /* 0x0003e40000000800 */
[----:B------:R-:W-:Y:S01]  /*0880*/  ISETP.EQ.OR P1, PT, R27, R17, !P3 ;  /* 0x000000111b00720c */ /* 0x000fe20005f22670 */
[----:B-1----:R-:W-:-:S05]  /*0890*/  @!P0 FADD.FTZ R13, R13, R12 ;  /* 0x0000000c0d0d8221 */ /* 0x002fca0000010000 */
[----:B------:R1:W-:Y:S01]  /*08a0*/  @!P0 STS [R10], R13 ;  /* 0x0000000d0a008388 */ /* 0x0003e20000000800 */
[----:B------:R-:W-:Y:S01]  /*08b0*/  ISETP.GE.AND P0, PT, R7, UR38, PT ;  /* 0x0000002607007c0c */ /* 0x000fe2000bf06270 */
[----:B-1----:R-:W-:-:S05]  /*08c0*/  @!P2 FADD.FTZ R13, R13, R18 ;  /* 0x000000120d0da221 */ /* 0x002fca0000010000 */
[----:B------:R1:W-:Y:S02]  /*08d0*/  @!P2 STS [R10], R13 ;  /* 0x0000000d0a00a388 */ /* 0x0003e40000000800 */
[----:B-1----:R-:W-:-:S05]  /*08e0*/  @!P1 FADD.FTZ R13, R13, R14 ;  /* 0x0000000e0d0d9221 */ /* 0x002fca0000010000 */
[----:B------:R1:W-:Y:S01]  /*08f0*/  @!P1 STS [R10], R13 ;  /* 0x0000000d0a009388 */ /* 0x0003e20000000800 */
[----:B------:R-:W-:Y:S05]  /*0900*/  @!P0 BRA `(.L_x_564) ;  /* 0xfffffffc00788947 */ /* 0x000fea000383ffff */
.L_x_563:
[----:B------:R-:W-:Y:S05]  /*0910*/  BSYNC.RECONVERGENT B0 ;  /* 0x0000000000007941 */ /* 0x000fea0003800200 */
.L_x_562:
[----:B------:R-:W-:Y:S05]  /*0920*/  BRA `(.L_x_557) ;  /* 0x0000000400847947 */ /* 0x000fea0003800000 */
.L_x_558:
        /* <DEDUP_REMOVED lines=23> */
[----:B------:R-:W-:-:S11]  /*0aa0*/  MOV R15, R3 ;  /* 0x00000003000f7202 */ /* 0x000fd60000000f00 */
[----:B------:R-:W-:Y:S01]  /*0ab0*/  @P1 VIADD R7, R7, 0x1 ;  /* 0x0000000107071836 */ /* 0x000fe20000000000 */
[----:B------:R-:W-:-:S04]  /*0ac0*/  @!P2 LOP3.LUT R7, RZ, R2, RZ, 0x33, !PT ;  /* 0x00000002ff07a212 */ /* 0x000fc800078e33ff */
[----:B------:R-:W-:-:S04]  /*0ad0*/  IADD3 R14, PT, PT, R14, R7, RZ ;  /* 0x000000070e0e7210 */ /* 0x000fc80007ffe0ff */
[C---:B------:R-:W-:Y:S02]  /*0ae0*/  LOP3.LUT R7, R14.reuse, 0x3, RZ, 0xc0, !PT ;  /* 0x000000030e077812 */ /* 0x040fe400078ec0ff */
[----:B------:R-:W-:Y:S02]  /*0af0*/  ISETP.GE.U32.AND P1, PT, R14, 0x3, PT ;  /* 0x000000030e00780c */ /* 0x000fe40003f26070 */
[----:B------:R-:W-:Y:S02]  /*0b00*/  ISETP.NE.AND P2, PT, R7, 0x3, PT ;  /* 0x000000030700780c */ /* 0x000fe40003f45270 */
[----:B------:R-:W-:Y:S01]  /*0b10*/  IADD3.X R7, PT, PT, R13, UR7, RZ, P0, !PT ;  /* 0x000000070d077c10 */ /* 0x000fe200087fe4ff */
[----:B------:R-:W-:-:S10]  /*0b20*/  IMAD.MOV.U32 R13, RZ, RZ, RZ ;  /* 0x000000ffff0d7224 */ /* 0x000fd400078e00ff */
        /* <DEDUP_REMOVED lines=10> */
.L_x_567:
[----:B------:R-:W-:Y:S01]  /*0bd0*/  IMAD.MOV.U32 R8, RZ, RZ, R18 ;  /* 0x000000ffff087224 */ /* 0x000fe200078e0012 */
[----:B------:R-:W-:-:S05]  /*0be0*/  MOV R9, R19 ;  /* 0x0000001300097202 */ /* 0x000fca0000000f00 */
[----:B------:R-:W2:Y:S02]  /*0bf0*/  LDG.E R14, desc[UR36][R8.64] ;  /* 0x00000024080e7981 */ /* 0x000ea4000c1e1900 */
[----:B--2---:R-:W-:-:S05]  /*0c00*/  FADD.FTZ R18, R11, R14 ;  /* 0x0000000e0b127221 */ /* 0x004fca0000010000 */
[----:B------:R-:W-:-:S04]  /*0c10*/  FSETP.GT.FTZ.AND P0, PT, R18, RZ, PT ;  /* 0x000000ff1200720b */ /* 0x000fc80003f14000 */
[----:B------:R-:W-:-:S13]  /*0c20*/  ISETP.EQ.OR P0, PT, R21, RZ, !P0 ;  /* 0x000000ff1500720c */ /* 0x000fda0004702670 */
[----:B------:R-:W2:Y:S01]  /*0c30*/  @!P0 LDG.E R14, desc[UR36][R6.64] ;  /* 0x00000024060e8981 */ /* 0x000ea2000c1e1900 */
[----:B------:R-:W-:Y:S01]  /*0c40*/  VIADD R12, R12, 0x1 ;  /* 0x000000010c0c7836 */ /* 0x000fe20000000000 */
[C---:B------:R-:W-:Y:S01]  /*0c50*/  IADD3 R15, PT, PT, R2.reuse, R15, RZ ;  /* 0x0000000f020f7210 */ /* 0x040fe20007ffe0ff */
[----:B------:R-:W-:Y:S02]  /*0c60*/  IMAD.IADD R21, R2, 0x1, R21 ;  /* 0x0000000102157824 */ /* 0x000fe400078e0215 */
[----:B--2---:R-:W-:Y:S01]  /*0c70*/  @!P0 FFMA.FTZ R13, R18, R14, R13 ;  /* 0x0000000e120d8223 */ /* 0x004fe2000001000d */
[----:B------:R-:W-:-:S04]  /*0c80*/  IMAD.WIDE.U32 R18, R2, 0x4, R8 ;  /* 0x0000000402127825 */ /* 0x000fc800078e0008 */
[----:B------:R1:W-:Y:S01]  /*0c90*/  @!P0 STS [R10], R13 ;  /* 0x0000000d0a008388 */ /* 0x0003e20000000800 */
[----:B------:R-:W-:-:S13]  /*0ca0*/  ISETP.NE.AND P0, PT, R12, RZ, PT ;  /* 0x000000ff0c00720c */ /* 0x000fda0003f05270 */
[----:B-1----:R-:W-:Y:S05]  /*0cb0*/  @P0 BRA `(.L_x_567) ;  /* 0xfffffffc00c40947 */ /* 0x002fea000383ffff */
.L_x_566:
[----:B------:R-:W-:Y:S05]  /*0cc0*/  BSYNC.RECONVERGENT B0 ;  /* 0x0000000000007941 */ /* 0x000fea0003800200 */
.L_x_565:
[----:B------:R-:W-:Y:S05]  /*0cd0*/  @!P1 BRA `(.L_x_557) ;  /* 0x0000000000989947 */ /* 0x000fea0003800000 */
.L_x_568:
        /* <DEDUP_REMOVED lines=18> */
[----:B------:R-:W-:Y:S01]  /*0e00*/  FSETP.GT.FTZ.AND P2, PT, R20, RZ, PT ;  /* 0x000000ff1400720b */ /* 0x000fe20003f54000 */
[----:B-----5:R-:W-:-:S04]  /*0e10*/  FADD.FTZ R22, R11, R18 ;  /* 0x000000120b167221 */ /* 0x020fc80000010000 */
[----:B------:R-:W2:Y:S01]  /*0e20*/  @!P0 LDG.E R8, desc[UR36][R6.64] ;  /* 0x0000002406088981 */ /* 0x000ea2000c1e1900 */
[----:B------:R-:W-:Y:S02]  /*0e30*/  ISETP.EQ.OR P2, PT, R25, R17, !P2 ;  /* 0x000000111900720c */ /* 0x000fe40005742670 */
[----:B------:R-:W-:-:S03]  /*0e40*/  FSETP.GT.FTZ.AND P3, PT, R22, RZ, PT ;  /* 0x000000ff1600720b */ /* 0x000fc60003f74000 */
[----:B------:R-:W3:Y:S01]  /*0e50*/  @!P1 LDG.E R18, desc[UR36][R6.64] ;  /* 0x0000002406129981 */ /* 0x000ee2000c1e1900 */
[----:B------:R-:W-:-:S07]  /*0e60*/  ISETP.EQ.OR P3, PT, R27, R17, !P3 ;  /* 0x000000111b00720c */ /* 0x000fce0005f62670 */
[----:B------:R-:W4:Y:S06]  /*0e70*/  @!P2 LDG.E R24, desc[UR36][R6.64] ;  /* 0x000000240618a981 */ /* 0x000f2c000c1e1900 */
[----:B------:R-:W5:Y:S01]  /*0e80*/  @!P3 LDG.E R26, desc[UR36][R6.64] ;  /* 0x00000024061ab981 */ /* 0x000f62000c1e1900 */
[----:B------:R-:W-:Y:S02]  /*0e90*/  IMAD.IADD R15, R27, 0x1, R2 ;  /* 0x000000011b0f7824 */ /* 0x000fe400078e0202 */
[----:B--2---:R-:W-:-:S05]  /*0ea0*/  @!P0 FFMA.FTZ R13, R12, R8, R13 ;  /* 0x000000080c0d8223 */ /* 0x004fca000001000d */
[----:B------:R3:W-:Y:S02]  /*0eb0*/  @!P0 STS [R10], R13 ;  /* 0x0000000d0a008388 */ /* 0x0007e40000000800 */
[----:B---3--:R-:W-:-:S05]  /*0ec0*/  @!P1 FFMA.FTZ R13, R18, R14, R13 ;  /* 0x0000000e120d9223 */ /* 0x008fca000001000d */
[----:B------:R4:W-:Y:S02]  /*0ed0*/  @!P1 STS [R10], R13 ;  /* 0x0000000d0a009388 */ /* 0x0009e40000000800 */
[----:B----4-:R-:W-:-:S05]  /*0ee0*/  @!P2 FFMA.FTZ R13, R24, R20, R13 ;  /* 0x00000014180da223 */ /* 0x010fca000001000d */
[----:B------:R5:W-:Y:S02]  /*0ef0*/  @!P2 STS [R10], R13 ;  /* 0x0000000d0a00a388 */ /* 0x000be40000000800 */
[----:B-----5:R-:W-:-:S05]  /*0f00*/  @!P3 FFMA.FTZ R13, R26, R22, R13 ;  /* 0x000000161a0db223 */ /* 0x020fca000001000d */
[----:B------:R1:W-:Y:S01]  /*0f10*/  @!P3 STS [R10], R13 ;  /* 0x0000000d0a00b388 */ /* 0x0003e20000000800 */
[----:B------:R-:W-:-:S13]  /*0f20*/  ISETP.GE.AND P0, PT, R15, UR39, PT ;  /* 0x000000270f007c0c */ /* 0x000fda000bf06270 */
[----:B-1----:R-:W-:Y:S05]  /*0f30*/  @!P0 BRA `(.L_x_568) ;  /* 0xfffffffc00688947 */ /* 0x002fea000383ffff */
.L_x_557:
        /* <DEDUP_REMOVED lines=15> */
.L_x_570:
[----:B------:R-:W2:Y:S01]  /*1030*/  LDS.128 R4, [R17+-0x20] ;  /* 0xffffe00011047984 */ /* 0x000ea20000000c00 */
[----:B------:R-:W-:-:S03]  /*1040*/  VIADD R18, R18, 0x10 ;  /* 0x0000001012127836 */ /* 0x000fc60000000000 */
[----:B01----:R-:W0:Y:S02]  /*1050*/  LDS.128 R8, [R17+-0x10] ;  /* 0xfffff00011087984 */ /* 0x003e240000000c00 */
[----:B------:R-:W-:Y:S02]  /*1060*/  ISETP.NE.AND P0, PT, R18, RZ, PT ;  /* 0x000000ff1200720c */ /* 0x000fe40003f05270 */
[----:B------:R-:W1:Y:S01]  /*1070*/  LDS.128 R12, [R17] ;  /* 0x00000000110c7984 */ /* 0x000e620000000c00 */
[----:B--2---:R-:W-:-:S03]  /*1080*/  FADD.FTZ R4, R4, R23 ;  /* 0x0000001704047221 */ /* 0x004fc60000010000 */
[----:B------:R2:W3:Y:S01]  /*1090*/  LDS.128 R20, [R17+0x10] ;  /* 0x0000100011147984 */ /* 0x0004e20000000c00 */
[----:B------:R-:W-:-:S04]  /*10a0*/  FADD.FTZ R5, R4, R5 ;  /* 0x0000000504057221 */ /* 0x000fc80000010000 */
[----:B------:R-:W-:Y:S01]  /*10b0*/  FADD.FTZ R6, R5, R6 ;  /* 0x0000000605067221 */ /* 0x000fe20000010000 */
[----:B--2---:R-:W-:-:S03]  /*10c0*/  IADD3 R17, PT, PT, R17, 0x40, RZ ;  /* 0x0000004011117810 */ /* 0x004fc60007ffe0ff */
        /* <DEDUP_REMOVED lines=14> */
.L_x_569:
[----:B------:R-:W-:Y:S05]  /*11b0*/  @!P1 BRA `(.L_x_571) ;  /* 0x0000000000949947 */ /* 0x000fea0003800000 */
[----:B------:R-:W-:Y:S02]  /*11c0*/  ISETP.GE.U32.AND P0, PT, R19, 0x8, PT ;  /* 0x000000081300780c */ /* 0x000fe40003f06070 */
[----:B-1----:R-:W-:-:S04]  /*11d0*/  LOP3.LUT R13, R2, 0x7, RZ, 0xc0, !PT ;  /* 0x00000007020d7812 */ /* 0x002fc800078ec0ff */
[----:B------:R-:W-:-:S07]  /*11e0*/  ISETP.NE.AND P1, PT, R13, RZ, PT ;  /* 0x000000ff0d00720c */ /* 0x000fce0003f25270 */
[----:B------:R-:W-:Y:S06]  /*11f0*/  @!P0 BRA `(.L_x_572) ;  /* 0x0000000000308947 */ /* 0x000fec0003800000 */
[C---:B------:R-:W-:Y:S01]  /*1200*/  IMAD R12, R3.reuse, 0x4, R0 ;  /* 0x00000004030c7824 */ /* 0x040fe200078e0200 */
[----:B------:R-:W-:-:S04]  /*1210*/  IADD3 R3, PT, PT, R3, 0x8, RZ ;  /* 0x0000000803037810 */ /* 0x000fc80007ffe0ff */
        /* <DEDUP_REMOVED lines=10> */
.L_x_572:
        /* <DEDUP_REMOVED lines=12> */
.L_x_573:
[----:B------:R-:W-:Y:S05]  /*1380*/  @!P1 BRA `(.L_x_571) ;  /* 0x0000000000209947 */ /* 0x000fea0003800000 */
[----:B------:R-:W-:Y:S01]  /*1390*/  IMAD R0, R3, 0x4, R0 ;  /* 0x0000000403007824 */ /* 0x000fe200078e0200 */
[----:B------:R-:W-:-:S07]  /*13a0*/  IADD3 R2, PT, PT, -R2, RZ, RZ ;  /* 0x000000ff02027210 */ /* 0x000fce0007ffe1ff */
.L_x_574:
[----:B------:R1:W2:Y:S01]  /*13b0*/  LDS R4, [R0] ;  /* 0x0000000000047984 */ /* 0x0002a20000000800 */
[----:B------:R-:W-:-:S05]  /*13c0*/  VIADD R2, R2, 0x1 ;  /* 0x0000000102027836 */ /* 0x000fca0000000000 */
[----:B------:R-:W-:Y:S02]  /*13d0*/  ISETP.NE.AND P0, PT, R2, RZ, PT ;  /* 0x000000ff0200720c */ /* 0x000fe40003f05270 */
[----:B-1----:R-:W-:Y:S01]  /*13e0*/  IADD3 R0, PT, PT, R0, 0x4, RZ ;  /* 0x0000000400007810 */ /* 0x002fe20007ffe0ff */
[----:B--2---:R-:W-:-:S10]  /*13f0*/  FADD.FTZ R23, R4, R23 ;  /* 0x0000001704177221 */ /* 0x004fd40000010000 */
[----:B------:R-:W-:Y:S05]  /*1400*/  @P0 BRA `(.L_x_574) ;  /* 0xfffffffc00e80947 */ /* 0x000fea000383ffff */
.L_x_571:
[----:B------:R-:W2:Y:S01]  /*1410*/  LDCU.U8 UR4, c[0x0][0x3a8] ;  /* 0x00007500ff0477ac */ /* 0x000ea20008000000 */
[----:B------:R-:W3:Y:S01]  /*1420*/  LDC.64 R2, c[0x0][0x380] ;  /* 0x0000e000ff027b82 */ /* 0x000ee20000000a00 */
[----:B------:R-:W4:Y:S01]  /*1430*/  LDCU.64 UR6, c[0x0][0x3a0] ;  /* 0x00007400ff0677ac */ /* 0x000f220008000a00 */
[----:B--2---:R-:W-:-:S04]  /*1440*/  UPRMT UR4, UR4, 0x8880, URZ ;  /* 0x0000888004047896 */ /* 0x004fc800080000ff */
[----:B------:R-:W-:Y:S01]  /*1450*/  UISETP.NE.AND UP0, UPT, UR4, URZ, UPT ;  /* 0x000000ff0400728c */ /* 0x000fe2000bf05270 */
[----:B---3--:R-:W-:-:S03]  /*1460*/  LEA R2, P0, R16, R2, 0x2 ;  /* 0x0000000210027211 */ /* 0x008fc600078010ff */
[----:B----4-:R-:W-:Y:S01]  /*1470*/  USEL UR4, UR6, 0x1, UP0 ;  /* 0x0000000106047887 */ /* 0x010fe20008000000 */
[----:B------:R-:W-:-:S03]  /*1480*/  LEA.HI.X R3, R16, R3, RZ, 0x2, P0 ;  /* 0x0000000310037211 */ /* 0x000fc600000f14ff */
[----:B------:R-:W-:-:S06]  /*1490*/  UIMAD UR4, UR4, UR7, URZ ;  /* 0x00000007040472a4 */ /* 0x000fcc000f8e02ff */
[----:B------:R-:W-:-:S06]  /*14a0*/  I2FP.F32.S32 R0, UR4 ;  /* 0x0000000400007c45 */ /* 0x000fcc0008201400 */
[----:B------:R-:W2:Y:S02]  /*14b0*/  MUFU.RCP R0, R0 ;  /* 0x0000000000007308 */ /* 0x000ea40000001000 */
[----:B--2---:R-:W-:-:S05]  /*14c0*/  FMUL.FTZ R23, R0, R23 ;  /* 0x0000001700177220 */ /* 0x004fca0000410000 */
[----:B------:R-:W-:Y:S01]  /*14d0*/  STG.E desc[UR36][R2.64], R23 ;  /* 0x0000001702007986 */ /* 0x000fe2000c101924 */
[----:B------:R-:W-:Y:S05]  /*14e0*/  EXIT ;  /* 0x000000000000794d */ /* 0x000fea0003800000 */
.L_x_575:
        /* <DEDUP_REMOVED lines=9> */
.L_x_643:


//--------------------- .text._ZN2at6native51_GLOBAL__N__eebb21b7_18_MultiMarginLoss_cu_b86932df30MultiMarginLoss_forward_kernelILi2EdEEvPT0_PKS3_PKlS6_iibS3_ --------------------------
	.section	.text._ZN2at6native51_GLOBAL__N__eebb21b7_18_MultiMarginLoss_cu_b86932df30MultiMarginLoss_forward_kernelILi2EdEEvPT0_PKS3_PKlS6_iibS3_,"ax",@progbits
	.align	128
.text._ZN2at6native51_GLOBAL__N__eebb21b7_18_MultiMarginLoss_cu_b86932df30MultiMarginLoss_forward_kernelILi2EdEEvPT0_PKS3_PKlS6_iibS3_:
        .type           _ZN2at6native51_GLOBAL__N__eebb21b7_18_MultiMarginLoss_cu_b86932df30MultiMarginLoss_forward_kernelILi2EdEEvPT0_PKS3_PKlS6_iibS3_,@function
        .size           _ZN2at6native51_GLOBAL__N__eebb21b7_18_MultiMarginLoss_cu_b86932df30MultiMarginLoss_forward_kernelILi2EdEEvPT0_PKS3_PKlS6_iibS3_,(.L_x_644 - _ZN2at6native51_GLOBAL__N__eebb21b7_18_MultiMarginLoss_cu_b86932df30MultiMarginLoss_forward_kernelILi2EdEEvPT0_PKS3_PKlS6_iibS3_)
        .other          _ZN2at6native51_GLOBAL__N__eebb21b7_18_MultiMarginLoss_cu_b86932df30MultiMarginLoss_forward_kernelILi2EdEEvPT0_PKS3_PKlS6_iibS3_,@"STO_CUDA_ENTRY STV_DEFAULT"
_ZN2at6native51_GLOBAL__N__eebb21b7_18_MultiMarginLoss_cu_b86932df30MultiMarginLoss_forward_kernelILi2EdEEvPT0_PKS3_PKlS6_iibS3_:
        /* <DEDUP_REMOVED lines=15> */
[----:B------:R-:W-:Y:S02]  /*00f0*/  IMAD.MOV.U32 R8, RZ, RZ, 0x22 ;  /* 0x00000022ff087424 */ /* 0x000fe400078e00ff */
[----:B------:R-:W-:Y:S01]  /*0100*/  IMAD.MOV.U32 R12, RZ, RZ, 0x1 ;  /* 0x00000001ff0c7424 */ /* 0x000fe200078e00ff */
[----:B------:R-:W1:Y:S01]  /*0110*/  LDCU.64 UR6, c[0x4][0x128] ;  /* 0x01002500ff0677ac */ /* 0x000e620008000a00 */
[----:B------:R-:W2:Y:S01]  /*0120*/  LDC.64 R14, c[0x4][R14] ;  /* 0x010000000e0e7b82 */ /* 0x000ea20000000a00 */
[----:B------:R-:W-:Y:S01]  /*0130*/  IMAD.MOV.U32 R13, RZ, RZ, RZ ;  /* 0x000000ffff0d7224 */ /* 0x000fe200078e00ff */
[----:B------:R-:W3:Y:S01]  /*0140*/  LDCU.64 UR8, c[0x4][0x8] ;  /* 0x01000100ff0877ac */ /* 0x000ee20008000a00 */
[----:B0-----:R-:W-:Y:S02]  /*0150*/  IMAD.U32 R4, RZ, RZ, UR4 ;  /* 0x00000004ff047e24 */ /* 0x001fe4000f8e00ff */
[----:B------:R-:W-:-:S02]  /*0160*/  IMAD.U32 R5, RZ, RZ, UR5 ;  /* 0x00000005ff057e24 */ /* 0x000fc4000f8e00ff */
[----:B-1----:R-:W-:Y:S02]  /*0170*/  IMAD.U32 R6, RZ, RZ, UR6 ;  /* 0x00000006ff067e24 */ /* 0x002fe4000f8e00ff */
[----:B------:R-:W-:Y:S02]  /*0180*/  IMAD.U32 R7, RZ, RZ, UR7 ;  /* 0x00000007ff077e24 */ /* 0x000fe4000f8e00ff */
[----:B---3--:R-:W-:Y:S02]  /*0190*/  IMAD.U32 R10, RZ, RZ, UR8 ;  /* 0x00000008ff0a7e24 */ /* 0x008fe4000f8e00ff */
[----:B------:R-:W-:-:S07]  /*01a0*/  IMAD.U32 R11, RZ, RZ, UR9 ;  /* 0x00000009ff0b7e24 */ /* 0x000fce000f8e00ff */
[----:B------:R-:W-:-:S07]  /*01b0*/  LEPC R20, `(.L_x_576) ;  /* 0x000000001014794e */ /* 0x000fce0000000000 */
[----:B--2---:R-:W-:Y:S05]  /*01c0*/  CALL.ABS.NOINC R14 ;  /* 0x000000000e007343 */ /* 0x004fea0003c00000 */
.L_x_576:
        /* <DEDUP_REMOVED lines=8> */
[----:B------:R0:W-:Y:S05]  /*0250*/  STS.64 [R13], RZ ;  /* 0x000000ff0d007388 */ /* 0x0001ea0000000a00 */
[----:B--2---:R-:W-:Y:S05]  /*0260*/  @P0 BRA `(.L_x_577) ;  /* 0x0000001400180947 */ /* 0x004fea0003800000 */
[----:B------:R-:W1:Y:S01]  /*0270*/  LDC.64 R14, c[0x0][0x388] ;  /* 0x0000e200ff0e7b82 */ /* 0x000e620000000a00 */
[----:B------:R-:W-:Y:S01]  /*0280*/  IMAD.WIDE R18, R17, 0x8, RZ ;  /* 0x0000000811127825 */ /* 0x000fe200078e02ff */
[--C-:B------:R-:W-:Y:S01]  /*0290*/  SHF.R.S64 R17, RZ, 0x1d, R16.reuse ;  /* 0x0000001dff117819 */ /* 0x100fe20000001010 */
[----:B------:R-:W2:Y:S01]  /*02a0*/  LDCU.64 UR6, c[0x0][0x398] ;  /* 0x00007300ff0677ac */ /* 0x000ea20008000a00 */
[----:B------:R-:W-:Y:S01]  /*02b0*/  SHF.R.S32.HI R11, RZ, 0x1d, R16 ;  /* 0x0000001dff0b7819 */ /* 0x000fe20000011410 */
[----:B------:R-:W3:Y:S01]  /*02c0*/  LDCU.64 UR4, c[0x0][0x3b0] ;  /* 0x00007600ff0477ac */ /* 0x000ee20008000a00 */
[----:B-1----:R-:W-:-:S05]  /*02d0*/  IADD3 R6, P0, PT, R18, R14, RZ ;  /* 0x0000000e12067210 */ /* 0x002fca0007f1e0ff */
[----:B------:R-:W-:Y:S01]  /*02e0*/  IMAD.X R7, R19, 0x1, R15, P0 ;  /* 0x0000000113077824 */ /* 0x000fe200000e060f */
[----:B------:R-:W-:-:S05]  /*02f0*/  IADD3 R20, P0, PT, R17, R6, RZ ;  /* 0x0000000611147210 */ /* 0x000fca0007f1e0ff */
[----:B------:R-:W-:-:S05]  /*0300*/  IMAD.X R21, R11, 0x1, R7, P0 ;  /* 0x000000010b157824 */ /* 0x000fca00000e0607 */
[----:B------:R-:W3:Y:S01]  /*0310*/  LDG.E.64 R8, desc[UR36][R20.64] ;  /* 0x0000002414087981 */ /* 0x000ee2000c1e1b00 */
[----:B--2---:R-:W-:-:S04]  /*0320*/  UISETP.NE.U32.AND UP0, UPT, UR6, URZ, UPT ;  /* 0x000000ff0600728c */ /* 0x004fc8000bf05070 */
[----:B------:R-:W-:Y:S01]  /*0330*/  UISETP.NE.AND.EX UP0, UPT, UR7, URZ, UPT, UP0 ;  /* 0x000000ff0700728c */ /* 0x000fe2000bf05300 */
[----:B---3--:R-:W1:Y:S08]  /*0340*/  DADD R8, -R8, UR4 ;  /* 0x0000000408087e29 */ /* 0x008e700008000100 */
[----:B-1----:R-:W-:Y:S05]  /*0350*/  BRA.U UP0, `(.L_x_578) ;  /* 0x0000000900447547 */ /* 0x002fea000b800000 */
[----:B------:R-:W1:Y:S01]  /*0360*/  I2F.U32.RP R20, R0 ;  /* 0x0000000000147306 */ /* 0x000e620000209000 */
[----:B------:R-:W-:Y:S01]  /*0370*/  IMAD.IADD R11, R3, 0x1, R0 ;  /* 0x00000001030b7824 */ /* 0x000fe200078e0200 */
[----:B------:R-:W-:Y:S01]  /*0380*/  ISETP.NE.U32.AND P2, PT, R0, RZ, PT ;  /* 0x000000ff0000720c */ /* 0x000fe20003f45070 */
[----:B------:R-:W-:Y:S01]  /*0390*/  BSSY.RECONVERGENT B0, `(.L_x_579) ;  /* 0x000003b000007945 */ /* 0x000fe20003800200 */
[----:B------:R-:W-:Y:S02]  /*03a0*/  IMAD.MOV.U32 R27, RZ, RZ, R3 ;  /* 0x000000ffff1b7224 */ /* 0x000fe400078e0003 */
[CC--:B------:R-:W-:Y:S02]  /*03b0*/  ISETP.GE.U32.AND P0, PT, R11.reuse, R4.reuse, PT ;  /* 0x000000040b00720c */ /* 0x0c0fe40003f06070 */
[----:B------:R-:W-:Y:S01]  /*03c0*/  VIMNMX.U32 R10, PT, PT, R11, R4, !PT ;  /* 0x000000040b0a7248 */ /* 0x000fe20007fe0000 */
[----:B------:R-:W-:Y:S01]  /*03d0*/  IMAD.MOV.U32 R4, RZ, RZ, RZ ;  /* 0x000000ffff047224 */ /* 0x000fe200078e00ff */
[----:B------:R-:W-:-:S04]  /*03e0*/  SEL R17, RZ, 0x1, P0 ;  /* 0x00000001ff117807 */ /* 0x000fc80000000000 */
[----:B------:R-:W-:Y:S01]  /*03f0*/  IADD3 R11, PT, PT, R10, -R11, -R17 ;  /* 0x8000000b0a0b7210 */ /* 0x000fe20007ffe811 */
[----:B-1----:R-:W1:Y:S02]  /*0400*/  MUFU.RCP R20, R20 ;  /* 0x0000001400147308 */ /* 0x002e640000001000 */
[----:B-1----:R-:W-:-:S06]  /*0410*/  VIADD R5, R20, 0xffffffe ;  /* 0x0ffffffe14057836 */ /* 0x002fcc0000000000 */
[----:B------:R-:W1:Y:S02]  /*0420*/  F2I.FTZ.U32.TRUNC.NTZ R5, R5 ;  /* 0x0000000500057305 */ /* 0x000e64000021f000 */
[----:B-1----:R-:W-:-:S04]  /*0430*/  IMAD.MOV R21, RZ, RZ, -R5 ;  /* 0x000000ffff157224 */ /* 0x002fc800078e0a05 */
        /* <DEDUP_REMOVED lines=9> */
[----:B------:R-:W-:-:S11]  /*04d0*/  CS2R R10, SRZ ;  /* 0x00000000000a7805 */ /* 0x000fd6000001ff00 */
[----:B------:R-:W-:Y:S01]  /*04e0*/  @P1 VIADD R4, R4, 0x1 ;  /* 0x0000000104041836 */ /* 0x000fe20000000000 */
[----:B------:R-:W-:-:S05]  /*04f0*/  @!P2 LOP3.LUT R4, RZ, R0, RZ, 0x33, !PT ;  /* 0x00000000ff04a212 */ /* 0x000fca00078e33ff */
[----:B------:R-:W-:-:S05]  /*0500*/  IMAD.IADD R4, R17, 0x1, R4 ;  /* 0x0000000111047824 */ /* 0x000fca00078e0204 */
[C---:B------:R-:W-:Y:S02]  /*0510*/  LOP3.LUT R5, R4.reuse, 0x3, RZ, 0xc0, !PT ;  /* 0x0000000304057812 */ /* 0x040fe400078ec0ff */
[----:B------:R-:W-:Y:S02]  /*0520*/  ISETP.GE.U32.AND P1, PT, R4, 0x3, PT ;  /* 0x000000030400780c */ /* 0x000fe40003f26070 */
[----:B------:R-:W-:-:S13]  /*0530*/  ISETP.NE.AND P0, PT, R5, 0x3, PT ;  /* 0x000000030500780c */ /* 0x000fda0003f05270 */
[----:B------:R-:W-:Y:S05]  /*0540*/  @!P0 BRA `(.L_x_580) ;  /* 0x00000000007c8947 */ /* 0x000fea0003800000 */
[----:B------:R-:W-:Y:S01]  /*0550*/  IMAD.WIDE.U32 R18, R3, 0x8, R18 ;  /* 0x0000000803127825 */ /* 0x000fe200078e0012 */
[----:B------:R-:W-:-:S03]  /*0560*/  CS2R R10, SRZ ;  /* 0x00000000000a7805 */ /* 0x000fc6000001ff00 */
[----:B------:R-:W-:Y:S01]  /*0570*/  VIADD R4, R4, 0x1 ;  /* 0x0000000104047836 */ /* 0x000fe20000000000 */
[----:B------:R-:W-:Y:S01]  /*0580*/  IADD3 R14, P0, PT, R18, R14, RZ ;  /* 0x0000000e120e7210 */ /* 0x000fe20007f1e0ff */
[----:B------:R-:W-:Y:S02]  /*0590*/  IMAD.IADD R17, R3, 0x1, -R16 ;  /* 0x0000000103117824 */ /* 0x000fe400078e0a10 */
[----:B------:R-:W-:Y:S01]  /*05a0*/  IMAD.MOV.U32 R27, RZ, RZ, R3 ;  /* 0x000000ffff1b7224 */ /* 0x000fe200078e0003 */
[----:B------:R-:W-:Y:S01]  /*05b0*/  LOP3.LUT R4, R4, 0x3, RZ, 0xc0, !PT ;  /* 0x0000000304047812 */ /* 0x000fe200078ec0ff */
[----:B------:R-:W-:-:S04]  /*05c0*/  IMAD.X R15, R19, 0x1, R15, P0 ;  /* 0x00000001130f7824 */ /* 0x000fc800000e060f */
[----:B------:R-:W-:-:S07]  /*05d0*/  IMAD.MOV R18, RZ, RZ, -R4 ;  /* 0x000000ffff127224 */ /* 0x000fce00078e0a04 */
.L_x_581:
[----:B------:R-:W-:Y:S02]  /*05e0*/  IMAD.MOV.U32 R4, RZ, RZ, R14 ;  /* 0x000000ffff047224 */ /* 0x000fe400078e000e */
[----:B------:R-:W-:-:S05]  /*05f0*/  IMAD.MOV.U32 R5, RZ, RZ, R15 ;  /* 0x000000ffff057224 */ /* 0x000fca00078e000f */
[----:B------:R-:W2:Y:S01]  /*0600*/  LDG.E.64 R14, desc[UR36][R4.64] ;  /* 0x00000024040e7981 */ /* 0x000ea2000c1e1b00 */
[----:B------:R-:W-:Y:S02]  /*0610*/  VIADD R18, R18, 0x1 ;  /* 0x0000000112127836 */ /* 0x000fe40000000000 */
[----:B------:R-:W-:Y:S01]  /*0620*/  IMAD.IADD R27, R0, 0x1, R27 ;  /* 0x00000001001b7824 */ /* 0x000fe200078e021b */
[----:B--2---:R-:W1:-:S15]  /*0630*/  DADD R14, R8, R14 ;  /* 0x00000000080e7229 */ /* 0x004e5e000000000e */
[----:B------:R-:W-:-:S15]  /*0640*/  NOP ;  /* 0x0000000000007918 */ /* 0x000fde0000000000 */
[----:B------:R-:W-:-:S15]  /*0650*/  NOP ;  /* 0x0000000000007918 */ /* 0x000fde0000000000 */
[----:B------:R-:W-:-:S15]  /*0660*/  NOP ;  /* 0x0000000000007918 */ /* 0x000fde0000000000 */
[----:B------:R-:W-:-:S04]  /*0670*/  NOP ;  /* 0x0000000000007918 */ /* 0x000fc80000000000 */
[----:B-1----:R-:W1:Y:S02]  /*0680*/  DSETP.GT.AND P0, PT, R14, RZ, PT ;  /* 0x000000ff0e00722a */ /* 0x002e640003f04000 */
[----:B-1----:R-:W-:Y:S01]  /*0690*/  ISETP.EQ.OR P0, PT, R17, RZ, !P0 ;  /* 0x000000ff1100720c */ /* 0x002fe20004702670 */
[----:B------:R-:W-:-:S15]  /*06a0*/  IMAD.IADD R17, R0, 0x1, R17 ;  /* 0x0000000100117824 */ /* 0x000fde00078e0211 */
[----:B------:R-:W-:-:S15]  /*06b0*/  NOP ;  /* 0x0000000000007918 */ /* 0x000fde0000000000 */
[----:B------:R-:W-:-:S15]  /*06c0*/  NOP ;  /* 0x0000000000007918 */ /* 0x000fde0000000000 */
[----:B------:R-:W-:-:S15]  /*06d0*/  NOP ;  /* 0x0000000000007918 */ /* 0x000fde0000000000 */
[----:B------:R-:W-:-:S01]  /*06e0*/  NOP ;  /* 0x0000000000007918 */ /* 0x000fc20000000000 */
[----:B------:R-:W1:Y:S02]  /*06f0*/  @!P0 DFMA R10, R14, R14, R10 ;  /* 0x0000000e0e0a822b */ /* 0x000e64000000000a */
[----:B-1----:R1:W-:Y:S01]  /*0700*/  @!P0 STS.64 [R13], R10 ;  /* 0x0000000a0d008388 */ /* 0x0023e20000000a00 */
[----:B------:R-:W-:Y:S01]  /*0710*/  ISETP.NE.AND P0, PT, R18, RZ, PT ;  /* 0x000000ff1200720c */ /* 0x000fe20003f05270 */
[----:B------:R-:W-:-:S12]  /*0720*/  IMAD.WIDE.U32 R14, R0, 0x8, R4 ;  /* 0x00000008000e7825 */ /* 0x000fd800078e0004 */
[----:B-1----:R-:W-:Y:S05]  /*0730*/  @P0 BRA `(.L_x_581) ;  /* 0xfffffffc00a80947 */ /* 0x002fea000383ffff */
.L_x_580:
[----:B------:R-:W-:Y:S05]  /*0740*/  BSYNC.RECONVERGENT B0 ;  /* 0x0000000000007941 */ /* 0x000fea0003800200 */
.L_x_579:
[----:B------:R-:W-:Y:S04]  /*0750*/  BSSY.RECONVERGENT B0, `(.L_x_582) ;  /* 0x0000050000007945 */ /* 0x000fe80003800200 */
[----:B------:R-:W-:Y:S05]  /*0760*/  @!P1 BRA `(.L_x_583) ;  /* 0x0000000400389947 */ /* 0x000fea0003800000 */
.L_x_584:
[----:B------:R-:W-:Y:S01]  /*0770*/  IMAD.WIDE.U32 R28, R27, 0x8, R6 ;  /* 0x000000081b1c7825 */ /* 0x000fe200078e0006 */
[----:B------:R-:W-:-:S04]  /*0780*/  IADD3 R17, PT, PT, R0, R27, RZ ;  /* 0x0000001b00117210 */ /* 0x000fc80007ffe0ff */
[----:B------:R-:W2:Y:S01]  /*0790*/  LDG.E.64 R14, desc[UR36][R28.64] ;  /* 0x000000241c0e7981 */ /* 0x000ea2000c1e1b00 */
[C---:B------:R-:W-:Y:S02]  /*07a0*/  IMAD.IADD R25, R17.reuse, 0x1, R0 ;  /* 0x0000000111197824 */ /* 0x040fe400078e0200 */
[----:B------:R-:W-:-:S04]  /*07b0*/  IMAD.WIDE.U32 R18, R17, 0x8, R6 ;  /* 0x0000000811127825 */ /* 0x000fc800078e0006 */
[C---:B------:R-:W-:Y:S02]  /*07c0*/  IMAD.IADD R5, R25.reuse, 0x1, R0 ;  /* 0x0000000119057824 */ /* 0x040fe400078e0200 */
[--C-:B------:R-:W-:Y:S01]  /*07d0*/  IMAD.WIDE.U32 R20, R25, 0x8, R6.reuse ;  /* 0x0000000819147825 */ /* 0x100fe200078e0006 */
[----:B------:R-:W3:Y:S03]  /*07e0*/  LDG.E.64 R18, desc[UR36][R18.64] ;  /* 0x0000002412127981 */ /* 0x000ee6000c1e1b00 */
[----:B------:R-:W-:Y:S02]  /*07f0*/  IMAD.WIDE.U32 R22, R5, 0x8, R6 ;  /* 0x0000000805167825 */ /* 0x000fe400078e0006 */
[----:B------:R-:W4:Y:S04]  /*0800*/  LDG.E.64 R20, desc[UR36][R20.64] ;  /* 0x0000002414147981 */ /* 0x000f28000c1e1b00 */
[----:B------:R-:W5:Y:S01]  /*0810*/  LDG.E.64 R22, desc[UR36][R22.64] ;  /* 0x0000002416167981 */ /* 0x000f62000c1e1b00 */
[----:B--2---:R-:W1:-:S15]  /*0820*/  DADD R14, R8, R14 ;  /* 0x00000000080e7229 */ /* 0x004e5e000000000e */
[----:B------:R-:W-:-:S15]  /*0830*/  NOP ;  /* 0x0000000000007918 */ /* 0x000fde0000000000 */
[----:B------:R-:W-:-:S15]  /*0840*/  NOP ;  /* 0x0000000000007918 */ /* 0x000fde0000000000 */
[----:B------:R-:W-:-:S15]  /*0850*/  NOP ;  /* 0x0000000000007918 */ /* 0x000fde0000000000 */
[----:B------:R-:W-:-:S04]  /*0860*/  NOP ;  /* 0x0000000000007918 */ /* 0x000fc80000000000 */
[----:B-1----:R-:W1:Y:S02]  /*0870*/  DSETP.GT.AND P2, PT, R14, RZ, PT ;  /* 0x000000ff0e00722a */ /* 0x002e640003f44000 */
[----:B-1----:R-:W-:-:S15]  /*0880*/  ISETP.EQ.OR P2, PT, R27, R16, !P2 ;  /* 0x000000101b00720c */ /* 0x002fde0005742670 */
[----:B------:R-:W-:-:S15]  /*0890*/  NOP ;  /* 0x0000000000007918 */ /* 0x000fde0000000000 */
[----:B------:R-:W-:-:S15]  /*08a0*/  NOP ;  /* 0x0000000000007918 */ /* 0x000fde0000000000 */
[----:B------:R-:W-:-:S15]  /*08b0*/  NOP ;  /* 0x0000000000007918 */ /* 0x000fde0000000000 */
[----:B------:R-:W-:-:S02]  /*08c0*/  NOP ;  /* 0x0000000000007918 */ /* 0x000fc40000000000 */
[----:B------:R-:W1:Y:S02]  /*08d0*/  @!P2 DFMA R10, R14, R14, R10 ;  /* 0x0000000e0e0aa22b */ /* 0x000e64000000000a */
[----:B-1----:R1:W-:-:S15]  /*08e0*/  @!P2 STS.64 [R13], R10 ;  /* 0x0000000a0d00a388 */ /* 0x0023de0000000a00 */
[----:B------:R-:W-:-:S15]  /*08f0*/  NOP ;  /* 0x0000000000007918 */ /* 0x000fde0000000000 */
[----:B------:R-:W-:-:S15]  /*0900*/  NOP ;  /* 0x0000000000007918 */ /* 0x000fde0000000000 */
[----:B------:R-:W-:-:S15]  /*0910*/  NOP ;  /* 0x0000000000007918 */ /* 0x000fde0000000000 */
[----:B------:R-:W-:-:S02]  /*0920*/  NOP ;  /* 0x0000000000007918 */ /* 0x000fc40000000000 */
[----:B---3--:R-:W2:-:S15]  /*0930*/  DADD R14, R8, R18 ;  /* 0x00000000080e7229 */ /* 0x008e9e0000000012 */
[----:B------:R-:W-:-:S15]  /*0940*/  NOP ;  /* 0x0000000000007918 */ /* 0x000fde0000000000 */
[----:B------:R-:W-:-:S15]  /*0950*/  NOP ;  /* 0x0000000000007918 */ /* 0x000fde0000000000 */
[----:B------:R-:W-:-:S15]  /*0960*/  NOP ;  /* 0x0000000000007918 */ /* 0x000fde0000000000 */
[----:B------:R-:W-:-:S04]  /*0970*/  NOP ;  /* 0x0000000000007918 */ /* 0x000fc80000000000 */
[----:B--2---:R-:W2:Y:S02]  /*0980*/  DSETP.GT.AND P1, PT, R14, RZ, PT ;  /* 0x000000ff0e00722a */ /* 0x004ea40003f24000 */
[----:B--2---:R-:W-:-:S15]  /*0990*/  ISETP.EQ.OR P1, PT, R17, R16, !P1 ;  /* 0x000000101100720c */ /* 0x004fde0004f22670 */
[----:B------:R-:W-:-:S15]  /*09a0*/  NOP ;  /* 0x0000000000007918 */ /* 0x000fde0000000000 */
[----:B------:R-:W-:-:S15]  /*09b0*/  NOP ;  /* 0x0000000000007918 */ /* 0x000fde0000000000 */
[----:B------:R-:W-:-:S15]  /*09c0*/  NOP ;  /* 0x0000000000007918 */ /* 0x000fde0000000000 */
[----:B------:R-:W-:-:S02]  /*09d0*/  NOP ;  /* 0x0000000000007918 */ /* 0x000fc40000000000 */
[----:B----4-:R-:W2:-:S15]  /*09e0*/  DADD R26, R8, R20 ;  /* 0x00000000081a7229 */ /* 0x010e9e0000000014 */
        /* <DEDUP_REMOVED lines=10> */
[----:B-----5:R-:W2:-:S15]  /*0a90*/  DADD R18, R8, R22 ;  /* 0x0000000008127229 */ /* 0x020e9e0000000016 */
        /* <DEDUP_REMOVED lines=10> */
[----:B-1----:R-:W1:Y:S02]  /*0b40*/  @!P1 DFMA R10, R14, R14, R10 ;  /* 0x0000000e0e0a922b */ /* 0x002e64000000000a */
[----:B-1----:R1:W-:-:S15]  /*0b50*/  @!P1 STS.64 [R13], R10 ;  /* 0x0000000a0d009388 */ /* 0x0023de0000000a00 */
[----:B------:R-:W-:-:S15]  /*0b60*/  NOP ;  /* 0x0000000000007918 */ /* 0x000fde0000000000 */
[----:B------:R-:W-:-:S15]  /*0b70*/  NOP ;  /* 0x0000000000007918 */ /* 0x000fde0000000000 */
[----:B------:R-:W-:-:S15]  /*0b80*/  NOP ;  /* 0x0000000000007918 */ /* 0x000fde0000000000 */
[----:B------:R-:W-:-:S02]  /*0b90*/  NOP ;  /* 0x0000000000007918 */ /* 0x000fc40000000000 */
[----:B-1----:R1:W2:Y:S02]  /*0ba0*/  @!P3 DFMA R10, R26, R26, R10 ;  /* 0x0000001a1a0ab22b */ /* 0x0022a4000000000a */
[----:B-1----:R-:W-:Y:S01]  /*0bb0*/  IMAD.IADD R27, R5, 0x1, R0 ;  /* 0x00000001051b7824 */ /* 0x002fe200078e0200 */
[----:B--2---:R1:W-:-:S15]  /*0bc0*/  @!P3 STS.64 [R13], R10 ;  /* 0x0000000a0d00b388 */ /* 0x0043de0000000a00 */
[----:B------:R-:W-:-:S15]  /*0bd0*/  NOP ;  /* 0x0000000000007918 */ /* 0x000fde0000000000 */
[----:B------:R-:W-:-:S15]  /*0be0*/  NOP ;  /* 0x0000000000007918 */ /* 0x000fde0000000000 */
[----:B------:R-:W-:-:S15]  /*0bf0*/  NOP ;  /* 0x0000000000007918 */ /* 0x000fde0000000000 */
[----:B------:R-:W-:-:S01]  /*0c00*/  NOP ;  /* 0x0000000000007918 */ /* 0x000fc20000000000 */
[----:B-1----:R-:W1:Y:S02]  /*0c10*/  @!P0 DFMA R10, R18, R18, R10 ;  /* 0x00000012120a822b */ /* 0x002e64000000000a */
[----:B-1----:R1:W-:Y:S01]  /*0c20*/  @!P0 STS.64 [R13], R10 ;  /* 0x0000000a0d008388 */ /* 0x0023e20000000a00 */
[----:B------:R-:W-:-:S13]  /*0c30*/  ISETP.GE.AND P0, PT, R27, UR38, PT ;  /* 0x000000261b007c0c */ /* 0x000fda000bf06270 */
[----:B-1----:R-:W-:Y:S05]  /*0c40*/  @!P0 BRA `(.L_x_584) ;  /* 0xfffffff800c88947 */ /* 0x002fea000383ffff */
.L_x_583:
[----:B------:R-:W-:Y:S05]  /*0c50*/  BSYNC.RECONVERGENT B0 ;  /* 0x0000000000007941 */ /* 0x000fea0003800200 */
.L_x_582:
[----:B------:R-:W-:Y:S05]  /*0c60*/  BRA `(.L_x_577) ;  /* 0x0000000800987947 */ /* 0x000fea0003800000 */
.L_x_578:
[----:B------:R-:W1:Y:S01]  /*0c70*/  I2F.U32.RP R22, R0 ;  /* 0x0000000000167306 */ /* 0x000e620000209000 */
[----:B------:R-:W-:Y:S01]  /*0c80*/  IMAD.IADD R21, R3, 0x1, R0 ;  /* 0x0000000103157824 */ /* 0x000fe200078e0200 */
[----:B------:R-:W-:Y:S01]  /*0c90*/  ISETP.NE.U32.AND P2, PT, R0, RZ, PT ;  /* 0x000000ff0000720c */ /* 0x000fe20003f45070 */
[----:B------:R-:W-:Y:S03]  /*0ca0*/  BSSY.RECONVERGENT B0, `(.L_x_585) ;  /* 0x0000041000007945 */ /* 0x000fe60003800200 */
        /* <DEDUP_REMOVED lines=15> */
[----:B------:R-:W-:Y:S02]  /*0da0*/  @P0 IMAD.IADD R21, R21, 0x1, -R0 ;  /* 0x0000000115150824 */ /* 0x000fe400078e0a00 */
[----:B------:R-:W-:Y:S01]  /*0db0*/  @P0 VIADD R5, R5, 0x1 ;  /* 0x0000000105050836 */ /* 0x000fe20000000000 */
[----:B------:R-:W-:Y:S01]  /*0dc0*/  IADD3 R10, P0, PT, R17, UR6, RZ ;  /* 0x00000006110a7c10 */ /* 0x000fe2000ff1e0ff */
[----:B------:R-:W-:Y:S01]  /*0dd0*/  IMAD.MOV.U32 R17, RZ, RZ, R3 ;  /* 0x000000ffff117224 */ /* 0x000fe200078e0003 */
[----:B------:R-:W-:Y:S02]  /*0de0*/  ISETP.GE.U32.AND P1, PT, R21, R0, PT ;  /* 0x000000001500720c */ /* 0x000fe40003f26070 */
[----:B------:R-:W-:-:S11]  /*0df0*/  IADD3.X R11, PT, PT, R11, UR7, RZ, P0, !PT ;  /* 0x000000070b0b7c10 */ /* 0x000fd600087fe4ff */
[----:B------:R-:W-:Y:S01]  /*0e00*/  @P1 VIADD R5, R5, 0x1 ;  /* 0x0000000105051836 */ /* 0x000fe20000000000 */
[----:B------:R-:W-:-:S05]  /*0e10*/  @!P2 LOP3.LUT R5, RZ, R0, RZ, 0x33, !PT ;  /* 0x00000000ff05a212 */ /* 0x000fca00078e33ff */
[----:B------:R-:W-:-:S05]  /*0e20*/  IMAD.IADD R20, R20, 0x1, R5 ;  /* 0x0000000114147824 */ /* 0x000fca00078e0205 */
[C---:B------:R-:W-:Y:S02]  /*0e30*/  LOP3.LUT R4, R20.reuse, 0x3, RZ, 0xc0, !PT ;  /* 0x0000000314047812 */ /* 0x040fe400078ec0ff */
[----:B------:R-:W-:Y:S02]  /*0e40*/  ISETP.GE.U32.AND P1, PT, R20, 0x3, PT ;  /* 0x000000031400780c */ /* 0x000fe40003f26070 */
[----:B------:R-:W-:Y:S02]  /*0e50*/  ISETP.NE.AND P2, PT, R4, 0x3, PT ;  /* 0x000000030400780c */ /* 0x000fe40003f45270 */
[----:B------:R-:W-:-:S11]  /*0e60*/  CS2R R4, SRZ ;  /* 0x0000000000047805 */ /* 0x000fd6000001ff00 */
[----:B------:R-:W-:Y:S05]  /*0e70*/  @!P2 BRA `(.L_x_586) ;  /* 0x00000000008ca947 */ /* 0x000fea0003800000 */
[----:B------:R-:W-:Y:S01]  /*0e80*/  IMAD.WIDE.U32 R18, R3, 0x8, R18 ;  /* 0x0000000803127825 */ /* 0x000fe200078e0012 */
[----:B------:R-:W-:Y:S02]  /*0e90*/  IADD3 R23, PT, PT, -R16, R3, RZ ;  /* 0x0000000310177210 */ /* 0x000fe40007ffe1ff */
[----:B------:R-:W-:Y:S01]  /*0ea0*/  CS2R R4, SRZ ;  /* 0x0000000000047805 */ /* 0x000fe2000001ff00 */
[----:B------:R-:W-:Y:S01]  /*0eb0*/  VIADD R20, R20, 0x1 ;  /* 0x0000000114147836 */ /* 0x000fe20000000000 */
[----:B------:R-:W-:Y:S01]  /*0ec0*/  IADD3 R14, P0, PT, R18, R14, RZ ;  /* 0x0000000e120e7210 */ /* 0x000fe20007f1e0ff */
[----:B------:R-:W-:-:S03]  /*0ed0*/  IMAD.MOV.U32 R17, RZ, RZ, R3 ;  /* 0x000000ffff117224 */ /* 0x000fc600078e0003 */
[----:B------:R-:W-:Y:S01]  /*0ee0*/  LOP3.LUT R20, R20, 0x3, RZ, 0xc0, !PT ;  /* 0x0000000314147812 */ /* 0x000fe200078ec0ff */
[----:B------:R-:W-:-:S04]  /*0ef0*/  IMAD.X R15, R19, 0x1, R15, P0 ;  /* 0x00000001130f7824 */ /* 0x000fc800000e060f */
[----:B------:R-:W-:-:S07]  /*0f00*/  IMAD.MOV R22, RZ, RZ, -R20 ;  /* 0x000000ffff167224 */ /* 0x000fce00078e0a14 */
.L_x_587:
[----:B------:R-:W2:Y:S02]  /*0f10*/  LDG.E.64 R20, desc[UR36][R14.64] ;  /* 0x000000240e147981 */ /* 0x000ea4000c1e1b00 */
[----:B--2---:R-:W1:-:S15]  /*0f20*/  DADD R20, R8, R20 ;  /* 0x0000000008147229 */ /* 0x004e5e0000000014 */
[----:B------:R-:W-:-:S15]  /*0f30*/  NOP ;  /* 0x0000000000007918 */ /* 0x000fde0000000000 */
[----:B------:R-:W-:-:S15]  /*0f40*/  NOP ;  /* 0x0000000000007918 */ /* 0x000fde0000000000 */
[----:B------:R-:W-:-:S15]  /*0f50*/  NOP ;  /* 0x0000000000007918 */ /* 0x000fde0000000000 */
[----:B------:R-:W-:-:S04]  /*0f60*/  NOP ;  /* 0x0000000000007918 */ /* 0x000fc80000000000 */
[----:B-1----:R-:W1:Y:S02]  /*0f70*/  DSETP.GT.AND P0, PT, R20, RZ, PT ;  /* 0x000000ff1400722a */ /* 0x002e640003f04000 */
[----:B-1----:R-:W-:-:S13]  /*0f80*/  ISETP.EQ.OR P0, PT, R23, RZ, !P0 ;  /* 0x000000ff1700720c */ /* 0x002fda0004702670 */
[----:B------:R-:W2:Y:S01]  /*0f90*/  @!P0 LDG.E.64 R18, desc[UR36][R10.64] ;  /* 0x000000240a128981 */ /* 0x000ea2000c1e1b00 */
[----:B------:R-:W-:Y:S02]  /*0fa0*/  VIADD R22, R22, 0x1 ;  /* 0x0000000116167836 */ /* 0x000fe40000000000 */
[C---:B------:R-:W-:Y:S02]  /*0fb0*/  IMAD.IADD R17, R0.reuse, 0x1, R17 ;  /* 0x0000000100117824 */ /* 0x040fe400078e0211 */
[----:B------:R-:W-:-:S15]  /*0fc0*/  IMAD.IADD R23, R0, 0x1, R23 ;  /* 0x0000000100177824 */ /* 0x000fde00078e0217 */
[----:B------:R-:W-:-:S15]  /*0fd0*/  NOP ;  /* 0x0000000000007918 */ /* 0x000fde0000000000 */
[----:B------:R-:W-:-:S14]  /*0fe0*/  NOP ;  /* 0x0000000000007918 */ /* 0x000fdc0000000000 */
[----:B------:R-:W2:-:S15]  /*0ff0*/  @!P0 DMUL R20, R20, R20 ;  /* 0x0000001414148228 */ /* 0x000e9e0000000000 */
[----:B------:R-:W-:-:S15]  /*1000*/  NOP ;  /* 0x0000000000007918 */ /* 0x000fde0000000000 */
[----:B------:R-:W-:-:S15]  /*1010*/  NOP ;  /* 0x0000000000007918 */ /* 0x000fde0000000000 */
[----:B------:R-:W-:-:S15]  /*1020*/  NOP ;  /* 0x0000000000007918 */ /* 0x000fde0000000000 */
[----:B------:R-:W-:-:S04]  /*1030*/  NOP ;  /* 0x0000000000007918 */ /* 0x000fc80000000000 */
[----:B--2---:R-:W1:Y:S02]  /*1040*/  @!P0 DFMA R4, R20, R18, R4 ;  /* 0x000000121404822b */ /* 0x004e640000000004 */
[----:B-1----:R1:W-:Y:S01]  /*1050*/  @!P0 STS.64 [R13], R4 ;  /* 0x000000040d008388 */ /* 0x0023e20000000a00 */
[----:B------:R-:W-:Y:S01]  /*1060*/  ISETP.NE.AND P0, PT, R22, RZ, PT ;  /* 0x000000ff1600720c */ /* 0x000fe20003f05270 */
[----:B------:R-:W-:-:S04]  /*1070*/  IMAD.WIDE.U32 R18, R0, 0x8, R14 ;  /* 0x0000000800127825 */ /* 0x000fc800078e000e */
[----:B------:R-:W-:Y:S02]  /*1080*/  IMAD.MOV.U32 R14, RZ, RZ, R18 ;  /* 0x000000ffff0e7224 */ /* 0x000fe400078e0012 */
[----:B------:R-:W-:-:S06]  /*1090*/  IMAD.MOV.U32 R15, RZ, RZ, R19 ;  /* 0x000000ffff0f7224 */ /* 0x000fcc00078e0013 */
[----:B-1----:R-:W-:Y:S05]  /*10a0*/  @P0 BRA `(.L_x_587) ;  /* 0xfffffffc00980947 */ /* 0x002fea000383ffff */
.L_x_586:
[----:B------:R-:W-:Y:S05]  /*10b0*/  BSYNC.RECONVERGENT B0 ;  /* 0x0000000000007941 */ /* 0x000fea0003800200 */
.L_x_585:
[----:B------:R-:W-:Y:S05]  /*10c0*/  @!P1 BRA `(.L_x_577) ;  /* 0x0000000400809947 */ /* 0x000fea0003800000 */
.L_x_588:
[----:B------:R-:W-:-:S05]  /*10d0*/  IMAD.WIDE.U32 R24, R17, 0x8, R6 ;  /* 0x0000000811187825 */ /* 0x000fca00078e0006 */
[----:B------:R-:W2:Y:S01]  /*10e0*/  LDG.E.64 R20, desc[UR36][R24.64] ;  /* 0x0000002418147981 */ /* 0x000ea2000c1e1b00 */
[----:B------:R-:W-:-:S04]  /*10f0*/  IMAD.IADD R19, R0, 0x1, R17 ;  /* 0x0000000100137824 */ /* 0x000fc800078e0211 */
[----:B------:R-:W-:-:S05]  /*1100*/  IMAD.WIDE.U32 R28, R19, 0x8, R6 ;  /* 0x00000008131c7825 */ /* 0x000fca00078e0006 */
[----:B------:R-:W3:Y:S01]  /*1110*/  LDG.E.64 R14, desc[UR36][R28.64] ;  /* 0x000000241c0e7981 */ /* 0x000ee2000c1e1b00 */
[----:B------:R-:W-:Y:S01]  /*1120*/  IMAD.IADD R27, R19, 0x1, R0 ;  /* 0x00000001131b7824 */ /* 0x000fe200078e0200 */
[----:B-12---:R-:W1:-:S15]  /*1130*/  DADD R20, R8, R20 ;  /* 0x0000000008147229 */ /* 0x006e5e0000000014 */
[----:B------:R-:W-:-:S15]  /*1140*/  NOP ;  /* 0x0000000000007918 */ /* 0x000fde0000000000 */
[----:B------:R-:W-:-:S15]  /*1150*/  NOP ;  /* 0x0000000000007918 */ /* 0x000fde0000000000 */
[----:B------:R-:W-:-:S15]  /*1160*/  NOP ;  /* 0x0000000000007918 */ /* 0x000fde0000000000 */
[----:B------:R-:W-:-:S04]  /*1170*/  NOP ;  /* 0x0000000000007918 */ /* 0x000fc80000000000 */
[----:B-1----:R-:W1:Y:S02]  /*1180*/  DSETP.GT.AND P2, PT, R20, RZ, PT ;  /* 0x000000ff1400722a */ /* 0x002e640003f44000 */
[----:B-1----:R-:W-:-:S13]  /*1190*/  ISETP.EQ.OR P2, PT, R17, R16, !P2 ;  /* 0x000000101100720c */ /* 0x002fda0005742670 */
[----:B------:R-:W2:Y:S01]  /*11a0*/  @!P2 LDG.E.64 R22, desc[UR36][R10.64] ;  /* 0x000000240a16a981 */ /* 0x000ea2000c1e1b00 */
[----:B------:R-:W-:-:S04]  /*11b0*/  IMAD.IADD R17, R27, 0x1, R0 ;  /* 0x000000011b117824 */ /* 0x000fc800078e0200 */
[----:B------:R-:W-:-:S06]  /*11c0*/  IMAD.WIDE.U32 R24, R17, 0x8, R6 ;  /* 0x0000000811187825 */ /* 0x000fcc00078e0006 */
[----:B------:R-:W4:-:S15]  /*11d0*/  LDG.E.64 R24, desc[UR36][R24.64] ;  /* 0x0000002418187981 */ /* 0x000f1e000c1e1b00 */
[----:B------:R-:W-:-:S15]  /*11e0*/  NOP ;  /* 0x0000000000007918 */ /* 0x000fde0000000000 */
[----:B------:R-:W-:-:S08]  /*11f0*/  NOP ;  /* 0x0000000000007918 */ /* 0x000fd00000000000 */
[----:B---3--:R-:W1:-:S15]  /*1200*/  DADD R14, R8, R14 ;  /* 0x00000000080e7229 */ /* 0x008e5e000000000e */
[----:B------:R-:W-:-:S15]  /*1210*/  NOP ;  /* 0x0000000000007918 */ /* 0x000fde0000000000 */
[----:B------:R-:W-:-:S15]  /*1220*/  NOP ;  /* 0x0000000000007918 */ /* 0x000fde0000000000 */
[----:B------:R-:W-:-:S15]  /*1230*/  NOP ;  /* 0x0000000000007918 */ /* 0x000fde0000000000 */
[----:B------:R-:W-:-:S04]  /*1240*/  NOP ;  /* 0x0000000000007918 */ /* 0x000fc80000000000 */
[----:B-1----:R-:W1:Y:S02]  /*1250*/  DSETP.GT.AND P1, PT, R14, RZ, PT ;  /* 0x000000ff0e00722a */ /* 0x002e640003f24000 */
[----:B-1----:R-:W-:Y:S01]  /*1260*/  ISETP.EQ.OR P1, PT, R19, R16, !P1 ;  /* 0x000000101300720c */ /* 0x002fe20004f22670 */
[----:B------:R-:W-:-:S06]  /*1270*/  IMAD.WIDE.U32 R18, R27, 0x8, R6 ;  /* 0x000000081b127825 */ /* 0x000fcc00078e0006 */
[----:B------:R-:W3:-:S15]  /*1280*/  LDG.E.64 R18, desc[UR36][R18.64] ;  /* 0x0000002412127981 */ /* 0x000ede000c1e1b00 */
[----:B------:R-:W-:-:S15]  /*1290*/  NOP ;  /* 0x0000000000007918 */ /* 0x000fde0000000000 */
[----:B------:R-:W-:-:S15]  /*12a0*/  NOP ;  /* 0x0000000000007918 */ /* 0x000fde0000000000 */
[----:B------:R-:W-:-:S10]  /*12b0*/  NOP ;  /* 0x0000000000007918 */ /* 0x000fd40000000000 */
[----:B------:R-:W2:-:S15]  /*12c0*/  @!P2 DMUL R20, R20, R20 ;  /* 0x000000141414a228 */ /* 0x000e9e0000000000 */
[----:B------:R-:W-:-:S15]  /*12d0*/  NOP ;  /* 0x0000000000007918 */ /* 0x000fde0000000000 */
[----:B------:R-:W-:-:S15]  /*12e0*/  NOP ;  /* 0x0000000000007918 */ /* 0x000fde0000000000 */
[----:B------:R-:W-:-:S15]  /*12f0*/  NOP ;  /* 0x0000000000007918 */ /* 0x000fde0000000000 */
[----:B------:R-:W-:-:S04]  /*1300*/  NOP ;  /* 0x0000000000007918 */ /* 0x000fc80000000000 */
[----:B--2---:R1:W2:Y:S02]  /*1310*/  @!P2 DFMA R4, R20, R22, R4 ;  /* 0x000000161404a22b */ /* 0x0042a40000000004 */
[----:B-1----:R-:W5:Y:S04]  /*1320*/  @!P1 LDG.E.64 R20, desc[UR36][R10.64] ;  /* 0x000000240a149981 */ /* 0x002f68000c1e1b00 */
[----:B--2---:R5:W-:-:S15]  /*1330*/  @!P2 STS.64 [R13], R4 ;  /* 0x000000040d00a388 */ /* 0x004bde0000000a00 */
[----:B------:R-:W-:-:S15]  /*1340*/  NOP ;  /* 0x0000000000007918 */ /* 0x000fde0000000000 */
[----:B------:R-:W-:-:S15]  /*1350*/  NOP ;  /* 0x0000000000007918 */ /* 0x000fde0000000000 */
[----:B------:R-:W-:-:S13]  /*1360*/  NOP ;  /* 0x0000000000007918 */ /* 0x000fda0000000000 */
[----:B----4-:R-:W-:-:S15]  /*1370*/  DADD R28, R8, R24 ;  /* 0x00000000081c7229 */ /* 0x010fde0000000018 */
[----:B------:R-:W-:-:S15]  /*1380*/  NOP ;  /* 0x0000000000007918 */ /* 0x000fde0000000000 */
[----:B------:R-:W-:-:S15]  /*1390*/  NOP ;  /* 0x0000000000007918 */ /* 0x000fde0000000000 */
[----:B------:R-:W-:-:S15]  /*13a0*/  NOP ;  /* 0x0000000000007918 */ /* 0x000fde0000000000 */
[----:B------:R-:W-:-:S04]  /*13b0*/  NOP ;  /* 0x0000000000007918 */ /* 0x000fc80000000000 */
[----:B---3--:R-:W1:-:S15]  /*13c0*/  DADD R22, R8, R18 ;  /* 0x0000000008167229 */ /* 0x008e5e0000000012 */
[----:B------:R-:W-:-:S15]  /*13d0*/  NOP ;  /* 0x0000000000007918 */ /* 0x000fde0000000000 */
[----:B------:R-:W-:-:S15]  /*13e0*/  NOP ;  /* 0x0000000000007918 */ /* 0x000fde0000000000 */
[----:B------:R-:W-:-:S15]  /*13f0*/  NOP ;  /* 0x0000000000007918 */ /* 0x000fde0000000000 */
[----:B------:R-:W-:-:S04]  /*1400*/  NOP ;  /* 0x0000000000007918 */ /* 0x000fc80000000000 */
[----:B-1----:R-:W1:Y:S02]  /*1410*/  DSETP.GT.AND P0, PT, R22, RZ, PT ;  /* 0x000000ff1600722a */ /* 0x002e640003f04000 */
[----:B-1----:R-:W-:-:S13]  /*1420*/  ISETP.EQ.OR P0, PT, R27, R16, !P0 ;  /* 0x000000101b00720c */ /* 0x002fda0004702670 */
[----:B------:R-:W2:-:S15]  /*1430*/  @!P0 LDG.E.64 R18, desc[UR36][R10.64] ;  /* 0x000000240a128981 */ /* 0x000e9e000c1e1b00 */
[----:B------:R-:W-:-:S15]  /*1440*/  NOP ;  /* 0x0000000000007918 */ /* 0x000fde0000000000 */
[----:B------:R-:W-:-:S15]  /*1450*/  NOP ;  /* 0x0000000000007918 */ /* 0x000fde0000000000 */
[----:B------:R-:W-:-:S04]  /*1460*/  NOP ;  /* 0x0000000000007918 */ /* 0x000fc80000000000 */
[----:B------:R-:W1:Y:S02]  /*1470*/  DSETP.GT.AND P3, PT, R28, RZ, PT ;  /* 0x000000ff1c00722a */ /* 0x000e640003f64000 */
[----:B-1----:R-:W-:-:S15]  /*1480*/  ISETP.EQ.OR P3, PT, R17, R16, !P3 ;  /* 0x000000101100720c */ /* 0x002fde0005f62670 */
[----:B------:R-:W-:-:S15]  /*1490*/  NOP ;  /* 0x0000000000007918 */ /* 0x000fde0000000000 */
[----:B------:R-:W-:-:S15]  /*14a0*/  NOP ;  /* 0x0000000000007918 */ /* 0x000fde0000000000 */
[----:B------:R-:W-:-:S15]  /*14b0*/  NOP ;  /* 0x0000000000007918 */ /* 0x000fde0000000000 */
[----:B------:R-:W-:-:S02]  /*14c0*/  NOP ;  /* 0x0000000000007918 */ /* 0x000fc40000000000 */
[----:B------:R-:W5:-:S15]  /*14d0*/  @!P1 DMUL R14, R14, R14 ;  /* 0x0000000e0e0e9228 */ /* 0x000f5e0000000000 */
[----:B------:R-:W-:-:S15]  /*14e0*/  NOP ;  /* 0x0000000000007918 */ /* 0x000fde0000000000 */
[----:B------:R-:W-:-:S15]  /*14f0*/  NOP ;  /* 0x0000000000007918 */ /* 0x000fde0000000000 */
[----:B------:R-:W-:-:S15]  /*1500*/  NOP ;  /* 0x0000000000007918 */ /* 0x000fde0000000000 */
[----:B------:R-:W-:-:S04]  /*1510*/  NOP ;  /* 0x0000000000007918 */ /* 0x000fc80000000000 */
[----:B-----5:R1:W3:Y:S02]  /*1520*/  @!P1 DFMA R4, R20, R14, R4 ;  /* 0x0000000e1404922b */ /* 0x0202e40000000004 */
[----:B-1----:R-:W4:Y:S04]  /*1530*/  @!P3 LDG.E.64 R14, desc[UR36][R10.64] ;  /* 0x000000240a0eb981 */ /* 0x002f28000c1e1b00 */
[----:B---3--:R2:W-:Y:S01]  /*1540*/  @!P1 STS.64 [R13], R4 ;  /* 0x000000040d009388 */ /* 0x0085e20000000a00 */
[----:B------:R-:W-:-:S15]  /*1550*/  IMAD.IADD R17, R17, 0x1, R0 ;  /* 0x0000000111117824 */ /* 0x000fde00078e0200 */
[----:B------:R-:W-:-:S15]  /*1560*/  NOP ;  /* 0x0000000000007918 */ /* 0x000fde0000000000 */
[----:B------:R-:W-:-:S15]  /*1570*/  NOP ;  /* 0x0000000000007918 */ /* 0x000fde0000000000 */
[----:B------:R-:W-:-:S12]  /*1580*/  NOP ;  /* 0x0000000000007918 */ /* 0x000fd80000000000 */
[----:B------:R-:W2:-:S15]  /*1590*/  @!P0 DMUL R22, R22, R22 ;  /* 0x0000001616168228 */ /* 0x000e9e0000000000 */
[----:B------:R-:W-:-:S15]  /*15a0*/  NOP ;  /* 0x0000000000007918 */ /* 0x000fde0000000000 */
[----:B------:R-:W-:-:S15]  /*15b0*/  NOP ;  /* 0x0000000000007918 */ /* 0x000fde0000000000 */
[----:B------:R-:W-:-:S15]  /*15c0*/  NOP ;  /* 0x0000000000007918 */ /* 0x000fde0000000000 */
[----:B------:R-:W-:-:S04]  /*15d0*/  NOP ;  /* 0x0000000000007918 */ /* 0x000fc80000000000 */
[----:B--2---:R-:W1:Y:S02]  /*15e0*/  @!P0 DFMA R4, R18, R22, R4 ;  /* 0x000000161204822b */ /* 0x004e640000000004 */
[----:B-1----:R4:W-:Y:S01]  /*15f0*/  @!P0 STS.64 [R13], R4 ;  /* 0x000000040d008388 */ /* 0x0029e20000000a00 */
[----:B------:R-:W-:-:S15]  /*1600*/  ISETP.GE.AND P0, PT, R17, UR39, PT ;  /* 0x0000002711007c0c */ /* 0x000fde000bf06270 */
[----:B------:R-:W-:-:S15]  /*1610*/  NOP ;  /* 0x0000000000007918 */ /* 0x000fde0000000000 */
[----:B------:R-:W-:-:S15]  /*1620*/  NOP ;  /* 0x0000000000007918 */ /* 0x000fde0000000000 */
[----:B------:R-:W-:-:S15]  /*1630*/  NOP ;  /* 0x0000000000007918 */ /* 0x000fde0000000000 */
[----:B------:R-:W-:-:S01]  /*1640*/  NOP ;  /* 0x0000000000007918 */ /* 0x000fc20000000000 */
[----:B------:R-:W4:-:S15]  /*1650*/  @!P3 DMUL R28, R28, R28 ;  /* 0x0000001c1c1cb228 */ /* 0x000f1e0000000000 */
[----:B------:R-:W-:-:S15]  /*1660*/  NOP ;  /* 0x0000000000007918 */ /* 0x000fde0000000000 */
[----:B------:R-:W-:-:S15]  /*1670*/  NOP ;  /* 0x0000000000007918 */ /* 0x000fde0000000000 */
[----:B------:R-:W-:-:S15]  /*1680*/  NOP ;  /* 0x0000000000007918 */ /* 0x000fde0000000000 */
[----:B------:R-:W-:-:S04]  /*1690*/  NOP ;  /* 0x0000000000007918 */ /* 0x000fc80000000000 */
[----:B----4-:R-:W1:Y:S02]  /*16a0*/  @!P3 DFMA R4, R14, R28, R4 ;  /* 0x0000001c0e04b22b */ /* 0x010e640000000004 */
[----:B-1----:R1:W-:Y:S01]  /*16b0*/  @!P3 STS.64 [R13], R4 ;  /* 0x000000040d00b388 */ /* 0x0023e20000000a00 */
[----:B------:R-:W-:Y:S05]  /*16c0*/  @!P0 BRA `(.L_x_588) ;  /* 0xfffffff800808947 */ /* 0x000fea000383ffff */
.L_x_577:
[----:B------:R-:W-:Y:S05]  /*16d0*/  WARPSYNC.ALL ;  /* 0x0000000000007948 */ /* 0x000fea0003800000 */
[----:B------:R-:W-:Y:S01]  /*16e0*/  BAR.SYNC.DEFER_BLOCKING 0x0 ;  /* 0x0000000000007b1d */ /* 0x000fe20000010000 */
[----:B------:R-:W-:-:S13]  /*16f0*/  ISETP.NE.AND P0, PT, R3, RZ, PT ;  /* 0x000000ff0300720c */ /* 0x000fda0003f05270 */
[----:B------:R-:W-:Y:S05]  /*1700*/  @P0 EXIT ;  /* 0x000000000000094d */ /* 0x000fea0003800000 */
[C---:B------:R-:W-:Y:S01]  /*1710*/  ISETP.GE.U32.AND P0, PT, R0.reuse, 0x10, PT ;  /* 0x000000100000780c */ /* 0x040fe20003f06070 */
[----:B------:R-:W-:Y:S01]  /*1720*/  IMAD.MOV.U32 R3, RZ, RZ, RZ ;  /* 0x000000ffff037224 */ /* 0x000fe200078e00ff */
[----:B------:R-:W-:Y:S02]  /*1730*/  LOP3.LUT R6, R0, 0xf, RZ, 0xc0, !PT ;  /* 0x0000000f00067812 */ /* 0x000fe400078ec0ff */
[----:B------:R-:W-:Y:S02]  /*1740*/  CS2R R14, SRZ ;  /* 0x00000000000e7805 */ /* 0x000fe4000001ff00 */
[----:B------:R-:W-:-:S07]  /*1750*/  ISETP.NE.AND P1, PT, R6, RZ, PT ;  /* 0x000000ff0600720c */ /* 0x000fce0003f25270 */
[----:B------:R-:W-:Y:S06]  /*1760*/  @!P0 BRA `(.L_x_589) ;  /* 0x0000000400708947 */ /* 0x000fec0003800000 */
[C---:B-1----:R-:W-:Y:S02]  /*1770*/  LOP3.LUT R5, R0.reuse, 0xfffffff0, RZ, 0xc0, !PT ;  /* 0xfffffff000057812 */ /* 0x042fe400078ec0ff */
[----:B------:R-:W-:Y:S02]  /*1780*/  CS2R R14, SRZ ;  /* 0x00000000000e7805 */ /* 0x000fe4000001ff00 */
[----:B------:R-:W-:Y:S02]  /*1790*/  LOP3.LUT R3, R0, 0x7f0, RZ, 0xc0, !PT ;  /* 0x000007f000037812 */ /* 0x000fe400078ec0ff */
[----:B------:R-:W-:Y:S01]  /*17a0*/  IADD3 R4, PT, PT, R12, 0x40, RZ ;  /* 0x000000400c047810 */ /* 0x000fe20007ffe0ff */
[----:B------:R-:W-:-:S07]  /*17b0*/  IMAD.MOV R5, RZ, RZ, -R5 ;  /* 0x000000ffff057224 */ /* 0x000fce00078e0a05 */
.L_x_590:
[----:B------:R-:W1:Y:S01]  /*17c0*/  LDS.128 R8, [R4+-0x40] ;  /* 0xffffc00004087984 */ /* 0x000e620000000c00 */
[----:B------:R-:W-:-:S05]  /*17d0*/  VIADD R5, R5, 0x10 ;  /* 0x0000001005057836 */ /* 0x000fca0000000000 */
[----:B------:R-:W-:Y:S01]  /*17e0*/  ISETP.NE.AND P0, PT, R5, RZ, PT ;  /* 0x000000ff0500720c */ /* 0x000fe20003f05270 */
[----:B-1----:R-:W1:-:S15]  /*17f0*/  DADD R8, R8, R14 ;  /* 0x0000000008087229 */ /* 0x002e5e000000000e */
[----:B------:R-:W-:-:S15]  /*1800*/  NOP ;  /* 0x0000000000007918 */ /* 0x000fde0000000000 */
[----:B------:R-:W-:-:S15]  /*1810*/  NOP ;  /* 0x0000000000007918 */ /* 0x000fde0000000000 */
[----:B------:R-:W-:-:S15]  /*1820*/  NOP ;  /* 0x0000000000007918 */ /* 0x000fde0000000000 */
[----:B------:R-:W-:-:S04]  /*1830*/  NOP ;  /* 0x0000000000007918 */ /* 0x000fc80000000000 */
[----:B-1----:R1:W2:Y:S02]  /*1840*/  DADD R14, R8, R10 ;  /* 0x00000000080e7229 */ /* 0x0022a4000000000a */
[----:B-1----:R-:W2:-:S15]  /*1850*/  LDS.128 R8, [R4+-0x30] ;  /* 0xffffd00004087984 */ /* 0x002e9e0000000c00 */
[----:B------:R-:W-:-:S15]  /*1860*/  NOP ;  /* 0x0000000000007918 */ /* 0x000fde0000000000 */
[----:B------:R-:W-:-:S15]  /*1870*/  NOP ;  /* 0x0000000000007918 */ /* 0x000fde0000000000 */
[----:B------:R-:W-:-:S15]  /*1880*/  NOP ;  /* 0x0000000000007918 */ /* 0x000fde0000000000 */
[----:B------:R-:W-:-:S02]  /*1890*/  NOP ;  /* 0x0000000000007918 */ /* 0x000fc40000000000 */
[----:B--2---:R-:W1:-:S15]  /*18a0*/  DADD R8, R14, R8 ;  /* 0x000000000e087229 */ /* 0x004e5e0000000008 */
        /* <DEDUP_REMOVED lines=27> */
[----:B-1----:R-:W2:-:S15]  /*1a60*/  LDS.128 R8, [R4] ;  /* 0x0000000004087984 */ /* 0x002e9e0000000c00 */
        /* <DEDUP_REMOVED lines=10> */
[----:B-1----:R-:W2:-:S15]  /*1b10*/  LDS.128 R8, [R4+0x10] ;  /* 0x0000100004087984 */ /* 0x002e9e0000000c00 */
        /* <DEDUP_REMOVED lines=21> */
[----:B-1----:R1:W2:Y:S02]  /*1c70*/  LDS.128 R8, [R4+0x30] ;  /* 0x0000300004087984 */ /* 0x0022a40000000c00 */
[----:B-1----:R-:W-:-:S15]  /*1c80*/  VIADD R4, R4, 0x80 ;  /* 0x0000008004047836 */ /* 0x002fde0000000000 */
[----:B------:R-:W-:-:S15]  /*1c90*/  NOP ;  /* 0x0000000000007918 */ /* 0x000fde0000000000 */
[----:B------:R-:W-:-:S15]  /*1ca0*/  NOP ;  /* 0x0000000000007918 */ /* 0x000fde0000000000 */
[----:B------:R-:W-:-:S15]  /*1cb0*/  NOP ;  /* 0x0000000000007918 */ /* 0x000fde0000000000 */
[----:B--2---:R-:W1:-:S15]  /*1cc0*/  DADD R14, R14, R8 ;  /* 0x000000000e0e7229 */ /* 0x004e5e0000000008 */
[----:B------:R-:W-:-:S15]  /*1cd0*/  NOP ;  /* 0x0000000000007918 */ /* 0x000fde0000000000 */
[----:B------:R-:W-:-:S15]  /*1ce0*/  NOP ;  /* 0x0000000000007918 */ /* 0x000fde0000000000 */
[----:B------:R-:W-:-:S15]  /*1cf0*/  NOP ;  /* 0x0000000000007918 */ /* 0x000fde0000000000 */
[----:B------:R-:W-:-:S04]  /*1d00*/  NOP ;  /* 0x0000000000007918 */ /* 0x000fc80000000000 */
[----:B-1----:R2:W3:Y:S02]  /*1d10*/  DADD R14, R14, R10 ;  /* 0x000000000e0e7229 */ /* 0x0024e4000000000a */
[----:B--23--:R-:W-:Y:S05]  /*1d20*/  @P0 BRA `(.L_x_590) ;  /* 0xfffffff800a40947 */ /* 0x00cfea000383ffff */
.L_x_589:
[----:B------:R-:W-:Y:S05]  /*1d30*/  @!P1 BRA `(.L_x_591) ;  /* 0x0000000400409947 */ /* 0x000fea0003800000 */
[----:B------:R-:W-:Y:S02]  /*1d40*/  ISETP.GE.U32.AND P0, PT, R6, 0x8, PT ;  /* 0x000000080600780c */ /* 0x000fe40003f06070 */
[----:B------:R-:W-:-:S04]  /*1d50*/  LOP3.LUT R9, R0, 0x7, RZ, 0xc0, !PT ;  /* 0x0000000700097812 */ /* 0x000fc800078ec0ff */
[----:B------:R-:W-:-:S07]  /*1d60*/  ISETP.NE.AND P1, PT, R9, RZ, PT ;  /* 0x000000ff0900720c */ /* 0x000fce0003f25270 */
[----:B------:R-:W-:Y:S06]  /*1d70*/  @!P0 BRA `(.L_x_592) ;  /* 0x0000000000a88947 */ /* 0x000fec0003800000 */
[C---:B------:R-:W-:Y:S02]  /*1d80*/  IMAD R8, R3.reuse, 0x8, R12 ;  /* 0x0000000803087824 */ /* 0x040fe400078e020c */
[----:B------:R-:W-:-:S03]  /*1d90*/  VIADD R3, R3, 0x8 ;  /* 0x0000000803037836 */ /* 0x000fc60000000000 */
[----:B-1----:R-:W1:Y:S02]  /*1da0*/  LDS.128 R4, [R8] ;  /* 0x0000000008047984 */ /* 0x002e640000000c00 */
[----:B-1----:R-:W1:-:S15]  /*1db0*/  DADD R4, R14, R4 ;  /* 0x000000000e047229 */ /* 0x002e5e0000000004 */
        /* <DEDUP_REMOVED lines=37> */
[----:B-1----:R2:W3:Y:S02]  /*2010*/  DADD R14, R4, R6 ;  /* 0x00000000040e7229 */ /* 0x0024e40000000006 */
.L_x_592:
[----:B------:R-:W-:Y:S05]  /*2020*/  @!P1 BRA `(.L_x_591) ;  /* 0x0000000000849947 */ /* 0x000fea0003800000 */
[----:B------:R-:W-:Y:S02]  /*2030*/  ISETP.GE.U32.AND P0, PT, R9, 0x4, PT ;  /* 0x000000040900780c */ /* 0x000fe40003f06070 */
[----:B------:R-:W-:-:S04]  /*2040*/  LOP3.LUT R0, R0, 0x3, RZ, 0xc0, !PT ;  /* 0x0000000300007812 */ /* 0x000fc800078ec0ff */
[----:B------:R-:W-:-:S07]  /*2050*/  ISETP.NE.AND P1, PT, R0, RZ, PT ;  /* 0x000000ff0000720c */ /* 0x000fce0003f25270 */
[----:B------:R-:W-:Y:S06]  /*2060*/  @!P0 BRA `(.L_x_593) ;  /* 0x0000000000508947 */ /* 0x000fec0003800000 */
[C---:B------:R-:W-:Y:S02]  /*2070*/  IMAD R10, R3.reuse, 0x8, R12 ;  /* 0x00000008030a7824 */ /* 0x040fe400078e020c */
[----:B------:R-:W-:-:S03]  /*2080*/  VIADD R3, R3, 0x4 ;  /* 0x0000000403037836 */ /* 0x000fc60000000000 */
[----:B-12---:R-:W3:Y:S02]  /*2090*/  LDS.128 R4, [R10] ;  /* 0x000000000a047984 */ /* 0x006ee40000000c00 */
[----:B---3--:R-:W1:-:S15]  /*20a0*/  DADD R4, R14, R4 ;  /* 0x000000000e047229 */ /* 0x008e5e0000000004 */
        /* <DEDUP_REMOVED lines=15> */
[----:B-1----:R4:W1:Y:S02]  /*21a0*/  DADD R14, R4, R6 ;  /* 0x00000000040e7229 */ /* 0x0028640000000006 */
.L_x_593:
[----:B------:R-:W-:Y:S05]  /*21b0*/  @!P1 BRA `(.L_x_591) ;  /* 0x0000000000209947 */ /* 0x000fea0003800000 */
[----:B------:R-:W-:Y:S02]  /*21c0*/  IMAD R3, R3, 0x8, R12 ;  /* 0x0000000803037824 */ /* 0x000fe400078e020c */
[----:B------:R-:W-:-:S07]  /*21d0*/  IMAD.MOV R0, RZ, RZ, -R0 ;  /* 0x000000ffff007224 */ /* 0x000fce00078e0a00 */
.L_x_594:
[----:B-12-4-:R1:W3:Y:S01]  /*21e0*/  LDS.64 R4, [R3] ;  /* 0x0000000003047984 */ /* 0x0162e20000000a00 */
[----:B------:R-:W-:-:S05]  /*21f0*/  VIADD R0, R0, 0x1 ;  /* 0x0000000100007836 */ /* 0x000fca0000000000 */
[----:B------:R-:W-:Y:S01]  /*2200*/  ISETP.NE.AND P0, PT, R0, RZ, PT ;  /* 0x000000ff0000720c */ /* 0x000fe20003f05270 */
[----:B-1----:R-:W-:Y:S01]  /*2210*/  VIADD R3, R3, 0x8 ;  /* 0x0000000803037836 */ /* 0x002fe20000000000 */
[----:B---3--:R1:W2:Y:S11]  /*2220*/  DADD R14, R4, R14 ;  /* 0x00000000040e7229 */ /* 0x0082b6000000000e */
[----:B-12---:R-:W-:Y:S05]  /*2230*/  @P0 BRA `(.L_x_594) ;  /* 0xfffffffc00e80947 */ /* 0x006fea000383ffff */
.L_x_591:
[----:B------:R-:W5:Y:S01]  /*2240*/  LDCU.U8 UR4, c[0x0][0x3a8] ;  /* 0x00007500ff0477ac */ /* 0x000f620008000000 */
[----:B-12-4-:R-:W-:Y:S01]  /*2250*/  IMAD.MOV.U32 R4, RZ, RZ, 0x1 ;  /* 0x00000001ff047424 */ /* 0x016fe200078e00ff */
[----:B---3--:R-:W-:Y:S01]  /*2260*/  FSETP.GEU.AND P1, PT, |R15|, 6.5827683646048100446e-37, PT ;  /* 0x036000000f00780b */ /* 0x008fe20003f2e200 */
[----:B------:R-:W1:Y:S01]  /*2270*/  LDCU.64 UR6, c[0x0][0x3a0] ;  /* 0x00007400ff0677ac */ /* 0x000e620008000a00 */
[----:B-----5:R-:W-:-:S04]  /*2280*/  UPRMT UR4, UR4, 0x8880, URZ ;  /* 0x0000888004047896 */ /* 0x020fc800080000ff */
[----:B------:R-:W-:-:S04]  /*2290*/  UISETP.NE.AND UP0, UPT, UR4, URZ, UPT ;  /* 0x000000ff0400728c */ /* 0x000fc8000bf05270 */
[----:B-1----:R-:W-:-:S04]  /*22a0*/  USEL UR4, UR6, 0x1, UP0 ;  /* 0x0000000106047887 */ /* 0x002fc80008000000 */
[----:B------:R-:W-:-:S09]  /*22b0*/  UIMAD UR4, UR4, UR7, URZ ;  /* 0x00000007040472a4 */ /* 0x000fd2000f8e02ff */
[----:B------:R-:W1:Y:S02]  /*22c0*/  I2F.F64 R6, UR4 ;  /* 0x0000000400067d12 */ /* 0x000e640008201c00 */
[----:B-1----:R-:W1:-:S15]  /*22d0*/  MUFU.RCP64H R5, R7 ;  /* 0x0000000700057308 */ /* 0x002e5e0000001800 */
[----:B------:R-:W-:-:S15]  /*22e0*/  NOP ;  /* 0x0000000000007918 */ /* 0x000fde0000000000 */
[----:B------:R-:W-:-:S15]  /*22f0*/  NOP ;  /* 0x0000000000007918 */ /* 0x000fde0000000000 */
[----:B------:R-:W-:-:S15]  /*2300*/  NOP ;  /* 0x0000000000007918 */ /* 0x000fde0000000000 */
[----:B------:R-:W-:-:S02]  /*2310*/  NOP ;  /* 0x0000000000007918 */ /* 0x000fc40000000000 */
[----:B-1----:R-:W1:-:S15]  /*2320*/  DFMA R8, -R6, R4, 1 ;  /* 0x3ff000000608742b */ /* 0x002e5e0000000104 */
[----:B------:R-:W-:-:S15]  /*2330*/  NOP ;  /* 0x0000000000007918 */ /* 0x000fde0000000000 */
[----:B------:R-:W-:-:S15]  /*2340*/  NOP ;  /* 0x0000000000007918 */ /* 0x000fde0000000000 */
[----:B------:R-:W-:-:S15]  /*2350*/  NOP ;  /* 0x0000000000007918 */ /* 0x000fde0000000000 */
[----:B------:R-:W-:-:S04]  /*2360*/  NOP ;  /* 0x0000000000007918 */ /* 0x000fc80000000000 */
[----:B-1----:R-:W1:-:S15]  /*2370*/  DFMA R8, R8, R8, R8 ;  /* 0x000000080808722b */ /* 0x002e5e0000000008 */
        /* <DEDUP_REMOVED lines=19> */
[----:B-1----:R-:W1:-:S15]  /*24b0*/  DMUL R8, R4, R14 ;  /* 0x0000000e04087228 */ /* 0x002e5e0000000000 */
[----:B------:R-:W-:-:S15]  /*24c0*/  NOP ;  /* 0x0000000000007918 */ /* 0x000fde0000000000 */
[----:B------:R-:W-:-:S15]  /*24d0*/  NOP ;  /* 0x0000000000007918 */ /* 0x000fde0000000000 */
[----:B------:R-:W-:-:S15]  /*24e0*/  NOP ;  /* 0x0000000000007918 */ /* 0x000fde0000000000 */
[----:B------:R-:W-:-:S04]  /*24f0*/  NOP ;  /* 0x0000000000007918 */ /* 0x000fc80000000000 */
[----:B-1----:R-:W1:-:S15]  /*2500*/  DFMA R10, -R6, R8, R14 ;  /* 0x00000008060a722b */ /* 0x002e5e000000010e */
[----:B------:R-:W-:-:S15]  /*2510*/  NOP ;  /* 0x0000000000007918 */ /* 0x000fde0000000000 */
[----:B------:R-:W-:-:S15]  /*2520*/  NOP ;  /* 0x0000000000007918 */ /* 0x000fde0000000000 */
[----:B------:R-:W-:-:S15]  /*2530*/  NOP ;  /* 0x0000000000007918 */ /* 0x000fde0000000000 */
[----:B------:R-:W-:-:S04]  /*2540*/  NOP ;  /* 0x0000000000007918 */ /* 0x000fc80000000000 */
[----:B-1----:R-:W1:Y:S02]  /*2550*/  DFMA R4, R4, R10, R8 ;  /* 0x0000000a0404722b */ /* 0x002e640000000008 */
[----:B-1----:R-:W-:-:S05]  /*2560*/  FFMA R0, RZ, R7, R5 ;  /* 0x00000007ff007223 */ /* 0x002fca0000000005 */
[----:B------:R-:W-:-:S13]  /*2570*/  FSETP.GT.AND P0, PT, |R0|, 1.469367938527859385e-39, PT ;  /* 0x001000000000780b */ /* 0x000fda0003f04200 */
[----:B------:R-:W-:Y:S05]  /*2580*/  @P0 BRA P1, `(.L_x_595) ;  /* 0x0000000000180947 */ /* 0x000fea0000800000 */
[----:B------:R-:W-:Y:S01]  /*2590*/  IMAD.MOV.U32 R12, RZ, RZ, R14 ;  /* 0x000000ffff0c7224 */ /* 0x000fe200078e000e */
[----:B0-----:R-:W-:Y:S02]  /*25a0*/  MOV R13, R15 ;  /* 0x0000000f000d7202 */ /* 0x001fe40000000f00 */
[----:B------:R-:W-:-:S07]  /*25b0*/  MOV R0, 0x25d0 ;  /* 0x000025d000007802 */ /* 0x000fce0000000f00 */
[----:B------:R-:W-:Y:S05]  /*25c0*/  CALL.REL.NOINC `($__internal_2_$__cuda_sm20_div_rn_f64_full) ;  /* 0x00000000001c7944 */ /* 0x000fea0003c00000 */
[----:B------:R-:W-:Y:S02]  /*25d0*/  IMAD.MOV.U32 R4, RZ, RZ, R14 ;  /* 0x000000ffff047224 */ /* 0x000fe400078e000e */
[----:B------:R-:W-:-:S07]  /*25e0*/  IMAD.MOV.U32 R5, RZ, RZ, R15 ;  /* 0x000000ffff057224 */ /* 0x000fce00078e000f */
.L_x_595:
[----:B------:R-:W1:Y:S02]  /*25f0*/  LDC.64 R6, c[0x0][0x380] ;  /* 0x0000e000ff067b82 */ /* 0x000e640000000a00 */
[----:B-1----:R-:W-:-:S04]  /*2600*/  LEA R6, P0, R2, R6, 0x3 ;  /* 0x0000000602067211 */ /* 0x002fc800078018ff */
[----:B------:R-:W-:-:S05]  /*2610*/  LEA.HI.X R7, R2, R7, RZ, 0x3, P0 ;  /* 0x0000000702077211 */ /* 0x000fca00000f1cff */
[----:B------:R-:W-:Y:S01]  /*2620*/  STG.E.64 desc[UR36][R6.64], R4 ;  /* 0x0000000406007986 */ /* 0x000fe2000c101b24 */
[----:B------:R-:W-:Y:S05]  /*2630*/  EXIT ;  /* 0x000000000000794d */ /* 0x000fea0003800000 */
        .weak           $__internal_2_$__cuda_sm20_div_rn_f64_full
        .type           $__internal_2_$__cuda_sm20_div_rn_f64_full,@function
        .size           $__internal_2_$__cuda_sm20_div_rn_f64_full,(.L_x_644 - $__internal_2_$__cuda_sm20_div_rn_f64_full)
$__internal_2_$__cuda_sm20_div_rn_f64_full:
[C---:B------:R-:W-:Y:S01]  /*2640*/  FSETP.GEU.AND P0, PT, |R7|.reuse, 1.469367938527859385e-39, PT ;  /* 0x001000000700780b */ /* 0x040fe20003f0e200 */
[----:B------:R-:W-:Y:S01]  /*2650*/  IMAD.MOV.U32 R8, RZ, RZ, 0x1 ;  /* 0x00000001ff087424 */ /* 0x000fe200078e00ff */
[C---:B------:R-:W-:Y:S01]  /*2660*/  LOP3.LUT R4, R7.reuse, 0x800fffff, RZ, 0xc0, !PT ;  /* 0x800fffff07047812 */ /* 0x040fe200078ec0ff */
[----:B------:R-:W-:Y:S01]  /*2670*/  IMAD.MOV.U32 R3, RZ, RZ, 0x1ca00000 ;  /* 0x1ca00000ff037424 */ /* 0x000fe200078e00ff */
[----:B------:R-:W-:Y:S02]  /*2680*/  LOP3.LUT R15, R7, 0x7ff00000, RZ, 0xc0, !PT ;  /* 0x7ff00000070f7812 */ /* 0x000fe400078ec0ff */
[----:B------:R-:W-:Y:S01]  /*2690*/  LOP3.LUT R5, R4, 0x3ff00000, RZ, 0xfc, !PT ;  /* 0x3ff0000004057812 */ /* 0x000fe200078efcff */
[----:B------:R-:W-:Y:S01]  /*26a0*/  IMAD.MOV.U32 R4, RZ, RZ, R6 ;  /* 0x000000ffff047224 */ /* 0x000fe200078e0006 */
[----:B------:R-:W-:-:S04]  /*26b0*/  LOP3.LUT R14, R13, 0x7ff00000, RZ, 0xc0, !PT ;  /* 0x7ff000000d0e7812 */ /* 0x000fc800078ec0ff */
[----:B------:R-:W-:Y:S01]  /*26c0*/  ISETP.GE.U32.AND P1, PT, R14, R15, PT ;  /* 0x0000000f0e00720c */ /* 0x000fe20003f26070 */
[----:B------:R-:W0:Y:S01]  /*26d0*/  @!P0 DMUL R4, R6, 8.98846567431157953865e+307 ;  /* 0x7fe0000006048828 */ /* 0x000e220000000000 */
[----:B------:R-:W-:Y:S01]  /*26e0*/  IMAD.MOV.U32 R21, RZ, RZ, R14 ;  /* 0x000000ffff157224 */ /* 0x000fe200078e000e */
[----:B0-----:R-:W0:-:S15]  /*26f0*/  MUFU.RCP64H R9, R5 ;  /* 0x0000000500097308 */ /* 0x001e1e0000001800 */
[----:B------:R-:W-:-:S15]  /*2700*/  NOP ;  /* 0x0000000000007918 */ /* 0x000fde0000000000 */
[----:B------:R-:W-:-:S15]  /*2710*/  NOP ;  /* 0x0000000000007918 */ /* 0x000fde0000000000 */
[----:B------:R-:W-:-:S15]  /*2720*/  NOP ;  /* 0x0000000000007918 */ /* 0x000fde0000000000 */
[----:B------:R-:W-:-:S02]  /*2730*/  NOP ;  /* 0x0000000000007918 */ /* 0x000fc40000000000 */
[----:B0-----:R-:W0:-:S15]  /*2740*/  DFMA R10, R8, -R4, 1 ;  /* 0x3ff00000080a742b */ /* 0x001e1e0000000804 */
        /* <DEDUP_REMOVED lines=14> */
[----:B0-----:R-:W0:-:S15]  /*2830*/  DFMA R8, R10, -R4, 1 ;  /* 0x3ff000000a08742b */ /* 0x001e1e0000000804 */
[----:B------:R-:W-:-:S15]  /*2840*/  NOP ;  /* 0x0000000000007918 */ /* 0x000fde0000000000 */
[----:B------:R-:W-:-:S15]  /*2850*/  NOP ;  /* 0x0000000000007918 */ /* 0x000fde0000000000 */
[----:B------:R-:W-:-:S15]  /*2860*/  NOP ;  /* 0x0000000000007918 */ /* 0x000fde0000000000 */
[----:B------:R-:W-:-:S04]  /*2870*/  NOP ;  /* 0x0000000000007918 */ /* 0x000fc80000000000 */
[----:B0-----:R0:W1:Y:S02]  /*2880*/  DFMA R10, R10, R8, R10 ;  /* 0x000000080a0a722b */ /* 0x001064000000000a */
[----:B0-----:R-:W-:Y:S01]  /*2890*/  SEL R9, R3, 0x63400000, !P1 ;  /* 0x6340000003097807 */ /* 0x001fe20004800000 */
[----:B------:R-:W-:Y:S01]  /*28a0*/  IMAD.MOV.U32 R8, RZ, RZ, R12 ;  /* 0x000000ffff087224 */ /* 0x000fe200078e000c */
[----:B------:R-:W-:Y:S02]  /*28b0*/  FSETP.GEU.AND P1, PT, |R13|, 1.469367938527859385e-39, PT ;  /* 0x001000000d00780b */ /* 0x000fe40003f2e200 */
[----:B------:R-:W-:-:S11]  /*28c0*/  LOP3.LUT R9, R9, 0x800fffff, R13, 0xf8, !PT ;  /* 0x800fffff09097812 */ /* 0x000fd600078ef80d */
[----:B-1----:R-:W-:Y:S05]  /*28d0*/  @P1 BRA `(.L_x_596) ;  /* 0x0000000000201947 */ /* 0x002fea0003800000 */
[----:B------:R-:W-:Y:S01]  /*28e0*/  LOP3.LUT R17, R7, 0x7ff00000, RZ, 0xc0, !PT ;  /* 0x7ff0000007117812 */ /* 0x000fe200078ec0ff */
[----:B------:R-:W-:-:S03]  /*28f0*/  IMAD.MOV.U32 R16, RZ, RZ, RZ ;  /* 0x000000ffff107224 */ /* 0x000fc600078e00ff */
[----:B------:R-:W-:-:S04]  /*2900*/  ISETP.GE.U32.AND P1, PT, R14, R17, PT ;  /* 0x000000110e00720c */ /* 0x000fc80003f26070 */
[----:B------:R-:W-:-:S04]  /*2910*/  SEL R17, R3, 0x63400000, !P1 ;  /* 0x6340000003117807 */ /* 0x000fc80004800000 */
[----:B------:R-:W-:-:S04]  /*2920*/  LOP3.LUT R17, R17, 0x80000000, R13, 0xf8, !PT ;  /* 0x8000000011117812 */ /* 0x000fc800078ef80d */
[----:B------:R-:W-:-:S06]  /*2930*/  LOP3.LUT R17, R17, 0x100000, RZ, 0xfc, !PT ;  /* 0x0010000011117812 */ /* 0x000fcc00078efcff */
[----:B------:R-:W0:Y:S02]  /*2940*/  DFMA R8, R8, 2, -R16 ;  /* 0x400000000808782b */ /* 0x000e240000000810 */
[----:B0-----:R-:W-:-:S07]  /*2950*/  LOP3.LUT R21, R9, 0x7ff00000, RZ, 0xc0, !PT ;  /* 0x7ff0000009157812 */ /* 0x001fce00078ec0ff */
.L_x_596:
[----:B------:R-:W-:Y:S01]  /*2960*/  IMAD.MOV.U32 R20, RZ, RZ, R15 ;  /* 0x000000ffff147224 */ /* 0x000fe200078e000f */
[----:B------:R-:W-:Y:S01]  /*2970*/  @!P0 LOP3.LUT R20, R5, 0x7ff00000, RZ, 0xc0, !PT ;  /* 0x7ff0000005148812 */ /* 0x000fe200078ec0ff */
[----:B------:R-:W-:Y:S01]  /*2980*/  VIADD R15, R21, 0xffffffff ;  /* 0xffffffff150f7836 */ /* 0x000fe20000000000 */
[----:B------:R-:W0:Y:S03]  /*2990*/  DMUL R18, R10, R8 ;  /* 0x000000080a127228 */ /* 0x000e260000000000 */
[----:B------:R-:W-:Y:S01]  /*29a0*/  VIADD R22, R20, 0xffffffff ;  /* 0xffffffff14167836 */ /* 0x000fe20000000000 */
[----:B------:R-:W-:-:S04]  /*29b0*/  ISETP.GT.U32.AND P0, PT, R15, 0x7feffffe, PT ;  /* 0x7feffffe0f00780c */ /* 0x000fc80003f04070 */
[----:B------:R-:W-:-:S15]  /*29c0*/  ISETP.GT.U32.OR P0, PT, R22, 0x7feffffe, P0 ;  /* 0x7feffffe1600780c */ /* 0x000fde0000704470 */
[----:B------:R-:W-:-:S15]  /*29d0*/  NOP ;  /* 0x0000000000007918 */ /* 0x000fde0000000000 */
[----:B------:R-:W-:-:S15]  /*29e0*/  NOP ;  /* 0x0000000000007918 */ /* 0x000fde0000000000 */
[----:B------:R-:W-:-:S11]  /*29f0*/  NOP ;  /* 0x0000000000007918 */ /* 0x000fd60000000000 */
[----:B0-----:R-:W0:-:S15]  /*2a00*/  DFMA R16, R18, -R4, R8 ;  /* 0x800000041210722b */ /* 0x001e1e0000000008 */
[----:B------:R-:W-:-:S15]  /*2a10*/  NOP ;  /* 0x0000000000007918 */ /* 0x000fde0000000000 */
[----:B------:R-:W-:-:S15]  /*2a20*/  NOP ;  /* 0x0000000000007918 */ /* 0x000fde0000000000 */
[----:B------:R-:W-:-:S15]  /*2a30*/  NOP ;  /* 0x0000000000007918 */ /* 0x000fde0000000000 */
[----:B------:R-:W-:-:S04]  /*2a40*/  NOP ;  /* 0x0000000000007918 */ /* 0x000fc80000000000 */
[----:B0-----:R0:W1:Y:S02]  /*2a50*/  DFMA R10, R10, R16, R18 ;  /* 0x000000100a0a722b */ /* 0x0010640000000012 */
[----:B01----:R-:W-:Y:S05]  /*2a60*/  @P0 BRA `(.L_x_597) ;  /* 0x00000000007c0947 */ /* 0x003fea0003800000 */
[----:B------:R-:W-:-:S04]  /*2a70*/  LOP3.LUT R13, R7, 0x7ff00000, RZ, 0xc0, !PT ;  /* 0x7ff00000070d7812 */ /* 0x000fc800078ec0ff */
[CC--:B------:R-:W-:Y:S02]  /*2a80*/  VIADDMNMX R12, R14.reuse, -R13.reuse, 0xb9600000, !PT ;  /* 0xb96000000e0c7446 */ /* 0x0c0fe4000780090d */
[----:B------:R-:W-:Y:S02]  /*2a90*/  ISETP.GE.U32.AND P0, PT, R14, R13, PT ;  /* 0x0000000d0e00720c */ /* 0x000fe40003f06070 */
[----:B------:R-:W-:Y:S02]  /*2aa0*/  VIMNMX R12, PT, PT, R12, 0x46a00000, PT ;  /* 0x46a000000c0c7848 */ /* 0x000fe40003fe0100 */
[----:B------:R-:W-:-:S05]  /*2ab0*/  SEL R3, R3, 0x63400000, !P0 ;  /* 0x6340000003037807 */ /* 0x000fca0004000000 */
[----:B------:R-:W-:Y:S01]  /*2ac0*/  IMAD.IADD R3, R12, 0x1, -R3 ;  /* 0x000000010c037824 */ /* 0x000fe200078e0a03 */
[----:B------:R-:W-:-:S03]  /*2ad0*/  MOV R12, RZ ;  /* 0x000000ff000c7202 */ /* 0x000fc60000000f00 */
[----:B------:R-:W-:-:S06]  /*2ae0*/  VIADD R13, R3, 0x7fe00000 ;  /* 0x7fe00000030d7836 */ /* 0x000fcc0000000000 */
[----:B------:R-:W0:Y:S02]  /*2af0*/  DMUL R14, R10, R12 ;  /* 0x0000000c0a0e7228 */ /* 0x000e240000000000 */
[----:B0-----:R-:W-:-:S13]  /*2b00*/  FSETP.GTU.AND P0, PT, |R15|, 1.469367938527859385e-39, PT ;  /* 0x001000000f00780b */ /* 0x001fda0003f0c200 */
[----:B------:R-:W-:Y:S05]  /*2b10*/  @P0 BRA `(.L_x_598) ;  /* 0x0000000000a40947 */ /* 0x000fea0003800000 */
[----:B------:R-:W0:Y:S01]  /*2b20*/  DFMA R4, R10, -R4, R8 ;  /* 0x800000040a04722b */ /* 0x000e220000000008 */
[----:B------:R-:W-:Y:S01]  /*2b30*/  IMAD.MOV.U32 R12, RZ, RZ, RZ ;  /* 0x000000ffff0c7224 */ /* 0x000fe200078e00ff */
[C---:B0-----:R-:W-:Y:S02]  /*2b40*/  FSETP.NEU.AND P0, PT, R5.reuse, RZ, PT ;  /* 0x000000ff0500720b */ /* 0x041fe40003f0d000 */
[----:B------:R-:W-:-:S04]  /*2b50*/  LOP3.LUT R7, R5, 0x80000000, R7, 0x48, !PT ;  /* 0x8000000005077812 */ /* 0x000fc800078e4807 */
[----:B------:R-:W-:-:S07]  /*2b60*/  LOP3.LUT R13, R7, R13, RZ, 0xfc, !PT ;  /* 0x0000000d070d7212 */ /* 0x000fce00078efcff */
[----:B------:R-:W-:Y:S05]  /*2b70*/  @!P0 BRA `(.L_x_598) ;  /* 0x00000000008c8947 */ /* 0x000fea0003800000 */
[----:B------:R-:W-:Y:S01]  /*2b80*/  IMAD.MOV R5, RZ, RZ, -R3 ;  /* 0x000000ffff057224 */ /* 0x000fe200078e0a03 */
[----:B------:R-:W-:Y:S01]  /*2b90*/  IADD3 R3, PT, PT, -R3, -0x43300000, RZ ;  /* 0xbcd0000003037810 */ /* 0x000fe20007ffe1ff */
[----:B------:R-:W-:-:S06]  /*2ba0*/  IMAD.MOV.U32 R4, RZ, RZ, RZ ;  /* 0x000000ffff047224 */ /* 0x000fcc00078e00ff */
[----:B------:R-:W0:Y:S02]  /*2bb0*/  DFMA R4, R14, -R4, R10 ;  /* 0x800000040e04722b */ /* 0x000e24000000000a */
[----:B0-----:R-:W-:-:S15]  /*2bc0*/  FSETP.NEU.AND P0, PT, |R5|, R3, PT ;  /* 0x000000030500720b */ /* 0x001fde0003f0d200 */
[----:B------:R-:W-:-:S15]  /*2bd0*/  NOP ;  /* 0x0000000000007918 */ /* 0x000fde0000000000 */
[----:B------:R-:W-:-:S15]  /*2be0*/  NOP ;  /* 0x0000000000007918 */ /* 0x000fde0000000000 */
[----:B------:R-:W-:-:S15]  /*2bf0*/  NOP ;  /* 0x0000000000007918 */ /* 0x000fde0000000000 */
[----:B------:R-:W-:-:S02]  /*2c00*/  NOP ;  /* 0x0000000000007918 */ /* 0x000fc40000000000 */
[----:B------:R-:W0:Y:S02]  /*2c10*/  DMUL.RP R10, R10, R12 ;  /* 0x0000000c0a0a7228 */ /* 0x000e240000008000 */
[----:B0-----:R-:W-:Y:S02]  /*2c20*/  LOP3.LUT R7, R11, R7, RZ, 0x3c, !PT ;  /* 0x000000070b077212 */ /* 0x001fe400078e3cff */
[----:B------:R-:W-:Y:S02]  /*2c30*/  FSEL R14, R10, R14, !P0 ;  /* 0x0000000e0a0e7208 */ /* 0x000fe40004000000 */
[----:B------:R-:W-:Y:S01]  /*2c40*/  FSEL R15, R7, R15, !P0 ;  /* 0x0000000f070f7208 */ /* 0x000fe20004000000 */
[----:B------:R-:W-:Y:S06]  /*2c50*/  BRA `(.L_x_598) ;  /* 0x0000000000547947 */ /* 0x000fec0003800000 */
.L_x_597:
[----:B------:R-:W0:Y:S02]  /*2c60*/  DSETP.NAN.AND P0, PT, R12, R12, PT ;  /* 0x0000000c0c00722a */ /* 0x000e240003f08000 */
[----:B0-----:R-:W-:Y:S05]  /*2c70*/  @P0 BRA `(.L_x_599) ;  /* 0x0000000000440947 */ /* 0x001fea0003800000 */
[----:B------:R-:W0:Y:S02]  /*2c80*/  DSETP.NAN.AND P0, PT, R6, R6, PT ;  /* 0x000000060600722a */ /* 0x000e240003f08000 */
[----:B0-----:R-:W-:Y:S05]  /*2c90*/  @P0 BRA `(.L_x_600) ;  /* 0x0000000000300947 */ /* 0x001fea0003800000 */
[----:B------:R-:W-:Y:S01]  /*2ca0*/  ISETP.NE.AND P0, PT, R21, R20, PT ;  /* 0x000000141500720c */ /* 0x000fe20003f05270 */
[----:B------:R-:W-:Y:S02]  /*2cb0*/  IMAD.MOV.U32 R14, RZ, RZ, 0x0 ;  /* 0x00000000ff0e7424 */ /* 0x000fe400078e00ff */
[----:B------:R-:W-:-:S10]  /*2cc0*/  IMAD.MOV.U32 R15, RZ, RZ, -0x80000 ;  /* 0xfff80000ff0f7424 */ /* 0x000fd400078e00ff */
[----:B------:R-:W-:Y:S05]  /*2cd0*/  @!P0 BRA `(.L_x_598) ;  /* 0x0000000000348947 */ /* 0x000fea0003800000 */
[----:B------:R-:W-:Y:S02]  /*2ce0*/  ISETP.NE.AND P0, PT, R21, 0x7ff00000, PT ;  /* 0x7ff000001500780c */ /* 0x000fe40003f05270 */
[----:B------:R-:W-:Y:S02]  /*2cf0*/  LOP3.LUT R15, R13, 0x80000000, R7, 0x48, !PT ;  /* 0x800000000d0f7812 */ /* 0x000fe400078e4807 */
[----:B------:R-:W-:-:S13]  /*2d00*/  ISETP.EQ.OR P0, PT, R20, RZ, !P0 ;  /* 0x000000ff1400720c */ /* 0x000fda0004702670 */
[----:B------:R-:W-:Y:S01]  /*2d10*/  @P0 LOP3.LUT R3, R15, 0x7ff00000, RZ, 0xfc, !PT ;  /* 0x7ff000000f030812 */ /* 0x000fe200078efcff */
[----:B------:R-:W-:Y:S02]  /*2d20*/  @!P0 IMAD.MOV.U32 R14, RZ, RZ, RZ ;  /* 0x000000ffff0e8224 */ /* 0x000fe400078e00ff */
[----:B------:R-:W-:Y:S02]  /*2d30*/  @P0 IMAD.MOV.U32 R14, RZ, RZ, RZ ;  /* 0x000000ffff0e0224 */ /* 0x000fe400078e00ff */
[----:B------:R-:W-:Y:S01]  /*2d40*/  @P0 IMAD.MOV.U32 R15, RZ, RZ, R3 ;  /* 0x000000ffff0f0224 */ /* 0x000fe200078e0003 */
[----:B------:R-:W-:Y:S06]  /*2d50*/  BRA `(.L_x_598) ;  /* 0x0000000000147947 */ /* 0x000fec0003800000 */
.L_x_600:
[----:B------:R-:W-:Y:S01]  /*2d60*/  LOP3.LUT R15, R7, 0x80000, RZ, 0xfc, !PT ;  /* 0x00080000070f7812 */ /* 0x000fe200078efcff */
[----:B------:R-:W-:Y:S01]  /*2d70*/  IMAD.MOV.U32 R14, RZ, RZ, R6 ;  /* 0x000000ffff0e7224 */ /* 0x000fe200078e0006 */
[----:B------:R-:W-:Y:S06]  /*2d80*/  BRA `(.L_x_598) ;  /* 0x0000000000087947 */ /* 0x000fec0003800000 */
.L_x_599:
[----:B------:R-:W-:Y:S01]  /*2d90*/  LOP3.LUT R15, R13, 0x80000, RZ, 0xfc, !PT ;  /* 0x000800000d0f7812 */ /* 0x000fe200078efcff */
[----:B------:R-:W-:-:S07]  /*2da0*/  IMAD.MOV.U32 R14, RZ, RZ, R12 ;  /* 0x000000ffff0e7224 */ /* 0x000fce00078e000c */
.L_x_598:
[----:B------:R-:W-:Y:S02]  /*2db0*/  IMAD.MOV.U32 R4, RZ, RZ, R0 ;  /* 0x000000ffff047224 */ /* 0x000fe400078e0000 */
[----:B------:R-:W-:-:S04]  /*2dc0*/  IMAD.MOV.U32 R5, RZ, RZ, 0x0 ;  /* 0x00000000ff057424 */ /* 0x000fc800078e00ff */
[----:B------:R-:W-:Y:S05]  /*2dd0*/  RET.REL.NODEC R4 `(_ZN2at6native51_GLOBAL__N__eebb21b7_18_MultiMarginLoss_cu_b86932df30MultiMarginLoss_forward_kernelILi2EdEEvPT0_PKS3_PKlS6_iibS3_) ;  /* 0xffffffd004887950 */ /* 0x000fea0003c3ffff */
.L_x_601:
        /* <DEDUP_REMOVED lines=10> */
.L_x_644:


//--------------------- .text._ZN2at6native51_GLOBAL__N__eebb21b7_18_MultiMarginLoss_cu_b86932df30MultiMarginLoss_forward_kernelILi1EdEEvPT0_PKS3_PKlS6_iibS3_ --------------------------
	.section	.text._ZN2at6native51_GLOBAL__N__eebb21b7_18_MultiMarginLoss_cu_b86932df30MultiMarginLoss_forward_kernelILi1EdEEvPT0_PKS3_PKlS6_iibS3_,"ax",@progbits
	.align	128
.text._ZN2at6native51_GLOBAL__N__eebb21b7_18_MultiMarginLoss_cu_b86932df30MultiMarginLoss_forward_kernelILi1EdEEvPT0_PKS3_PKlS6_iibS3_:
        .type           _ZN2at6native51_GLOBAL__N__eebb21b7_18_MultiMarginLoss_cu_b86932df30MultiMarginLoss_forward_kernelILi1EdEEvPT0_PKS3_PKlS6_iibS3_,@function
        .size           _ZN2at6native51_GLOBAL__N__eebb21b7_18_MultiMarginLoss_cu_b86932df30MultiMarginLoss_forward_kernelILi1EdEEvPT0_PKS3_PKlS6_iibS3_,(.L_x_646 - _ZN2at6native51_GLOBAL__N__eebb21b7_18_MultiMarginLoss_cu_b86932df30MultiMarginLoss_forward_kernelILi1EdEEvPT0_PKS3_PKlS6_iibS3_)
        .other          _ZN2at6native51_GLOBAL__N__eebb21b7_18_MultiMarginLoss_cu_b86932df30MultiMarginLoss_forward_kernelILi1EdEEvPT0_PKS3_PKlS6_iibS3_,@"STO_CUDA_ENTRY STV_DEFAULT"
_ZN2at6native51_GLOBAL__N__eebb21b7_18_MultiMarginLoss_cu_b86932df30MultiMarginLoss_forward_kernelILi1EdEEvPT0_PKS3_PKlS6_iibS3_:
        /* <DEDUP_REMOVED lines=29> */
.L_x_602:
        /* <DEDUP_REMOVED lines=65> */
.L_x_607:
        /* <DEDUP_REMOVED lines=17> */
[----:B------:R-:W1:Y:S02]  /*06f0*/  @!P0 DADD R10, R10, R14 ;  /* 0x000000000a0a8229 */ /* 0x000e64000000000e */
[----:B-1----:R1:W-:Y:S01]  /*0700*/  @!P0 STS.64 [R13], R10 ;  /* 0x0000000a0d008388 */ /* 0x0023e20000000a00 */
[----:B------:R-:W-:Y:S01]  /*0710*/  ISETP.NE.AND P0, PT, R18, RZ, PT ;  /* 0x000000ff1200720c */ /* 0x000fe20003f05270 */
[----:B------:R-:W-:-:S12]  /*0720*/  IMAD.WIDE.U32 R14, R0, 0x8, R4 ;  /* 0x00000008000e7825 */ /* 0x000fd800078e0004 */
[----:B-1----:R-:W-:Y:S05]  /*0730*/  @P0 BRA `(.L_x_607) ;  /* 0xfffffffc00a80947 */ /* 0x002fea000383ffff */
.L_x_606:
[----:B------:R-:W-:Y:S05]  /*0740*/  BSYNC.RECONVERGENT B0 ;  /* 0x0000000000007941 */ /* 0x000fea0003800200 */
.L_x_605:
[----:B------:R-:W-:Y:S04]  /*0750*/  BSSY.RECONVERGENT B0, `(.L_x_608) ;  /* 0x0000050000007945 */ /* 0x000fe80003800200 */
[----:B------:R-:W-:Y:S05]  /*0760*/  @!P1 BRA `(.L_x_609) ;  /* 0x0000000400389947 */ /* 0x000fea0003800000 */
.L_x_610:
        /* <DEDUP_REMOVED lines=22> */
[----:B------:R-:W1:Y:S02]  /*08d0*/  @!P2 DADD R10, R10, R14 ;  /* 0x000000000a0aa229 */ /* 0x000e64000000000e */
        /* <DEDUP_REMOVED lines=38> */
[----:B-1----:R-:W1:Y:S02]  /*0b40*/  @!P1 DADD R10, R10, R14 ;  /* 0x000000000a0a9229 */ /* 0x002e64000000000e */
[----:B-1----:R1:W-:-:S15]  /*0b50*/  @!P1 STS.64 [R13], R10 ;  /* 0x0000000a0d009388 */ /* 0x0023de0000000a00 */
[----:B------:R-:W-:-:S15]  /*0b60*/  NOP ;  /* 0x0000000000007918 */ /* 0x000fde0000000000 */
[----:B------:R-:W-:-:S15]  /*0b70*/  NOP ;  /* 0x0000000000007918 */ /* 0x000fde0000000000 */
[----:B------:R-:W-:-:S15]  /*0b80*/  NOP ;  /* 0x0000000000007918 */ /* 0x000fde0000000000 */
[----:B------:R-:W-:-:S02]  /*0b90*/  NOP ;  /* 0x0000000000007918 */ /* 0x000fc40000000000 */
[----:B-1----:R1:W2:Y:S02]  /*0ba0*/  @!P3 DADD R10, R10, R26 ;  /* 0x000000000a0ab229 */ /* 0x0022a4000000001a */
[----:B-1----:R-:W-:Y:S01]  /*0bb0*/  IMAD.IADD R27, R5, 0x1, R0 ;  /* 0x00000001051b7824 */ /* 0x002fe200078e0200 */
[----:B--2---:R1:W-:-:S15]  /*0bc0*/  @!P3 STS.64 [R13], R10 ;  /* 0x0000000a0d00b388 */ /* 0x0043de0000000a00 */
[----:B------:R-:W-:-:S15]  /*0bd0*/  NOP ;  /* 0x0000000000007918 */ /* 0x000fde0000000000 */
[----:B------:R-:W-:-:S15]  /*0be0*/  NOP ;  /* 0x0000000000007918 */ /* 0x000fde0000000000 */
[----:B------:R-:W-:-:S15]  /*0bf0*/  NOP ;  /* 0x0000000000007918 */ /* 0x000fde0000000000 */
[----:B------:R-:W-:-:S01]  /*0c00*/  NOP ;  /* 0x0000000000007918 */ /* 0x000fc20000000000 */
[----:B-1----:R-:W1:Y:S02]  /*0c10*/  @!P0 DADD R10, R10, R18 ;  /* 0x000000000a0a8229 */ /* 0x002e640000000012 */
[----:B-1----:R1:W-:Y:S01]  /*0c20*/  @!P0 STS.64 [R13], R10 ;  /* 0x0000000a0d008388 */ /* 0x0023e20000000a00 */
[----:B------:R-:W-:-:S13]  /*0c30*/  ISETP.GE.AND P0, PT, R27, UR38, PT ;  /* 0x000000261b007c0c */ /* 0x000fda000bf06270 */
[----:B-1----:R-:W-:Y:S05]  /*0c40*/  @!P0 BRA `(.L_x_610) ;  /* 0xfffffff800c88947 */ /* 0x002fea000383ffff */
.L_x_609:
[----:B------:R-:W-:Y:S05]  /*0c50*/  BSYNC.RECONVERGENT B0 ;  /* 0x0000000000007941 */ /* 0x000fea0003800200 */
.L_x_608:
[----:B------:R-:W-:Y:S05]  /*0c60*/  BRA `(.L_x_603) ;  /* 0x0000000800347947 */ /* 0x000fea0003800000 */
.L_x_604:
        /* <DEDUP_REMOVED lines=42> */
.L_x_613:
[----:B------:R-:W-:Y:S02]  /*0f10*/  IMAD.MOV.U32 R14, RZ, RZ, R18 ;  /* 0x000000ffff0e7224 */ /* 0x000fe400078e0012 */
[----:B------:R-:W-:-:S05]  /*0f20*/  IMAD.MOV.U32 R15, RZ, RZ, R19 ;  /* 0x000000ffff0f7224 */ /* 0x000fca00078e0013 */
        /* <DEDUP_REMOVED lines=14> */
[----:B--2---:R-:W1:Y:S02]  /*1010*/  @!P0 DFMA R4, R18, R20, R4 ;  /* 0x000000141204822b */ /* 0x004e640000000004 */
[----:B-1----:R1:W-:Y:S01]  /*1020*/  @!P0 STS.64 [R13], R4 ;  /* 0x000000040d008388 */ /* 0x0023e20000000a00 */
[----:B------:R-:W-:Y:S01]  /*1030*/  ISETP.NE.AND P0, PT, R22, RZ, PT ;  /* 0x000000ff1600720c */ /* 0x000fe20003f05270 */
[----:B------:R-:W-:-:S12]  /*1040*/  IMAD.WIDE.U32 R18, R0, 0x8, R14 ;  /* 0x0000000800127825 */ /* 0x000fd800078e000e */
[----:B-1----:R-:W-:Y:S05]  /*1050*/  @P0 BRA `(.L_x_613) ;  /* 0xfffffffc00ac0947 */ /* 0x002fea000383ffff */
.L_x_612:
[----:B------:R-:W-:Y:S05]  /*1060*/  BSYNC.RECONVERGENT B0 ;  /* 0x0000000000007941 */ /* 0x000fea0003800200 */
.L_x_611:
[----:B------:R-:W-:Y:S05]  /*1070*/  @!P1 BRA `(.L_x_603) ;  /* 0x0000000400309947 */ /* 0x000fea0003800000 */
.L_x_614:
[----:B------:R-:W-:-:S06]  /*1080*/  IMAD.WIDE.U32 R18, R17, 0x8, R6 ;  /* 0x0000000811127825 */ /* 0x000fcc00078e0006 */
        /* <DEDUP_REMOVED lines=13> */
[C---:B------:R-:W-:Y:S02]  /*1160*/  IMAD.IADD R17, R27.reuse, 0x1, R0 ;  /* 0x000000011b117824 */ /* 0x040fe400078e0200 */
[----:B------:R-:W-:-:S06]  /*1170*/  IMAD.WIDE.U32 R18, R27, 0x8, R6 ;  /* 0x000000081b127825 */ /* 0x000fcc00078e0006 */
[----:B------:R-:W4:-:S15]  /*1180*/  LDG.E.64 R18, desc[UR36][R18.64] ;  /* 0x0000002412127981 */ /* 0x000f1e000c1e1b00 */
[----:B------:R-:W-:-:S15]  /*1190*/  NOP ;  /* 0x0000000000007918 */ /* 0x000fde0000000000 */
[----:B------:R-:W-:-:S10]  /*11a0*/  NOP ;  /* 0x0000000000007918 */ /* 0x000fd40000000000 */
        /* <DEDUP_REMOVED lines=12> */
[----:B--2---:R1:W2:Y:S02]  /*1270*/  @!P2 DFMA R4, R20, R22, R4 ;  /* 0x000000161404a22b */ /* 0x0042a40000000004 */
[----:B-1----:R-:W5:Y:S04]  /*1280*/  @!P1 LDG.E.64 R20, desc[UR36][R10.64] ;  /* 0x000000240a149981 */ /* 0x002f68000c1e1b00 */
[----:B--2---:R5:W-:-:S15]  /*1290*/  @!P2 STS.64 [R13], R4 ;  /* 0x000000040d00a388 */ /* 0x004bde0000000a00 */
[----:B------:R-:W-:-:S15]  /*12a0*/  NOP ;  /* 0x0000000000007918 */ /* 0x000fde0000000000 */
[----:B------:R-:W-:-:S15]  /*12b0*/  NOP ;  /* 0x0000000000007918 */ /* 0x000fde0000000000 */
[----:B------:R-:W-:-:S13]  /*12c0*/  NOP ;  /* 0x0000000000007918 */ /* 0x000fda0000000000 */
[----:B----4-:R-:W1:-:S15]  /*12d0*/  DADD R22, R8, R18 ;  /* 0x0000000008167229 */ /* 0x010e5e0000000012 */
        /* <DEDUP_REMOVED lines=21> */
[----:B-----5:R1:W3:Y:S02]  /*1430*/  @!P1 DFMA R4, R20, R14, R4 ;  /* 0x0000000e1404922b */ /* 0x0202e40000000004 */
[----:B-1----:R-:W4:Y:S04]  /*1440*/  @!P3 LDG.E.64 R14, desc[UR36][R10.64] ;  /* 0x000000240a0eb981 */ /* 0x002f28000c1e1b00 */
[----:B---3--:R2:W-:Y:S01]  /*1450*/  @!P1 STS.64 [R13], R4 ;  /* 0x000000040d009388 */ /* 0x0085e20000000a00 */
[----:B------:R-:W-:-:S15]  /*1460*/  IMAD.IADD R17, R17, 0x1, R0 ;  /* 0x0000000111117824 */ /* 0x000fde00078e0200 */
[----:B------:R-:W-:-:S15]  /*1470*/  NOP ;  /* 0x0000000000007918 */ /* 0x000fde0000000000 */
[----:B------:R-:W-:-:S15]  /*1480*/  NOP ;  /* 0x0000000000007918 */ /* 0x000fde0000000000 */
[----:B------:R-:W-:-:S12]  /*1490*/  NOP ;  /* 0x0000000000007918 */ /* 0x000fd80000000000 */
[----:B--2---:R-:W1:Y:S02]  /*14a0*/  @!P0 DFMA R4, R26, R22, R4 ;  /* 0x000000161a04822b */ /* 0x004e640000000004 */
[----:B-1----:R4:W-:Y:S01]  /*14b0*/  @!P0 STS.64 [R13], R4 ;  /* 0x000000040d008388 */ /* 0x0029e20000000a00 */
[----:B------:R-:W-:-:S15]  /*14c0*/  ISETP.GE.AND P0, PT, R17, UR39, PT ;  /* 0x0000002711007c0c */ /* 0x000fde000bf06270 */
[----:B------:R-:W-:-:S15]  /*14d0*/  NOP ;  /* 0x0000000000007918 */ /* 0x000fde0000000000 */
[----:B------:R-:W-:-:S15]  /*14e0*/  NOP ;  /* 0x0000000000007918 */ /* 0x000fde0000000000 */
[----:B------:R-:W-:-:S15]  /*14f0*/  NOP ;  /* 0x0000000000007918 */ /* 0x000fde0000000000 */
[----:B------:R-:W-:-:S01]  /*1500*/  NOP ;  /* 0x0000000000007918 */ /* 0x000fc20000000000 */
[----:B----4-:R-:W1:Y:S02]  /*1510*/  @!P3 DFMA R4, R14, R28, R4 ;  /* 0x0000001c0e04b22b */ /* 0x010e640000000004 */
[----:B-1----:R1:W-:Y:S01]  /*1520*/  @!P3 STS.64 [R13], R4 ;  /* 0x000000040d00b388 */ /* 0x0023e20000000a00 */
[----:B------:R-:W-:Y:S05]  /*1530*/  @!P0 BRA `(.L_x_614) ;  /* 0xfffffff800d08947 */ /* 0x000fea000383ffff */
.L_x_603:
        /* <DEDUP_REMOVED lines=15> */
.L_x_616:
        /* <DEDUP_REMOVED lines=87> */
.L_x_615:
        /* <DEDUP_REMOVED lines=47> */
.L_x_618:
        /* <DEDUP_REMOVED lines=25> */
.L_x_619:
[----:B------:R-:W-:Y:S05]  /*2020*/  @!P1 BRA `(.L_x_617) ;  /* 0x0000000000209947 */ /* 0x000fea0003800000 */
[----:B------:R-:W-:Y:S02]  /*2030*/  IMAD R3, R3, 0x8, R12 ;  /* 0x0000000803037824 */ /* 0x000fe400078e020c */
[----:B------:R-:W-:-:S07]  /*2040*/  IMAD.MOV R0, RZ, RZ, -R0 ;  /* 0x000000ffff007224 */ /* 0x000fce00078e0a00 */
.L_x_620:
[----:B-12-4-:R1:W3:Y:S01]  /*2050*/  LDS.64 R4, [R3] ;  /* 0x0000000003047984 */ /* 0x0162e20000000a00 */
[----:B------:R-:W-:-:S05]  /*2060*/  VIADD R0, R0, 0x1 ;  /* 0x0000000100007836 */ /* 0x000fca0000000000 */
[----:B------:R-:W-:Y:S01]  /*2070*/  ISETP.NE.AND P0, PT, R0, RZ, PT ;  /* 0x000000ff0000720c */ /* 0x000fe20003f05270 */
[----:B-1----:R-:W-:Y:S01]  /*2080*/  VIADD R3, R3, 0x8 ;  /* 0x0000000803037836 */ /* 0x002fe20000000000 */
[----:B---3--:R1:W2:Y:S11]  /*2090*/  DADD R14, R4, R14 ;  /* 0x00000000040e7229 */ /* 0x0082b6000000000e */
[----:B-12---:R-:W-:Y:S05]  /*20a0*/  @P0 BRA `(.L_x_620) ;  /* 0xfffffffc00e80947 */ /* 0x006fea000383ffff */
.L_x_617:
        /* <DEDUP_REMOVED lines=56> */
[----:B------:R-:W-:Y:S05]  /*2430*/  CALL.REL.NOINC `($__internal_3_$__cuda_sm20_div_rn_f64_full) ;  /* 0x00000000001c7944 */ /* 0x000fea0003c00000 */
[----:B------:R-:W-:Y:S02]  /*2440*/  IMAD.MOV.U32 R4, RZ, RZ, R14 ;  /* 0x000000ffff047224 */ /* 0x000fe400078e000e */
[----:B------:R-:W-:-:S07]  /*2450*/  IMAD.MOV.U32 R5, RZ, RZ, R15 ;  /* 0x000000ffff057224 */ /* 0x000fce00078e000f */
.L_x_621:
[----:B------:R-:W1:Y:S02]  /*2460*/  LDC.64 R6, c[0x0][0x380] ;  /* 0x0000e000ff067b82 */ /* 0x000e640000000a00 */
[----:B-1----:R-:W-:-:S04]  /*2470*/  LEA R6, P0, R2, R6, 0x3 ;  /* 0x0000000602067211 */ /* 0x002fc800078018ff */
[----:B------:R-:W-:-:S05]  /*2480*/  LEA.HI.X R7, R2, R7, RZ, 0x3, P0 ;  /* 0x0000000702077211 */ /* 0x000fca00000f1cff */
[----:B------:R-:W-:Y:S01]  /*2490*/  STG.E.64 desc[UR36][R6.64], R4 ;  /* 0x0000000406007986 */ /* 0x000fe2000c101b24 */
[----:B------:R-:W-:Y:S05]  /*24a0*/  EXIT ;  /* 0x000000000000794d */ /* 0x000fea0003800000 */
        .weak           $__internal_3_$__cuda_sm20_div_rn_f64_full
        .type           $__internal_3_$__cuda_sm20_div_rn_f64_full,@function
        .size           $__internal_3_$__cuda_sm20_div_rn_f64_full,(.L_x_646 - $__internal_3_$__cuda_sm20_div_rn_f64_full)
$__internal_3_$__cuda_sm20_div_rn_f64_full:
        /* <DEDUP_REMOVED lines=50> */
.L_x_622:
        /* <DEDUP_REMOVED lines=48> */
.L_x_623:
        /* <DEDUP_REMOVED lines=16> */
.L_x_626:
[----:B------:R-:W-:Y:S01]  /*2bd0*/  LOP3.LUT R15, R7, 0x80000, RZ, 0xfc, !PT ;  /* 0x00080000070f7812 */ /* 0x000fe200078efcff */
[----:B------:R-:W-:Y:S01]  /*2be0*/  IMAD.MOV.U32 R14, RZ, RZ, R6 ;  /* 0x000000ffff0e7224 */ /* 0x000fe200078e0006 */
[----:B------:R-:W-:Y:S06]  /*2bf0*/  BRA `(.L_x_624) ;  /* 0x0000000000087947 */ /* 0x000fec0003800000 */
.L_x_625:
[----:B------:R-:W-:Y:S01]  /*2c00*/  LOP3.LUT R15, R13, 0x80000, RZ, 0xfc, !PT ;  /* 0x000800000d0f7812 */ /* 0x000fe200078efcff */
[----:B------:R-:W-:-:S07]  /*2c10*/  IMAD.MOV.U32 R14, RZ, RZ, R12 ;  /* 0x000000ffff0e7224 */ /* 0x000fce00078e000c */
.L_x_624:
[----:B------:R-:W-:Y:S02]  /*2c20*/  IMAD.MOV.U32 R4, RZ, RZ, R0 ;  /* 0x000000ffff047224 */ /* 0x000fe400078e0000 */
[----:B------:R-:W-:-:S04]  /*2c30*/  IMAD.MOV.U32 R5, RZ, RZ, 0x0 ;  /* 0x00000000ff057424 */ /* 0x000fc800078e00ff */
[----:B------:R-:W-:Y:S05]  /*2c40*/  RET.REL.NODEC R4 `(_ZN2at6native51_GLOBAL__N__eebb21b7_18_MultiMarginLoss_cu_b86932df30MultiMarginLoss_forward_kernelILi1EdEEvPT0_PKS3_PKlS6_iibS3_) ;  /* 0xffffffd004ec7950 */ /* 0x000fea0003c3ffff */
.L_x_627:
        /* <DEDUP_REMOVED lines=11> */
.L_x_646:


//--------------------- .nv.global.init           --------------------------
	.section	.nv.global.init,"aw",@progbits
.nv.global.init:
	.type		__unnamed_1,@object
	.size		__unnamed_1,(__unnamed_5 - __unnamed_1)
__unnamed_1:
        /*0000*/ 	.byte	0x4d, 0x75, 0x6c, 0x74, 0x69, 0x4d, 0x61, 0x72, 0x67, 0x69, 0x6e, 0x4c, 0x6f, 0x73, 0x73, 0x5f
        /*0010*/ 	.byte	0x66, 0x6f, 0x72, 0x77, 0x61, 0x72, 0x64, 0x5f, 0x6b, 0x65, 0x72, 0x6e, 0x65, 0x6c, 0x00
	.type		__unnamed_5,@object
	.size		__unnamed_5,(__unnamed_3 - __unnamed_5)
__unnamed_5:
        /*001f*/ 	.byte	0x4d, 0x75, 0x6c, 0x74, 0x69, 0x4d, 0x61, 0x72, 0x67, 0x69, 0x6e, 0x4c, 0x6f, 0x73, 0x73, 0x5f
        /*002f*/ 	.byte	0x66, 0x6f, 0x72, 0x77, 0x61, 0x72, 0x64, 0x5f, 0x6b, 0x65, 0x72, 0x6e, 0x65, 0x6c, 0x00
	.type		__unnamed_3,@object
	.size		__unnamed_3,(__unnamed_7 - __unnamed_3)
__unnamed_3:
        /*003e*/ 	.byte	0x4d, 0x75, 0x6c, 0x74, 0x69, 0x4d, 0x61, 0x72, 0x67, 0x69, 0x6e, 0x4c, 0x6f, 0x73, 0x73, 0x5f
        /*004e*/ 	.byte	0x66, 0x6f, 0x72, 0x77, 0x61, 0x72, 0x64, 0x5f, 0x6b, 0x65, 0x72, 0x6e, 0x65, 0x6c, 0x00
	.type		__unnamed_7,@object
	.size		__unnamed_7,(__unnamed_2 - __unnamed_7)
__unnamed_7:
        /*005d*/ 	.byte	0x4d, 0x75, 0x6c, 0x74, 0x69, 0x4d, 0x61, 0x72, 0x67, 0x69, 0x6e, 0x4c, 0x6f, 0x73, 0x73, 0x5f
        /*006d*/ 	.byte	0x66, 0x6f, 0x72, 0x77, 0x61, 0x72, 0x64, 0x5f, 0x6b, 0x65, 0x72, 0x6e, 0x65, 0x6c, 0x00
	.type		__unnamed_2,@object
	.size		__unnamed_2,(__unnamed_6 - __unnamed_2)
__unnamed_2:
        /*007c*/ 	.byte	0x4d, 0x75, 0x6c, 0x74, 0x69, 0x4d, 0x61, 0x72, 0x67, 0x69, 0x6e, 0x4c, 0x6f, 0x73, 0x73, 0x5f
        /*008c*/ 	.byte	0x66, 0x6f, 0x72, 0x77, 0x61, 0x72, 0x64, 0x5f, 0x6b, 0x65, 0x72, 0x6e, 0x65, 0x6c, 0x00
	.type		__unnamed_6,@object
	.size		__unnamed_6,(__unnamed_4 - __unnamed_6)
__unnamed_6:
        /*009b*/ 	.byte	0x4d, 0x75, 0x6c, 0x74, 0x69, 0x4d, 0x61, 0x72, 0x67, 0x69, 0x6e, 0x4c, 0x6f, 0x73, 0x73, 0x5f
        /*00ab*/ 	.byte	0x66, 0x6f, 0x72, 0x77, 0x61, 0x72, 0x64, 0x5f, 0x6b, 0x65, 0x72, 0x6e, 0x65, 0x6c, 0x00
	.type		__unnamed_4,@object
	.size		__unnamed_4,(__unnamed_8 - __unnamed_4)
__unnamed_4:
        /*00ba*/ 	.byte	0x4d, 0x75, 0x6c, 0x74, 0x69, 0x4d, 0x61, 0x72, 0x67, 0x69, 0x6e, 0x4c, 0x6f, 0x73, 0x73, 0x5f
        /*00ca*/ 	.byte	0x66, 0x6f, 0x72, 0x77, 0x61, 0x72, 0x64, 0x5f, 0x6b, 0x65, 0x72, 0x6e, 0x65, 0x6c, 0x00
	.type		__unnamed_8,@object
	.size		__unnamed_8,($str - __unnamed_8)
__unnamed_8:
        /*00d9*/ 	.byte	0x4d, 0x75, 0x6c, 0x74, 0x69, 0x4d, 0x61, 0x72, 0x67, 0x69, 0x6e, 0x4c, 0x6f, 0x73, 0x73, 0x5f
        /*00e9*/ 	.byte	0x66, 0x6f, 0x72, 0x77, 0x61, 0x72, 0x64, 0x5f, 0x6b, 0x65, 0x72, 0x6e, 0x65, 0x6c, 0x00
	.type		$str,@object
	.size		$str,($str$1 - $str)
$str:
        /*00f8*/ 	.byte	0x74, 0x61, 0x72, 0x67, 0x65, 0x74, 0x5f, 0x6b, 0x20, 0x3e, 0x3d, 0x20, 0x30, 0x20, 0x26, 0x26
        /*0108*/ 	.byte	0x20, 0x74, 0x61, 0x72, 0x67, 0x65, 0x74, 0x5f, 0x6b, 0x20, 0x3c, 0x20, 0x64, 0x69, 0x6d, 0x20
        /*0118*/ 	.byte	0x26, 0x26, 0x20, 0x22, 0x74, 0x61, 0x72, 0x67, 0x65, 0x74, 0x20, 0x69, 0x6e, 0x64, 0x65, 0x78
        /*0128*/ 	.byte	0x20, 0x69, 0x73, 0x20, 0x6f, 0x75, 0x74, 0x20, 0x6f, 0x66, 0x20, 0x62, 0x6f, 0x75, 0x6e, 0x64
        /*0138*/ 	.byte	0x73, 0x22, 0x00
	.type		$str$1,@object
	.size		$str$1,(.L_37 - $str$1)
$str$1:
        /*013b*/ 	.byte	0x2f, 0x74, 0x6d, 0x70, 0x2f, 0x6f, 0x73, 0x73, 0x5f, 0x6b, 0x65, 0x72, 0x6e, 0x65, 0x6c, 0x73
        /*014b*/ 	.byte	0x5f, 0x73, 0x72, 0x63, 0x2f, 0x70, 0x79, 0x74, 0x6f, 0x72, 0x63, 0x68, 0x2f, 0x61, 0x74, 0x65
        /*015b*/ 	.byte	0x6e, 0x2f, 0x73, 0x72, 0x63, 0x2f, 0x41, 0x54, 0x65, 0x6e, 0x2f, 0x6e, 0x61, 0x74, 0x69, 0x76
        /*016b*/ 	.byte	0x65, 0x2f, 0x63, 0x75, 0x64, 0x61, 0x2f, 0x4d, 0x75, 0x6c, 0x74, 0x69, 0x4d, 0x61, 0x72, 0x67
        /*017b*/ 	.byte	0x69, 0x6e, 0x4c, 0x6f, 0x73, 0x73, 0x2e, 0x63, 0x75, 0x00
.L_37:


//--------------------- .nv.shared._ZN2at6native51_GLOBAL__N__eebb21b7_18_MultiMarginLoss_cu_b86932df31MultiMarginLoss_backward_kernelILi2EN3c108BFloat16EEEvPT0_PKS5_S8_PKlS8_iibS5_b --------------------------
	.section	.nv.shared._ZN2at6native51_GLOBAL__N__eebb21b7_18_MultiMarginLoss_cu_b86932df31MultiMarginLoss_backward_kernelILi2EN3c108BFloat16EEEvPT0_PKS5_S8_PKlS8_iibS5_b,"aw",@nobits
	.sectionflags	@""
	.align	4
.nv.shared._ZN2at6native51_GLOBAL__N__eebb21b7_18_MultiMarginLoss_cu_b86932df31MultiMarginLoss_backward_kernelILi2EN3c108BFloat16EEEvPT0_PKS5_S8_PKlS8_iibS5_b:
	.zero		1536


//--------------------- .nv.shared.reserved.0     --------------------------
	.section	.nv.shared.reserved.0,"aw",@nobits
	.weak		__nv_reservedSMEM_offset_0_alias
	.size		__nv_reservedSMEM_offset_0_alias, 0, 64
	.other		__nv_reservedSMEM_offset_0_alias,@"STO_CUDA_RESERVED_SHARED STV_DEFAULT"
__nv_reservedSMEM_offset_0_alias:
	.zero		0
	.zero		64


//--------------------- .nv.global                --------------------------
	.section	.nv.global,"aw",@nobits
.nv.global:
	.type		_ZN49_INTERNAL_eebb21b7_18_MultiMarginLoss_cu_b86932df4cuda3std3__48in_placeE,@object
	.size		_ZN49_INTERNAL_eebb21b7_18_MultiMarginLoss_cu_b86932df4cuda3std3__48in_placeE,(_ZN49_INTERNAL_eebb21b7_18_MultiMarginLoss_cu_b86932df4cuda3std6ranges3__45__cpo8distanceE - _ZN49_INTERNAL_eebb21b7_18_MultiMarginLoss_cu_b86932df4cuda3std3__48in_placeE)
_ZN49_INTERNAL_eebb21b7_18_MultiMarginLoss_cu_b86932df4cuda3std3__48in_placeE:
	.zero		1
	.type		_ZN49_INTERNAL_eebb21b7_18_MultiMarginLoss_cu_b86932df4cuda3std6ranges3__45__cpo8distanceE,@object
	.size		_ZN49_INTERNAL_eebb21b7_18_MultiMarginLoss_cu_b86932df4cuda3std6ranges3__45__cpo8distanceE,(_ZN49_INTERNAL_eebb21b7_18_MultiMarginLoss_cu_b86932df4cuda3std3__45__cpo6cbeginE - _ZN49_INTERNAL_eebb21b7_18_MultiMarginLoss_cu_b86932df4cuda3std6ranges3__45__cpo8distanceE)
_ZN49_INTERNAL_eebb21b7_18_MultiMarginLoss_cu_b86932df4cuda3std6ranges3__45__cpo8distanceE:
	.zero		1
	.type		_ZN49_INTERNAL_eebb21b7_18_MultiMarginLoss_cu_b86932df4cuda3std3__45__cpo6cbeginE,@object
	.size		_ZN49_INTERNAL_eebb21b7_18_MultiMarginLoss_cu_b86932df4cuda3std3__45__cpo6cbeginE,(_ZN49_INTERNAL_eebb21b7_18_MultiMarginLoss_cu_b86932df4cuda3std6ranges3__45__cpo7advanceE - _ZN49_INTERNAL_eebb21b7_18_MultiMarginLoss_cu_b86932df4cuda3std3__45__cpo6cbeginE)
_ZN49_INTERNAL_eebb21b7_18_MultiMarginLoss_cu_b86932df4cuda3std3__45__cpo6cbeginE:
	.zero		1
	.type		_ZN49_INTERNAL_eebb21b7_18_MultiMarginLoss_cu_b86932df4cuda3std6ranges3__45__cpo7advanceE,@object
	.size		_ZN49_INTERNAL_eebb21b7_18_MultiMarginLoss_cu_b86932df4cuda3std6ranges3__45__cpo7advanceE,(_ZN49_INTERNAL_eebb21b7_18_MultiMarginLoss_cu_b86932df4cuda3std3__45__cpo7crbeginE - _ZN49_INTERNAL_eebb21b7_18_MultiMarginLoss_cu_b86932df4cuda3std6ranges3__45__cpo7advanceE)
_ZN49_INTERNAL_eebb21b7_18_MultiMarginLoss_cu_b86932df4cuda3std6ranges3__45__cpo7advanceE:
	.zero		1
	.type		_ZN49_INTERNAL_eebb21b7_18_MultiMarginLoss_cu_b86932df4cuda3std3__45__cpo7crbeginE,@object
	.size		_ZN49_INTERNAL_eebb21b7_18_MultiMarginLoss_cu_b86932df4cuda3std3__45__cpo7crbeginE,(_ZN49_INTERNAL_eebb21b7_18_MultiMarginLoss_cu_b86932df4cuda3std6ranges3__45__cpo4dataE - _ZN49_INTERNAL_eebb21b7_18_MultiMarginLoss_cu_b86932df4cuda3std3__45__cpo7crbeginE)
_ZN49_INTERNAL_eebb21b7_18_MultiMarginLoss_cu_b86932df4cuda3std3__45__cpo7crbeginE:
	.zero		1
	.type		_ZN49_INTERNAL_eebb21b7_18_MultiMarginLoss_cu_b86932df4cuda3std6ranges3__45__cpo4dataE,@object
	.size		_ZN49_INTERNAL_eebb21b7_18_MultiMarginLoss_cu_b86932df4cuda3std6ranges3__45__cpo4dataE,(_ZN49_INTERNAL_eebb21b7_18_MultiMarginLoss_cu_b86932df4cuda3std6ranges3__45__cpo5beginE - _ZN49_INTERNAL_eebb21b7_18_MultiMarginLoss_cu_b86932df4cuda3std6ranges3__45__cpo4dataE)
_ZN49_INTERNAL_eebb21b7_18_MultiMarginLoss_cu_b86932df4cuda3std6ranges3__45__cpo4dataE:
	.zero		1
	.type		_ZN49_INTERNAL_eebb21b7_18_MultiMarginLoss_cu_b86932df4cuda3std6ranges3__45__cpo5beginE,@object
	.size		_ZN49_INTERNAL_eebb21b7_18_MultiMarginLoss_cu_b86932df4cuda3std6ranges3__45__cpo5beginE,(_ZN49_INTERNAL_eebb21b7_18_MultiMarginLoss_cu_b86932df4cuda3std3__451_GLOBAL__N__eebb21b7_18_MultiMarginLoss_cu_b86932df6ignoreE - _ZN49_INTERNAL_eebb21b7_18_MultiMarginLoss_cu_b86932df4cuda3std6ranges3__45__cpo5beginE)
_ZN49_INTERNAL_eebb21b7_18_MultiMarginLoss_cu_b86932df4cuda3std6ranges3__45__cpo5beginE:
	.zero		1
	.type		_ZN49_INTERNAL_eebb21b7_18_MultiMarginLoss_cu_b86932df4cuda3std3__451_GLOBAL__N__eebb21b7_18_MultiMarginLoss_cu_b86932df6ignoreE,@object
	.size		_ZN49_INTERNAL_eebb21b7_18_MultiMarginLoss_cu_b86932df4cuda3std3__451_GLOBAL__N__eebb21b7_18_MultiMarginLoss_cu_b86932df6ignoreE,(_ZN49_INTERNAL_eebb21b7_18_MultiMarginLoss_cu_b86932df4cuda3std6ranges3__45__cpo4sizeE - _ZN49_INTERNAL_eebb21b7_18_MultiMarginLoss_cu_b86932df4cuda3std3__451_GLOBAL__N__eebb21b7_18_MultiMarginLoss_cu_b86932df6ignoreE)
_ZN49_INTERNAL_eebb21b7_18_MultiMarginLoss_cu_b86932df4cuda3std3__451_GLOBAL__N__eebb21b7_18_MultiMarginLoss_cu_b86932df6ignoreE:
	.zero		1
	.type		_ZN49_INTERNAL_eebb21b7_18_MultiMarginLoss_cu_b86932df4cuda3std6ranges3__45__cpo4sizeE,@object
	.size		_ZN49_INTERNAL_eebb21b7_18_MultiMarginLoss_cu_b86932df4cuda3std6ranges3__45__cpo4sizeE,(_ZN49_INTERNAL_eebb21b7_18_MultiMarginLoss_cu_b86932df4cuda3std3__45__cpo5beginE - _ZN49_INTERNAL_eebb21b7_18_MultiMarginLoss_cu_b86932df4cuda3std6ranges3__45__cpo4sizeE)
_ZN49_INTERNAL_eebb21b7_18_MultiMarginLoss_cu_b86932df4cuda3std6ranges3__45__cpo4sizeE:
	.zero		1
	.type		_ZN49_INTERNAL_eebb21b7_18_MultiMarginLoss_cu_b86932df4cuda3std3__45__cpo5beginE,@object
	.size		_ZN49_INTERNAL_eebb21b7_18_MultiMarginLoss_cu_b86932df4cuda3std3__45__cpo5beginE,(_ZN49_INTERNAL_eebb21b7_18_MultiMarginLoss_cu_b86932df4cuda3std6ranges3__45__cpo6cbeginE - _ZN49_INTERNAL_eebb21b7_18_MultiMarginLoss_cu_b86932df4cuda3std3__45__cpo5beginE)
_ZN49_INTERNAL_eebb21b7_18_MultiMarginLoss_cu_b86932df4cuda3std3__45__cpo5beginE:
	.zero		1
	.type		_ZN49_INTERNAL_eebb21b7_18_MultiMarginLoss_cu_b86932df4cuda3std6ranges3__45__cpo6cbeginE,@object
	.size		_ZN49_INTERNAL_eebb21b7_18_MultiMarginLoss_cu_b86932df4cuda3std6ranges3__45__cpo6cbeginE,(_ZN49_INTERNAL_eebb21b7_18_MultiMarginLoss_cu_b86932df4cuda3std3__45__cpo6rbeginE - _ZN49_INTERNAL_eebb21b7_18_MultiMarginLoss_cu_b86932df4cuda3std6ranges3__45__cpo6cbeginE)
_ZN49_INTERNAL_eebb21b7_18_MultiMarginLoss_cu_b86932df4cuda3std6ranges3__45__cpo6cbeginE:
	.zero		1
	.type		_ZN49_INTERNAL_eebb21b7_18_MultiMarginLoss_cu_b86932df4cuda3std3__45__cpo6rbeginE,@object
	.size		_ZN49_INTERNAL_eebb21b7_18_MultiMarginLoss_cu_b86932df4cuda3std3__45__cpo6rbeginE,(_ZN49_INTERNAL_eebb21b7_18_MultiMarginLoss_cu_b86932df4cuda3std6ranges3__45__cpo4nextE - _ZN49_INTERNAL_eebb21b7_18_MultiMarginLoss_cu_b86932df4cuda3std3__45__cpo6rbeginE)
_ZN49_INTERNAL_eebb21b7_18_MultiMarginLoss_cu_b86932df4cuda3std3__45__cpo6rbeginE:
	.zero		1
	.type		_ZN49_INTERNAL_eebb21b7_18_MultiMarginLoss_cu_b86932df4cuda3std6ranges3__45__cpo4nextE,@object
	.size		_ZN49_INTERNAL_eebb21b7_18_MultiMarginLoss_cu_b86932df4cuda3std6ranges3__45__cpo4nextE,(_ZN49_INTERNAL_eebb21b7_18_MultiMarginLoss_cu_b86932df4cuda3std6ranges3__45__cpo4swapE - _ZN49_INTERNAL_eebb21b7_18_MultiMarginLoss_cu_b86932df4cuda3std6ranges3__45__cpo4nextE)
_ZN49_INTERNAL_eebb21b7_18_MultiMarginLoss_cu_b86932df4cuda3std6ranges3__45__cpo4nextE:
	.zero		1
	.type		_ZN49_INTERNAL_eebb21b7_18_MultiMarginLoss_cu_b86932df4cuda3std6ranges3__45__cpo4swapE,@object
	.size		_ZN49_INTERNAL_eebb21b7_18_MultiMarginLoss_cu_b86932df4cuda3std6ranges3__45__cpo4swapE,(_ZN49_INTERNAL_eebb21b7_18_MultiMarginLoss_cu_b86932df4cuda3std3__420unreachable_sentinelE - _ZN49_INTERNAL_eebb21b7_18_MultiMarginLoss_cu_b86932df4cuda3std6ranges3__45__cpo4swapE)
_ZN49_INTERNAL_eebb21b7_18_MultiMarginLoss_cu_b86932df4cuda3std6ranges3__45__cpo4swapE:
	.zero		1
	.type		_ZN49_INTERNAL_eebb21b7_18_MultiMarginLoss_cu_b86932df4cuda3std3__420unreachable_sentinelE,@object
	.size		_ZN49_INTERNAL_eebb21b7_18_MultiMarginLoss_cu_b86932df4cuda3std3__420unreachable_sentinelE,(_ZN49_INTERNAL_eebb21b7_18_MultiMarginLoss_cu_b86932df6thrust24THRUST_300001_SM_1030_NS6system6detail10sequential3seqE - _ZN49_INTERNAL_eebb21b7_18_MultiMarginLoss_cu_b86932df4cuda3std3__420unreachable_sentinelE)
_ZN49_INTERNAL_eebb21b7_18_MultiMarginLoss_cu_b86932df4cuda3std3__420unreachable_sentinelE:
	.zero		1
	.type		_ZN49_INTERNAL_eebb21b7_18_MultiMarginLoss_cu_b86932df6thrust24THRUST_300001_SM_1030_NS6system6detail10sequential3seqE,@object
	.size		_ZN49_INTERNAL_eebb21b7_18_MultiMarginLoss_cu_b86932df6thrust24THRUST_300001_SM_1030_NS6system6detail10sequential3seqE,(_ZN49_INTERNAL_eebb21b7_18_MultiMarginLoss_cu_b86932df4cuda3std3__45__cpo4cendE - _ZN49_INTERNAL_eebb21b7_18_MultiMarginLoss_cu_b86932df6thrust24THRUST_300001_SM_1030_NS6system6detail10sequential3seqE)
_ZN49_INTERNAL_eebb21b7_18_MultiMarginLoss_cu_b86932df6thrust24THRUST_300001_SM_1030_NS6system6detail10sequential3seqE:
	.zero		1
	.type		_ZN49_INTERNAL_eebb21b7_18_MultiMarginLoss_cu_b86932df4cuda3std3__45__cpo4cendE,@object
	.size		_ZN49_INTERNAL_eebb21b7_18_MultiMarginLoss_cu_b86932df4cuda3std3__45__cpo4cendE,(_ZN49_INTERNAL_eebb21b7_18_MultiMarginLoss_cu_b86932df4cuda3std6ranges3__45__cpo9iter_swapE - _ZN49_INTERNAL_eebb21b7_18_MultiMarginLoss_cu_b86932df4cuda3std3__45__cpo4cendE)
_ZN49_INTERNAL_eebb21b7_18_MultiMarginLoss_cu_b86932df4cuda3std3__45__cpo4cendE:
	.zero		1
	.type		_ZN49_INTERNAL_eebb21b7_18_MultiMarginLoss_cu_b86932df4cuda3std6ranges3__45__cpo9iter_swapE,@object
	.size		_ZN49_INTERNAL_eebb21b7_18_MultiMarginLoss_cu_b86932df4cuda3std6ranges3__45__cpo9iter_swapE,(_ZN49_INTERNAL_eebb21b7_18_MultiMarginLoss_cu_b86932df4cuda3std3__45__cpo5crendE - _ZN49_INTERNAL_eebb21b7_18_MultiMarginLoss_cu_b86932df4cuda3std6ranges3__45__cpo9iter_swapE)
_ZN49_INTERNAL_eebb21b7_18_MultiMarginLoss_cu_b86932df4cuda3std6ranges3__45__cpo9iter_swapE:
	.zero		1
	.type		_ZN49_INTERNAL_eebb21b7_18_MultiMarginLoss_cu_b86932df4cuda3std3__45__cpo5crendE,@object
	.size		_ZN49_INTERNAL_eebb21b7_18_MultiMarginLoss_cu_b86932df4cuda3std3__45__cpo5crendE,(_ZN49_INTERNAL_eebb21b7_18_MultiMarginLoss_cu_b86932df4cuda3std6ranges3__45__cpo5cdataE - _ZN49_INTERNAL_eebb21b7_18_MultiMarginLoss_cu_b86932df4cuda3std3__45__cpo5crendE)
_ZN49_INTERNAL_eebb21b7_18_MultiMarginLoss_cu_b86932df4cuda3std3__45__cpo5crendE:
	.zero		1
	.type		_ZN49_INTERNAL_eebb21b7_18_MultiMarginLoss_cu_b86932df4cuda3std6ranges3__45__cpo5cdataE,@object
	.size		_ZN49_INTERNAL_eebb21b7_18_MultiMarginLoss_cu_b86932df4cuda3std6ranges3__45__cpo5cdataE,(_ZN49_INTERNAL_eebb21b7_18_MultiMarginLoss_cu_b86932df4cuda3std6ranges3__45__cpo3endE - _ZN49_INTERNAL_eebb21b7_18_MultiMarginLoss_cu_b86932df4cuda3std6ranges3__45__cpo5cdataE)
_ZN49_INTERNAL_eebb21b7_18_MultiMarginLoss_cu_b86932df4cuda3std6ranges3__45__cpo5cdataE:
	.zero		1
	.type		_ZN49_INTERNAL_eebb21b7_18_MultiMarginLoss_cu_b86932df4cuda3std6ranges3__45__cpo3endE,@object
	.size		_ZN49_INTERNAL_eebb21b7_18_MultiMarginLoss_cu_b86932df4cuda3std6ranges3__45__cpo3endE,(_ZN49_INTERNAL_eebb21b7_18_MultiMarginLoss_cu_b86932df4cuda3std3__419piecewise_constructE - _ZN49_INTERNAL_eebb21b7_18_MultiMarginLoss_cu_b86932df4cuda3std6ranges3__45__cpo3endE)
_ZN49_INTERNAL_eebb21b7_18_MultiMarginLoss_cu_b86932df4cuda3std6ranges3__45__cpo3endE:
	.zero		1
	.type		_ZN49_INTERNAL_eebb21b7_18_MultiMarginLoss_cu_b86932df4cuda3std3__419piecewise_constructE,@object
	.size		_ZN49_INTERNAL_eebb21b7_18_MultiMarginLoss_cu_b86932df4cuda3std3__419piecewise_constructE,(_ZN49_INTERNAL_eebb21b7_18_MultiMarginLoss_cu_b86932df4cuda3std6ranges3__45__cpo5ssizeE - _ZN49_INTERNAL_eebb21b7_18_MultiMarginLoss_cu_b86932df4cuda3std3__419piecewise_constructE)
_ZN49_INTERNAL_eebb21b7_18_MultiMarginLoss_cu_b86932df4cuda3std3__419piecewise_constructE:
	.zero		1
	.type		_ZN49_INTERNAL_eebb21b7_18_MultiMarginLoss_cu_b86932df4cuda3std6ranges3__45__cpo5ssizeE,@object
	.size		_ZN49_INTERNAL_eebb21b7_18_MultiMarginLoss_cu_b86932df4cuda3std6ranges3__45__cpo5ssizeE,(_ZN49_INTERNAL_eebb21b7_18_MultiMarginLoss_cu_b86932df4cuda3std3__45__cpo3endE - _ZN49_INTERNAL_eebb21b7_18_MultiMarginLoss_cu_b86932df4cuda3std6ranges3__45__cpo5ssizeE)
_ZN49_INTERNAL_eebb21b7_18_MultiMarginLoss_cu_b86932df4cuda3std6ranges3__45__cpo5ssizeE:
	.zero		1
	.type		_ZN49_INTERNAL_eebb21b7_18_MultiMarginLoss_cu_b86932df4cuda3std3__45__cpo3endE,@object
	.size		_ZN49_INTERNAL_eebb21b7_18_MultiMarginLoss_cu_b86932df4cuda3std3__45__cpo3endE,(_ZN49_INTERNAL_eebb21b7_18_MultiMarginLoss_cu_b86932df4cuda3std6ranges3__45__cpo4cendE - _ZN49_INTERNAL_eebb21b7_18_MultiMarginLoss_cu_b86932df4cuda3std3__45__cpo3endE)
_ZN49_INTERNAL_eebb21b7_18_MultiMarginLoss_cu_b86932df4cuda3std3__45__cpo3endE:
	.zero		1
	.type		_ZN49_INTERNAL_eebb21b7_18_MultiMarginLoss_cu_b86932df4cuda3std6ranges3__45__cpo4cendE,@object
	.size		_ZN49_INTERNAL_eebb21b7_18_MultiMarginLoss_cu_b86932df4cuda3std6ranges3__45__cpo4cendE,(_ZN49_INTERNAL_eebb21b7_18_MultiMarginLoss_cu_b86932df4cuda3std3__45__cpo4rendE - _ZN49_INTERNAL_eebb21b7_18_MultiMarginLoss_cu_b86932df4cuda3std6ranges3__45__cpo4cendE)
_ZN49_INTERNAL_eebb21b7_18_MultiMarginLoss_cu_b86932df4cuda3std6ranges3__45__cpo4cendE:
	.zero		1
	.type		_ZN49_INTERNAL_eebb21b7_18_MultiMarginLoss_cu_b86932df4cuda3std3__45__cpo4rendE,@object
	.size		_ZN49_INTERNAL_eebb21b7_18_MultiMarginLoss_cu_b86932df4cuda3std3__45__cpo4rendE,(_ZN49_INTERNAL_eebb21b7_18_MultiMarginLoss_cu_b86932df4cuda3std6ranges3__45__cpo4prevE - _ZN49_INTERNAL_eebb21b7_18_MultiMarginLoss_cu_b86932df4cuda3std3__45__cpo4rendE)
_ZN49_INTERNAL_eebb21b7_18_MultiMarginLoss_cu_b86932df4cuda3std3__45__cpo4rendE:
	.zero		1
	.type		_ZN49_INTERNAL_eebb21b7_18_MultiMarginLoss_cu_b86932df4cuda3std6ranges3__45__cpo4prevE,@object
	.size		_ZN49_INTERNAL_eebb21b7_18_MultiMarginLoss_cu_b86932df4cuda3std6ranges3__45__cpo4prevE,(_ZN49_INTERNAL_eebb21b7_18_MultiMarginLoss_cu_b86932df4cuda3std6ranges3__45__cpo9iter_moveE - _ZN49_INTERNAL_eebb21b7_18_MultiMarginLoss_cu_b86932df4cuda3std6ranges3__45__cpo4prevE)
_ZN49_INTERNAL_eebb21b7_18_MultiMarginLoss_cu_b86932df4cuda3std6ranges3__45__cpo4prevE:
	.zero		1
	.type		_ZN49_INTERNAL_eebb21b7_18_MultiMarginLoss_cu_b86932df4cuda3std6ranges3__45__cpo9iter_moveE,@object
	.size		_ZN49_INTERNAL_eebb21b7_18_MultiMarginLoss_cu_b86932df4cuda3std6ranges3__45__cpo9iter_moveE,(.L_21 - _ZN49_INTERNAL_eebb21b7_18_MultiMarginLoss_cu_b86932df4cuda3std6ranges3__45__cpo9iter_moveE)
_ZN49_INTERNAL_eebb21b7_18_MultiMarginLoss_cu_b86932df4cuda3std6ranges3__45__cpo9iter_moveE:
	.zero		1
.L_21:


//--------------------- .nv.shared._ZN2at6native51_GLOBAL__N__eebb21b7_18_MultiMarginLoss_cu_b86932df31MultiMarginLoss_backward_kernelILi1EN3c108BFloat16EEEvPT0_PKS5_S8_PKlS8_iibS5_b --------------------------
	.section	.nv.shared._ZN2at6native51_GLOBAL__N__eebb21b7_18_MultiMarginLoss_cu_b86932df31MultiMarginLoss_backward_kernelILi1EN3c108BFloat16EEEvPT0_PKS5_S8_PKlS8_iibS5_b,"aw",@nobits
	.sectionflags	@""
	.align	4
.nv.shared._ZN2at6native51_GLOBAL__N__eebb21b7_18_MultiMarginLoss_cu_b86932df31MultiMarginLoss_backward_kernelILi1EN3c108BFloat16EEEvPT0_PKS5_S8_PKlS8_iibS5_b:
	.zero		1536


//--------------------- .nv.shared._ZN2at6native51_GLOBAL__N__eebb21b7_18_MultiMarginLoss_cu_b86932df31MultiMarginLoss_backward_kernelILi2EN3c104HalfEEEvPT0_PKS5_S8_PKlS8_iibS5_b --------------------------
	.section	.nv.shared._ZN2at6native51_GLOBAL__N__eebb21b7_18_MultiMarginLoss_cu_b86932df31MultiMarginLoss_backward_kernelILi2EN3c104HalfEEEvPT0_PKS5_S8_PKlS8_iibS5_b,"aw",@nobits
	.sectionflags	@""
	.align	4
.nv.shared._ZN2at6native51_GLOBAL__N__eebb21b7_18_MultiMarginLoss_cu_b86932df31MultiMarginLoss_backward_kernelILi2EN3c104HalfEEEvPT0_PKS5_S8_PKlS8_iibS5_b:
	.zero		1536


//--------------------- .nv.shared._ZN2at6native51_GLOBAL__N__eebb21b7_18_MultiMarginLoss_cu_b86932df31MultiMarginLoss_backward_kernelILi1EN3c104HalfEEEvPT0_PKS5_S8_PKlS8_iibS5_b --------------------------
	.section	.nv.shared._ZN2at6native51_GLOBAL__N__eebb21b7_18_MultiMarginLoss_cu_b86932df31MultiMarginLoss_backward_kernelILi1EN3c104HalfEEEvPT0_PKS5_S8_PKlS8_iibS5_b,"aw",@nobits
	.sectionflags	@""
	.align	4
.nv.shared._ZN2at6native51_GLOBAL__N__eebb21b7_18_MultiMarginLoss_cu_b86932df31MultiMarginLoss_backward_kernelILi1EN3c104HalfEEEvPT0_PKS5_S8_PKlS8_iibS5_b:
	.zero		1536


//--------------------- .nv.shared._ZN2at6native51_GLOBAL__N__eebb21b7_18_MultiMarginLoss_cu_b86932df31MultiMarginLoss_backward_kernelILi2EfEEvPT0_PKS3_S6_PKlS6_iibS3_b --------------------------
	.section	.nv.shared._ZN2at6native51_GLOBAL__N__eebb21b7_18_MultiMarginLoss_cu_b86932df31MultiMarginLoss_backward_kernelILi2EfEEvPT0_PKS3_S6_PKlS6_iibS3_b,"aw",@nobits
	.sectionflags	@""
	.align	4
.nv.shared._ZN2at6native51_GLOBAL__N__eebb21b7_18_MultiMarginLoss_cu_b86932df31MultiMarginLoss_backward_kernelILi2EfEEvPT0_PKS3_S6_PKlS6_iibS3_b:
	.zero		1536


//--------------------- .nv.shared._ZN2at6native51_GLOBAL__N__eebb21b7_18_MultiMarginLoss_cu_b86932df31MultiMarginLoss_backward_kernelILi1EfEEvPT0_PKS3_S6_PKlS6_iibS3_b --------------------------
	.section	.nv.shared._ZN2at6native51_GLOBAL__N__eebb21b7_18_MultiMarginLoss_cu_b86932df31MultiMarginLoss_backward_kernelILi1EfEEvPT0_PKS3_S6_PKlS6_iibS3_b,"aw",@nobits
	.sectionflags	@""
	.align	4
.nv.shared._ZN2at6native51_GLOBAL__N__eebb21b7_18_MultiMarginLoss_cu_b86932df31MultiMarginLoss_backward_kernelILi1EfEEvPT0_PKS3_S6_PKlS6_iibS3_b:
	.zero		1536


//--------------------- .nv.shared._ZN2at6native51_GLOBAL__N__eebb21b7_18_MultiMarginLoss_cu_b86932df31MultiMarginLoss_backward_kernelILi2EdEEvPT0_PKS3_S6_PKlS6_iibS3_b --------------------------
	.section	.nv.shared._ZN2at6native51_GLOBAL__N__eebb21b7_18_MultiMarginLoss_cu_b86932df31MultiMarginLoss_backward_kernelILi2EdEEvPT0_PKS3_S6_PKlS6_iibS3_b,"aw",@nobits
	.sectionflags	@""
	.align	8
.nv.shared._ZN2at6native51_GLOBAL__N__eebb21b7_18_MultiMarginLoss_cu_b86932df31MultiMarginLoss_backward_kernelILi2EdEEvPT0_PKS3_S6_PKlS6_iibS3_b:
	.zero		2048


//--------------------- .nv.shared._ZN2at6native51_GLOBAL__N__eebb21b7_18_MultiMarginLoss_cu_b86932df31MultiMarginLoss_backward_kernelILi1EdEEvPT0_PKS3_S6_PKlS6_iibS3_b --------------------------
	.section	.nv.shared._ZN2at6native51_GLOBAL__N__eebb21b7_18_MultiMarginLoss_cu_b86932df31MultiMarginLoss_backward_kernelILi1EdEEvPT0_PKS3_S6_PKlS6_iibS3_b,"aw",@nobits
	.sectionflags	@""
	.align	8
.nv.shared._ZN2at6native51_GLOBAL__N__eebb21b7_18_MultiMarginLoss_cu_b86932df31MultiMarginLoss_backward_kernelILi1EdEEvPT0_PKS3_S6_PKlS6_iibS3_b:
	.zero		2048


//--------------------- .nv.shared._ZN2at6native51_GLOBAL__N__eebb21b7_18_MultiMarginLoss_cu_b86932df30MultiMarginLoss_forward_kernelILi2EN3c108BFloat16EEEvPT0_PKS5_PKlS8_iibS5_ --------------------------
	.section	.nv.shared._ZN2at6native51_GLOBAL__N__eebb21b7_18_MultiMarginLoss_cu_b86932df30MultiMarginLoss_forward_kernelILi2EN3c108BFloat16EEEvPT0_PKS5_PKlS8_iibS5_,"aw",@nobits
	.sectionflags	@""
	.align	4
.nv.shared._ZN2at6native51_GLOBAL__N__eebb21b7_18_MultiMarginLoss_cu_b86932df30MultiMarginLoss_forward_kernelILi2EN3c108BFloat16EEEvPT0_PKS5_PKlS8_iibS5_:
	.zero		1536


//--------------------- .nv.shared._ZN2at6native51_GLOBAL__N__eebb21b7_18_MultiMarginLoss_cu_b86932df30MultiMarginLoss_forward_kernelILi1EN3c108BFloat16EEEvPT0_PKS5_PKlS8_iibS5_ --------------------------
	.section	.nv.shared._ZN2at6native51_GLOBAL__N__eebb21b7_18_MultiMarginLoss_cu_b86932df30MultiMarginLoss_forward_kernelILi1EN3c108BFloat16EEEvPT0_PKS5_PKlS8_iibS5_,"aw",@nobits
	.sectionflags	@""
	.align	4
.nv.shared._ZN2at6native51_GLOBAL__N__eebb21b7_18_MultiMarginLoss_cu_b86932df30MultiMarginLoss_forward_kernelILi1EN3c108BFloat16EEEvPT0_PKS5_PKlS8_iibS5_:
	.zero		1536


//--------------------- .nv.shared._ZN2at6native51_GLOBAL__N__eebb21b7_18_MultiMarginLoss_cu_b86932df30MultiMarginLoss_forward_kernelILi2EN3c104HalfEEEvPT0_PKS5_PKlS8_iibS5_ --------------------------
	.section	.nv.shared._ZN2at6native51_GLOBAL__N__eebb21b7_18_MultiMarginLoss_cu_b86932df30MultiMarginLoss_forward_kernelILi2EN3c104HalfEEEvPT0_PKS5_PKlS8_iibS5_,"aw",@nobits
	.sectionflags	@""
	.align	4
.nv.shared._ZN2at6native51_GLOBAL__N__eebb21b7_18_MultiMarginLoss_cu_b86932df30MultiMarginLoss_forward_kernelILi2EN3c104HalfEEEvPT0_PKS5_PKlS8_iibS5_:
	.zero		1536


//--------------------- .nv.shared._ZN2at6native51_GLOBAL__N__eebb21b7_18_MultiMarginLoss_cu_b86932df30MultiMarginLoss_forward_kernelILi1EN3c104HalfEEEvPT0_PKS5_PKlS8_iibS5_ --------------------------
	.section	.nv.shared._ZN2at6native51_GLOBAL__N__eebb21b7_18_MultiMarginLoss_cu_b86932df30MultiMarginLoss_forward_kernelILi1EN3c104HalfEEEvPT0_PKS5_PKlS8_iibS5_,"aw",@nobits
	.sectionflags	@""
	.align	4
.nv.shared._ZN2at6native51_GLOBAL__N__eebb21b7_18_MultiMarginLoss_cu_b86932df30MultiMarginLoss_forward_kernelILi1EN3c104HalfEEEvPT0_PKS5_PKlS8_iibS5_:
	.zero		1536


//--------------------- .nv.shared._ZN2at6native51_GLOBAL__N__eebb21b7_18_MultiMarginLoss_cu_b86932df30MultiMarginLoss_forward_kernelILi2EfEEvPT0_PKS3_PKlS6_iibS3_ --------------------------
	.section	.nv.shared._ZN2at6native51_GLOBAL__N__eebb21b7_18_MultiMarginLoss_cu_b86932df30MultiMarginLoss_forward_kernelILi2EfEEvPT0_PKS3_PKlS6_iibS3_,"aw",@nobits
	.sectionflags	@""
	.align	4
.nv.shared._ZN2at6native51_GLOBAL__N__eebb21b7_18_MultiMarginLoss_cu_b86932df30MultiMarginLoss_forward_kernelILi2EfEEvPT0_PKS3_PKlS6_iibS3_:
	.zero		1536


//--------------------- .nv.shared._ZN2at6native51_GLOBAL__N__eebb21b7_18_MultiMarginLoss_cu_b86932df30MultiMarginLoss_forward_kernelILi1EfEEvPT0_PKS3_PKlS6_iibS3_ --------------------------
	.section	.nv.shared._ZN2at6native51_GLOBAL__N__eebb21b7_18_MultiMarginLoss_cu_b86932df30MultiMarginLoss_forward_kernelILi1EfEEvPT0_PKS3_PKlS6_iibS3_,"aw",@nobits
	.sectionflags	@""
	.align	4
.nv.shared._ZN2at6native51_GLOBAL__N__eebb21b7_18_MultiMarginLoss_cu_b86932df30MultiMarginLoss_forward_kernelILi1EfEEvPT0_PKS3_PKlS6_iibS3_:
	.zero		1536


//--------------------- .nv.shared._ZN2at6native51_GLOBAL__N__eebb21b7_18_MultiMarginLoss_cu_b86932df30MultiMarginLoss_forward_kernelILi2EdEEvPT0_PKS3_PKlS6_iibS3_ --------------------------
	.section	.nv.shared._ZN2at6native51_GLOBAL__N__eebb21b7_18_MultiMarginLoss_cu_b86932df30MultiMarginLoss_forward_kernelILi2EdEEvPT0_PKS3_PKlS6_iibS3_,"aw",@nobits
	.sectionflags	@""
	.align	8
.nv.shared._ZN2at6native51_GLOBAL__N__eebb21b7_18_MultiMarginLoss_cu_b86932df30MultiMarginLoss_forward_kernelILi2EdEEvPT0_PKS3_PKlS6_iibS3_:
	.zero		2048


//--------------------- .nv.shared._ZN2at6native51_GLOBAL__N__eebb21b7_18_MultiMarginLoss_cu_b86932df30MultiMarginLoss_forward_kernelILi1EdEEvPT0_PKS3_PKlS6_iibS3_ --------------------------
	.section	.nv.shared._ZN2at6native51_GLOBAL__N__eebb21b7_18_MultiMarginLoss_cu_b86932df30MultiMarginLoss_forward_kernelILi1EdEEvPT0_PKS3_PKlS6_iibS3_,"aw",@nobits
	.sectionflags	@""
	.align	8
.nv.shared._ZN2at6native51_GLOBAL__N__eebb21b7_18_MultiMarginLoss_cu_b86932df30MultiMarginLoss_forward_kernelILi1EdEEvPT0_PKS3_PKlS6_iibS3_:
	.zero		2048


//--------------------- .nv.constant0._ZN2at6native51_GLOBAL__N__eebb21b7_18_MultiMarginLoss_cu_b86932df31MultiMarginLoss_backward_kernelILi2EN3c108BFloat16EEEvPT0_PKS5_S8_PKlS8_iibS5_b --------------------------
	.section	.nv.constant0._ZN2at6native51_GLOBAL__N__eebb21b7_18_MultiMarginLoss_cu_b86932df31MultiMarginLoss_backward_kernelILi2EN3c108BFloat16EEEvPT0_PKS5_S8_PKlS8_iibS5_b,"a",@progbits
	.sectionflags	@""
	.align	4
.nv.constant0._ZN2at6native51_GLOBAL__N__eebb21b7_18_MultiMarginLoss_cu_b86932df31MultiMarginLoss_backward_kernelILi2EN3c108BFloat16EEEvPT0_PKS5_S8_PKlS8_iibS5_b:
	.zero		949


//--------------------- .nv.constant0._ZN2at6native51_GLOBAL__N__eebb21b7_18_MultiMarginLoss_cu_b86932df31MultiMarginLoss_backward_kernelILi1EN3c108BFloat16EEEvPT0_PKS5_S8_PKlS8_iibS5_b --------------------------
	.section	.nv.constant0._ZN2at6native51_GLOBAL__N__eebb21b7_18_MultiMarginLoss_cu_b86932df31MultiMarginLoss_backward_kernelILi1EN3c108BFloat16EEEvPT0_PKS5_S8_PKlS8_iibS5_b,"a",@progbits
	.sectionflags	@""
	.align	4
.nv.constant0._ZN2at6native51_GLOBAL__N__eebb21b7_18_MultiMarginLoss_cu_b86932df31MultiMarginLoss_backward_kernelILi1EN3c108BFloat16EEEvPT0_PKS5_S8_PKlS8_iibS5_b:
	.zero		949


//--------------------- .nv.constant0._ZN2at6native51_GLOBAL__N__eebb21b7_18_MultiMarginLoss_cu_b86932df31MultiMarginLoss_backward_kernelILi2EN3c104HalfEEEvPT0_PKS5_S8_PKlS8_iibS5_b --------------------------
	.section	.nv.constant0._ZN2at6native51_GLOBAL__N__eebb21b7_18_MultiMarginLoss_cu_b86932df31MultiMarginLoss_backward_kernelILi2EN3c104HalfEEEvPT0_PKS5_S8_PKlS8_iibS5_b,"a",@progbits
	.sectionflags	@""
	.align	4
.nv.constant0._ZN2at6native51_GLOBAL__N__eebb21b7_18_MultiMarginLoss_cu_b86932df31MultiMarginLoss_backward_kernelILi2EN3c104HalfEEEvPT0_PKS5_S8_PKlS8_iibS5_b:
	.zero		949


//--------------------- .nv.constant0._ZN2at6native51_GLOBAL__N__eebb21b7_18_MultiMarginLoss_cu_b86932df31MultiMarginLoss_backward_kernelILi1EN3c104HalfEEEvPT0_PKS5_S8_PKlS8_iibS5_b --------------------------
	.section	.nv.constant0._ZN2at6native51_GLOBAL__N__eebb21b7_18_MultiMarginLoss_cu_b86932df31MultiMarginLoss_backward_kernelILi1EN3c104HalfEEEvPT0_PKS5_S8_PKlS8_iibS5_b,"a",@progbits
	.sectionflags	@""
	.align	4
.nv.constant0._ZN2at6native51_GLOBAL__N__eebb21b7_18_MultiMarginLoss_cu_b86932df31MultiMarginLoss_backward_kernelILi1EN3c104HalfEEEvPT0_PKS5_S8_PKlS8_iibS5_b:
	.zero		949


//--------------------- .nv.constant0._ZN2at6native51_GLOBAL__N__eebb21b7_18_MultiMarginLoss_cu_b86932df31MultiMarginLoss_backward_kernelILi2EfEEvPT0_PKS3_S6_PKlS6_iibS3_b --------------------------
	.section	.nv.constant0._ZN2at6native51_GLOBAL__N__eebb21b7_18_MultiMarginLoss_cu_b86932df31MultiMarginLoss_backward_kernelILi2EfEEvPT0_PKS3_S6_PKlS6_iibS3_b,"a",@progbits
	.sectionflags	@""
	.align	4
.nv.constant0._ZN2at6native51_GLOBAL__N__eebb21b7_18_MultiMarginLoss_cu_b86932df31MultiMarginLoss_backward_kernelILi2EfEEvPT0_PKS3_S6_PKlS6_iibS3_b:
	.zero		953


//--------------------- .nv.constant0._ZN2at6native51_GLOBAL__N__eebb21b7_18_MultiMarginLoss_cu_b86932df31MultiMarginLoss_backward_kernelILi1EfEEvPT0_PKS3_S6_PKlS6_iibS3_b --------------------------
	.section	.nv.constant0._ZN2at6native51_GLOBAL__N__eebb21b7_18_MultiMarginLoss_cu_b86932df31MultiMarginLoss_backward_kernelILi1EfEEvPT0_PKS3_S6_PKlS6_iibS3_b,"a",@progbits
	.sectionflags	@""
	.align	4
.nv.constant0._ZN2at6native51_GLOBAL__N__eebb21b7_18_MultiMarginLoss_cu_b86932df31MultiMarginLoss_backward_kernelILi1EfEEvPT0_PKS3_S6_PKlS6_iibS3_b:
	.zero		953


//--------------------- .nv.constant0._ZN2at6native51_GLOBAL__N__eebb21b7_18_MultiMarginLoss_cu_b86932df31MultiMarginLoss_backward_kernelILi2EdEEvPT0_PKS3_S6_PKlS6_iibS3_b --------------------------
	.section	.nv.constant0._ZN2at6native51_GLOBAL__N__eebb21b7_18_MultiMarginLoss_cu_b86932df31MultiMarginLoss_backward_kernelILi2EdEEvPT0_PKS3_S6_PKlS6_iibS3_b,"a",@progbits
	.sectionflags	@""
	.align	4
.nv.constant0._ZN2at6native51_GLOBAL__N__eebb21b7_18_MultiMarginLoss_cu_b86932df31MultiMarginLoss_backward_kernelILi2EdEEvPT0_PKS3_S6_PKlS6_iibS3_b:
	.zero		961


//--------------------- .nv.constant0._ZN2at6native51_GLOBAL__N__eebb21b7_18_MultiMarginLoss_cu_b86932df31MultiMarginLoss_backward_kernelILi1EdEEvPT0_PKS3_S6_PKlS6_iibS3_b --------------------------
	.section	.nv.constant0._ZN2at6native51_GLOBAL__N__eebb21b7_18_MultiMarginLoss_cu_b86932df31MultiMarginLoss_backward_kernelILi1EdEEvPT0_PKS3_S6_PKlS6_iibS3_b,"a",@progbits
	.sectionflags	@""
	.align	4
.nv.constant0._ZN2at6native51_GLOBAL__N__eebb21b7_18_MultiMarginLoss_cu_b86932df31MultiMarginLoss_backward_kernelILi1EdEEvPT0_PKS3_S6_PKlS6_iibS3_b:
	.zero		961


//--------------------- .nv.constant0._ZN2at6native51_GLOBAL__N__eebb21b7_18_MultiMarginLoss_cu_b86932df30MultiMarginLoss_forward_kernelILi2EN3c108BFloat16EEEvPT0_PKS5_PKlS8_iibS5_ --------------------------
	.section	.nv.constant0._ZN2at6native51_GLOBAL__N__eebb21b7_18_MultiMarginLoss_cu_b86932df30MultiMarginLoss_forward_kernelILi2EN3c108BFloat16EEEvPT0_PKS5_PKlS8_iibS5_,"a",@progbits
	.sectionflags	@""
	.align	4
.nv.constant0._ZN2at6native51_GLOBAL__N__eebb21b7_18_MultiMarginLoss_cu_b86932df30MultiMarginLoss_forward_kernelILi2EN3c108BFloat16EEEvPT0_PKS5_PKlS8_iibS5_:
	.zero		940


//--------------------- .nv.constant0._ZN2at6native51_GLOBAL__N__eebb21b7_18_MultiMarginLoss_cu_b86932df30MultiMarginLoss_forward_kernelILi1EN3c108BFloat16EEEvPT0_PKS5_PKlS8_iibS5_ --------------------------
	.section	.nv.constant0._ZN2at6native51_GLOBAL__N__eebb21b7_18_MultiMarginLoss_cu_b86932df30MultiMarginLoss_forward_kernelILi1EN3c108BFloat16EEEvPT0_PKS5_PKlS8_iibS5_,"a",@progbits
	.sectionflags	@""
	.align	4
.nv.constant0._ZN2at6native51_GLOBAL__N__eebb21b7_18_MultiMarginLoss_cu_b86932df30MultiMarginLoss_forward_kernelILi1EN3c108BFloat16EEEvPT0_PKS5_PKlS8_iibS5_:
	.zero		940


//--------------------- .nv.constant0._ZN2at6native51_GLOBAL__N__eebb21b7_18_MultiMarginLoss_cu_b86932df30MultiMarginLoss_forward_kernelILi2EN3c104HalfEEEvPT0_PKS5_PKlS8_iibS5_ --------------------------
	.section	.nv.constant0._ZN2at6native51_GLOBAL__N__eebb21b7_18_MultiMarginLoss_cu_b86932df30MultiMarginLoss_forward_kernelILi2EN3c104HalfEEEvPT0_PKS5_PKlS8_iibS5_,"a",@progbits
	.sectionflags	@""
	.align	4
.nv.constant0._ZN2at6native51_GLOBAL__N__eebb21b7_18_MultiMarginLoss_cu_b86932df30MultiMarginLoss_forward_kernelILi2EN3c104HalfEEEvPT0_PKS5_PKlS8_iibS5_:
	.zero		940


//--------------------- .nv.constant0._ZN2at6native51_GLOBAL__N__eebb21b7_18_MultiMarginLoss_cu_b86932df30MultiMarginLoss_forward_kernelILi1EN3c104HalfEEEvPT0_PKS5_PKlS8_iibS5_ --------------------------
	.section	.nv.constant0._ZN2at6native51_GLOBAL__N__eebb21b7_18_MultiMarginLoss_cu_b86932df30MultiMarginLoss_forward_kernelILi1EN3c104HalfEEEvPT0_PKS5_PKlS8_iibS5_,"a",@progbits
	.sectionflags	@""
	.align	4
.nv.constant0._ZN2at6native51_GLOBAL__N__eebb21b7_18_MultiMarginLoss_cu_b86932df30MultiMarginLoss_forward_kernelILi1EN3c104HalfEEEvPT0_PKS5_PKlS8_iibS5_:
	.zero		940


//--------------------- .nv.constant0._ZN2at6native51_GLOBAL__N__eebb21b7_18_MultiMarginLoss_cu_b86932df30MultiMarginLoss_forward_kernelILi2EfEEvPT0_PKS3_PKlS6_iibS3_ --------------------------
	.section	.nv.constant0._ZN2at6native51_GLOBAL__N__eebb21b7_18_MultiMarginLoss_cu_b86932df30MultiMarginLoss_forward_kernelILi2EfEEvPT0_PKS3_PKlS6_iibS3_,"a",@progbits
	.sectionflags	@""
	.align	4
.nv.constant0._ZN2at6native51_GLOBAL__N__eebb21b7_18_MultiMarginLoss_cu_b86932df30MultiMarginLoss_forward_kernelILi2EfEEvPT0_PKS3_PKlS6_iibS3_:
	.zero		944


//--------------------- .nv.constant0._ZN2at6native51_GLOBAL__N__eebb21b7_18_MultiMarginLoss_cu_b86932df30MultiMarginLoss_forward_kernelILi1EfEEvPT0_PKS3_PKlS6_iibS3_ --------------------------
	.section	.nv.constant0._ZN2at6native51_GLOBAL__N__eebb21b7_18_MultiMarginLoss_cu_b86932df30MultiMarginLoss_forward_kernelILi1EfEEvPT0_PKS3_PKlS6_iibS3_,"a",@progbits
	.sectionflags	@""
	.align	4
.nv.constant0._ZN2at6native51_GLOBAL__N__eebb21b7_18_MultiMarginLoss_cu_b86932df30MultiMarginLoss_forward_kernelILi1EfEEvPT0_PKS3_PKlS6_iibS3_:
	.zero		944


//--------------------- .nv.constant0._ZN2at6native51_GLOBAL__N__eebb21b7_18_MultiMarginLoss_cu_b86932df30MultiMarginLoss_forward_kernelILi2EdEEvPT0_PKS3_PKlS6_iibS3_ --------------------------
	.section	.nv.constant0._ZN2at6native51_GLOBAL__N__eebb21b7_18_MultiMarginLoss_cu_b86932df30MultiMarginLoss_forward_kernelILi2EdEEvPT0_PKS3_PKlS6_iibS3_,"a",@progbits
	.sectionflags	@""
	.align	4
.nv.constant0._ZN2at6native51_GLOBAL__N__eebb21b7_18_MultiMarginLoss_cu_b86932df30MultiMarginLoss_forward_kernelILi2EdEEvPT0_PKS3_PKlS6_iibS3_:
	.zero		952


//--------------------- .nv.constant0._ZN2at6native51_GLOBAL__N__eebb21b7_18_MultiMarginLoss_cu_b86932df30MultiMarginLoss_forward_kernelILi1EdEEvPT0_PKS3_PKlS6_iibS3_ --------------------------
	.section	.nv.constant0._ZN2at6native51_GLOBAL__N__eebb21b7_18_MultiMarginLoss_cu_b86932df30MultiMarginLoss_forward_kernelILi1EdEEvPT0_PKS3_PKlS6_iibS3_,"a",@progbits
	.sectionflags	@""
	.align	4
.nv.constant0._ZN2at6native51_GLOBAL__N__eebb21b7_18_MultiMarginLoss_cu_b86932df30MultiMarginLoss_forward_kernelILi1EdEEvPT0_PKS3_PKlS6_iibS3_:
	.zero		952


//--------------------- SYMBOLS --------------------------

	.type		.nv.reservedSmem.offset0,@object
	.size		.nv.reservedSmem.offset0,0x4
	.type		.nv.reservedSmem.cap,@object
	.size		.nv.reservedSmem.cap,0x4
	.type		__assertfail,@function
